	.target	sm_80

	.elftype	@"ET_EXEC"


//--------------------- .note.nv.tkinfo           --------------------------
	.section	.note.nv.tkinfo,"",@"SHT_NOTE"
	.sectionflags	@"SHF_NOTE_NV_TKINFO"
	.tkinfo
        /*0018*/ 	.word	0x00000002
        /*0030*/ 	.string	""
        /*0030*/ 	.string	"ptxas"
        /*0030*/ 	.string	"Cuda compilation tools, release 13.0, V13.0.88"
        /*0030*/ 	.string	"Build cuda_13.0.r13.0/compiler.36424714_0"
        /*0030*/ 	.string	"-v  -suppress-debug-info  -lineinfo  -arch sm_80 "



//--------------------- .note.nv.cuinfo           --------------------------
	.section	.note.nv.cuinfo,"",@"SHT_NOTE"
	.sectionflags	@"SHF_NOTE_NV_CUINFO"
        /*0018*/ 	.short	0x0002
        /*001a*/ 	.short	0x0050
        /*001c*/ 	.short	0x0082
	.zero		2


//--------------------- .nv.info                  --------------------------
	.section	.nv.info,"",@"SHT_CUDA_INFO"
	.align	4


	//----- nvinfo : EIATTR_REGCOUNT
	.align		4
        /*0000*/ 	.byte	0x04, 0x2f
        /*0002*/ 	.short	(.L_1 - .L_0)
	.align		4
.L_0:
        /*0004*/ 	.word	index@(matmul_kernel)
        /*0008*/ 	.word	0x000000ff


	//----- nvinfo : EIATTR_FRAME_SIZE
	.align		4
.L_1:
        /*000c*/ 	.byte	0x04, 0x11
        /*000e*/ 	.short	(.L_3 - .L_2)
	.align		4
.L_2:
        /*0010*/ 	.word	index@(matmul_kernel)
        /*0014*/ 	.word	0x00000650


	//----- nvinfo : EIATTR_MIN_STACK_SIZE
	.align		4
.L_3:
        /*0018*/ 	.byte	0x04, 0x12
        /*001a*/ 	.short	(.L_5 - .L_4)
	.align		4
.L_4:
        /*001c*/ 	.word	index@(matmul_kernel)
        /*0020*/ 	.word	0x00000650
.L_5:


//--------------------- .nv.info.matmul_kernel    --------------------------
	.section	.nv.info.matmul_kernel,"",@"SHT_CUDA_INFO"
	.sectionflags	@""
	.align	4


	//----- nvinfo : EIATTR_CUDA_API_VERSION
	.align		4
        /*0000*/ 	.byte	0x04, 0x37
        /*0002*/ 	.short	(.L_7 - .L_6)
.L_6:
        /*0004*/ 	.word	0x00000082


	//----- nvinfo : EIATTR_SW2861232_WAR
	.align		4
.L_7:
        /*0008*/ 	.byte	0x01, 0x35
	.zero		2


	//----- nvinfo : EIATTR_PARAM_CBANK
	.align		4
        /*000c*/ 	.byte	0x04, 0x0a
        /*000e*/ 	.short	(.L_9 - .L_8)
	.align		4
.L_8:
        /*0010*/ 	.word	index@(.nv.constant0.matmul_kernel)
        /*0014*/ 	.short	0x0160
        /*0016*/ 	.short	0x0050


	//----- nvinfo : EIATTR_CBANK_PARAM_SIZE
	.align		4
.L_9:
        /*0018*/ 	.byte	0x03, 0x19
        /*001a*/ 	.short	0x0050


	//----- nvinfo : EIATTR_KPARAM_INFO
	.align		4
        /*001c*/ 	.byte	0x04, 0x17
        /*001e*/ 	.short	(.L_11 - .L_10)
.L_10:
        /*0020*/ 	.word	0x00000000
        /*0024*/ 	.short	0x000d
        /*0026*/ 	.short	0x0048
        /*0028*/ 	.byte	0x00, 0xf4, 0x21, 0x00


	//----- nvinfo : EIATTR_KPARAM_INFO
	.align		4
.L_11:
        /*002c*/ 	.byte	0x04, 0x17
        /*002e*/ 	.short	(.L_13 - .L_12)
.L_12:
        /*0030*/ 	.word	0x00000000
        /*0034*/ 	.short	0x000c
        /*0036*/ 	.short	0x0040
        /*0038*/ 	.byte	0x00, 0xf4, 0x21, 0x00


	//----- nvinfo : EIATTR_KPARAM_INFO
	.align		4
.L_13:
        /*003c*/ 	.byte	0x04, 0x17
        /*003e*/ 	.short	(.L_15 - .L_14)
.L_14:
        /*0040*/ 	.word	0x00000000
        /*0044*/ 	.short	0x000b
        /*0046*/ 	.short	0x0038
        /*0048*/ 	.byte	0x00, 0xf0, 0x11, 0x00


	//----- nvinfo : EIATTR_KPARAM_INFO
	.align		4
.L_15:
        /*004c*/ 	.byte	0x04, 0x17
        /*004e*/ 	.short	(.L_17 - .L_16)
.L_16:
        /*0050*/ 	.word	0x00000000
        /*0054*/ 	.short	0x000a
        /*0056*/ 	.short	0x0034
        /*0058*/ 	.byte	0x00, 0xf0, 0x11, 0x00


	//----- nvinfo : EIATTR_KPARAM_INFO
	.align		4
.L_17:
        /*005c*/ 	.byte	0x04, 0x17
        /*005e*/ 	.short	(.L_19 - .L_18)
.L_18:
        /*0060*/ 	.word	0x00000000
        /*0064*/ 	.short	0x0009
        /*0066*/ 	.short	0x0030
        /*0068*/ 	.byte	0x00, 0xf0, 0x11, 0x00


	//----- nvinfo : EIATTR_KPARAM_INFO
	.align		4
.L_19:
        /*006c*/ 	.byte	0x04, 0x17
        /*006e*/ 	.short	(.L_21 - .L_20)
.L_20:
        /*0070*/ 	.word	0x00000000
        /*0074*/ 	.short	0x0008
        /*0076*/ 	.short	0x002c
        /*0078*/ 	.byte	0x00, 0xf0, 0x11, 0x00


	//----- nvinfo : EIATTR_KPARAM_INFO
	.align		4
.L_21:
        /*007c*/ 	.byte	0x04, 0x17
        /*007e*/ 	.short	(.L_23 - .L_22)
.L_22:
        /*0080*/ 	.word	0x00000000
        /*0084*/ 	.short	0x0007
        /*0086*/ 	.short	0x0028
        /*0088*/ 	.byte	0x00, 0xf0, 0x11, 0x00


	//----- nvinfo : EIATTR_KPARAM_INFO
	.align		4
.L_23:
        /*008c*/ 	.byte	0x04, 0x17
        /*008e*/ 	.short	(.L_25 - .L_24)
.L_24:
        /*0090*/ 	.word	0x00000000
        /*0094*/ 	.short	0x0006
        /*0096*/ 	.short	0x0024
        /*0098*/ 	.byte	0x00, 0xf0, 0x11, 0x00


	//----- nvinfo : EIATTR_KPARAM_INFO
	.align		4
.L_25:
        /*009c*/ 	.byte	0x04, 0x17
        /*009e*/ 	.short	(.L_27 - .L_26)
.L_26:
        /*00a0*/ 	.word	0x00000000
        /*00a4*/ 	.short	0x0005
        /*00a6*/ 	.short	0x0020
        /*00a8*/ 	.byte	0x00, 0xf0, 0x11, 0x00


	//----- nvinfo : EIATTR_KPARAM_INFO
	.align		4
.L_27:
        /*00ac*/ 	.byte	0x04, 0x17
        /*00ae*/ 	.short	(.L_29 - .L_28)
.L_28:
        /*00b0*/ 	.word	0x00000000
        /*00b4*/ 	.short	0x0004
        /*00b6*/ 	.short	0x001c
        /*00b8*/ 	.byte	0x00, 0xf0, 0x11, 0x00


	//----- nvinfo : EIATTR_KPARAM_INFO
	.align		4
.L_29:
        /*00bc*/ 	.byte	0x04, 0x17
        /*00be*/ 	.short	(.L_31 - .L_30)
.L_30:
        /*00c0*/ 	.word	0x00000000
        /*00c4*/ 	.short	0x0003
        /*00c6*/ 	.short	0x0018
        /*00c8*/ 	.byte	0x00, 0xf0, 0x11, 0x00


	//----- nvinfo : EIATTR_KPARAM_INFO
	.align		4
.L_31:
        /*00cc*/ 	.byte	0x04, 0x17
        /*00ce*/ 	.short	(.L_33 - .L_32)
.L_32:
        /*00d0*/ 	.word	0x00000000
        /*00d4*/ 	.short	0x0002
        /*00d6*/ 	.short	0x0010
        /*00d8*/ 	.byte	0x00, 0xf4, 0x21, 0x00


	//----- nvinfo : EIATTR_KPARAM_INFO
	.align		4
.L_33:
        /*00dc*/ 	.byte	0x04, 0x17
        /*00de*/ 	.short	(.L_35 - .L_34)
.L_34:
        /*00e0*/ 	.word	0x00000000
        /*00e4*/ 	.short	0x0001
        /*00e6*/ 	.short	0x0008
        /*00e8*/ 	.byte	0x00, 0xf4, 0x21, 0x00


	//----- nvinfo : EIATTR_KPARAM_INFO
	.align		4
.L_35:
        /*00ec*/ 	.byte	0x04, 0x17
        /*00ee*/ 	.short	(.L_37 - .L_36)
.L_36:
        /*00f0*/ 	.word	0x00000000
        /*00f4*/ 	.short	0x0000
        /*00f6*/ 	.short	0x0000
        /*00f8*/ 	.byte	0x00, 0xf4, 0x21, 0x00


	//----- nvinfo : EIATTR_MAXREG_COUNT
	.align		4
.L_37:
        /*00fc*/ 	.byte	0x03, 0x1b
        /*00fe*/ 	.short	0x00ff


	//----- nvinfo : EIATTR_NUM_BARRIERS
	.align		4
        /*0100*/ 	.byte	0x02, 0x4c
        /*0102*/ 	.byte	0x01
	.zero		1


	//----- nvinfo : EIATTR_ANNOTATIONS
	.align		4
        /*0104*/ 	.byte	0x04, 0x55
        /*0106*/ 	.short	(.L_39 - .L_38)


	//   ....[0]....
.L_38:
        /*0108*/ 	.word	0x00000001
        /*010c*/ 	.byte	0xd0, 0x08, 0x00, 0x00, 0x01, 0x00, 0x00, 0x00, 0x00, 0x0c, 0x00, 0x00, 0x01, 0x00, 0x00, 0x00
        /* <DEDUP_REMOVED lines=701> */
        /*2cec*/ 	.byte	0x90, 0x48, 0x01, 0x00


	//----- nvinfo : EIATTR_MERCURY_ISA_VERSION
	.align		4
.L_39:
        /*2cf0*/ 	.byte	0x03, 0x5f
        /*2cf2*/ 	.short	0x0000


	//----- nvinfo : EIATTR_EXIT_INSTR_OFFSETS
	.align		4
        /*2cf4*/ 	.byte	0x04, 0x1c
        /*2cf6*/ 	.short	(.L_41 - .L_40)


	//   ....[0]....
.L_40:
        /*2cf8*/ 	.word	0x0001aa50


	//   ....[1]....
        /*2cfc*/ 	.word	0x0001aa70


	//----- nvinfo : EIATTR_REQNTID
	.align		4
.L_41:
        /*2d00*/ 	.byte	0x04, 0x10
        /*2d02*/ 	.short	(.L_43 - .L_42)
.L_42:
        /*2d04*/ 	.word	0x00000080
        /*2d08*/ 	.word	0x00000001
        /*2d0c*/ 	.word	0x00000001
.L_43:


//--------------------- .nv.callgraph             --------------------------
	.section	.nv.callgraph,"",@"SHT_CUDA_CALLGRAPH"
	.align	4
	.sectionentsize	8
	.align		4
        /*0000*/ 	.word	0x00000000
	.align		4
        /*0004*/ 	.word	0xffffffff
	.align		4
        /*0008*/ 	.word	0x00000000
	.align		4
        /*000c*/ 	.word	0xfffffffe
	.align		4
        /*0010*/ 	.word	0x00000000
	.align		4
        /*0014*/ 	.word	0xfffffffd
	.align		4
        /*0018*/ 	.word	0x00000000
	.align		4
        /*001c*/ 	.word	0xfffffffc


//--------------------- .nv.rel.action            --------------------------
	.section	.nv.rel.action,"",@"SHT_CUDA_RELOCINFO"
	.align	8
	.sectionentsize	8
        /*0000*/ 	.byte	0x73, 0x00, 0x00, 0x00, 0x00, 0x00, 0x00, 0x00, 0x00, 0x00, 0x00, 0x11, 0x25, 0x00, 0x05, 0x36


//--------------------- .nv.constant0.matmul_kernel --------------------------
	.section	.nv.constant0.matmul_kernel,"a",@progbits
	.sectionflags	@""
	.align	4
.nv.constant0.matmul_kernel:
	.zero		432


//--------------------- .text.matmul_kernel       --------------------------
	.section	.text.matmul_kernel,"ax",@progbits
	.sectioninfo	@"SHI_REGISTERS=255"
	.align	128
        .global         matmul_kernel
        .type           matmul_kernel,@function
        .size           matmul_kernel,(.L_x_3 - matmul_kernel)
        .other          matmul_kernel,@"STO_CUDA_ENTRY STV_DEFAULT"
matmul_kernel:
.text.matmul_kernel:
[----:B------:R-:W-:-:S03]  /*0000*/  IMAD.MOV.U32 R1, RZ, RZ, c[0x0][0x28] ;  /* 0x00000a00ff017624 */ /* 0x000fc600078e00ff */
[----:B------:R-:W-:Y:S01]  /*0010*/  IMAD.MOV.U32 R0, RZ, RZ, c[0x0][0x17c] ;  /* 0x00005f00ff007624 */ /* 0x000fe200078e00ff */
[----:B------:R-:W1:Y:S01]  /*0020*/  S2R R5, SR_CTAID.X ;  /* 0x0000000000057919 */ /* 0x000e620000002500 */
[----:B------:R-:W-:Y:S01]  /*0030*/  IADD3 R1, R1, -0x650, RZ ;  /* 0xfffff9b001017810 */ /* 0x000fe20007ffe0ff */
[----:B------:R-:W-:Y:S01]  /*0040*/  IMAD.MOV.U32 R251, RZ, RZ, c[0x0][0x188] ;  /* 0x00006200fffb7624 */ /* 0x000fe200078e00ff */
[----:B------:R-:W-:Y:S01]  /*0050*/  ULDC.64 UR4, c[0x0][0x118] ;  /* 0x0000460000047ab9 */ /* 0x000fe20000000a00 */
[----:B------:R-:W-:Y:S01]  /*0060*/  IADD3 R0, R0, 0xff, RZ ;  /* 0x000000ff00007810 */ /* 0x000fe20007ffe0ff */
[----:B------:R-:W2:Y:S01]  /*0070*/  S2R R219, SR_TID.X ;  /* 0x0000000000db7919 */ /* 0x000ea20000002100 */
[C---:B------:R-:W-:Y:S01]  /*0080*/  IMAD.SHL.U32 R153, R251.reuse, 0x4, RZ ;  /* 0x00000004fb997824 */ /* 0x040fe200078e00ff */
[----:B------:R-:W-:Y:S01]  /*0090*/  CS2R R230, SRZ ;  /* 0x0000000000e67805 */ /* 0x000fe2000001ff00 */
[----:B------:R-:W-:Y:S01]  /*00a0*/  SHF.R.S32.HI R3, RZ, 0x1f, R0 ;  /* 0x0000001fff037819 */ /* 0x000fe20000011400 */
[----:B------:R-:W-:-:S02]  /*00b0*/  IMAD R177, R251, 0xc, RZ ;  /* 0x0000000cfbb17824 */ /* 0x000fc400078e02ff */
[----:B------:R-:W-:Y:S01]  /*00c0*/  IMAD.SHL.U32 R178, R251, 0x2, RZ ;  /* 0x00000002fbb27824 */ /* 0x000fe200078e00ff */
[----:B------:R-:W-:Y:S01]  /*00d0*/  LEA.HI R3, R3, R0, RZ, 0x8 ;  /* 0x0000000003037211 */ /* 0x000fe200078f40ff */
[C---:B------:R-:W-:Y:S02]  /*00e0*/  IMAD R163, R251.reuse, 0x3, RZ ;  /* 0x00000003fba37824 */ /* 0x040fe400078e02ff */
[C---:B------:R-:W-:Y:S01]  /*00f0*/  IMAD R170, R251.reuse, 0x14, RZ ;  /* 0x00000014fbaa7824 */ /* 0x040fe200078e02ff */
[----:B------:R-:W-:Y:S01]  /*0100*/  SHF.R.S32.HI R3, RZ, 0x8, R3 ;  /* 0x00000008ff037819 */ /* 0x000fe20000011403 */
[C---:B------:R-:W-:Y:S02]  /*0110*/  IMAD R152, R251.reuse, 0x18, RZ ;  /* 0x00000018fb987824 */ /* 0x040fe400078e02ff */
[----:B------:R-:W-:Y:S02]  /*0120*/  IMAD R162, R251, 0x5, RZ ;  /* 0x00000005fba27824 */ /* 0x000fe400078e02ff */
[----:B------:R-:W-:-:S02]  /*0130*/  IMAD.SHL.U32 R4, R3, 0x8, RZ ;  /* 0x0000000803047824 */ /* 0x000fc400078e00ff */
[C---:B------:R-:W-:Y:S01]  /*0140*/  IMAD R171, R251.reuse, 0x1c, RZ ;  /* 0x0000001cfbab7824 */ /* 0x040fe200078e02ff */
[----:B-1----:R-:W-:Y:S01]  /*0150*/  IABS R8, R5 ;  /* 0x0000000500087213 */ /* 0x002fe20000000000 */
[C---:B------:R-:W-:Y:S01]  /*0160*/  IMAD R168, R251.reuse, 0x6, RZ ;  /* 0x00000006fba87824 */ /* 0x040fe200078e02ff */
[-C--:B------:R-:W-:Y:S01]  /*0170*/  IABS R7, R4.reuse ;  /* 0x0000000400077213 */ /* 0x080fe20000000000 */
[C---:B------:R-:W-:Y:S01]  /*0180*/  IMAD R185, R251.reuse, 0x7, RZ ;  /* 0x00000007fbb97824 */ /* 0x040fe200078e02ff */
[----:B------:R-:W-:Y:S01]  /*0190*/  IABS R10, R4 ;  /* 0x00000004000a7213 */ /* 0x000fe20000000000 */
[----:B------:R-:W-:Y:S01]  /*01a0*/  IMAD R194, R251, 0x24, RZ ;  /* 0x00000024fbc27824 */ /* 0x000fe200078e02ff */
[----:B------:R-:W1:Y:S01]  /*01b0*/  I2F.RP R0, R7 ;  /* 0x0000000700007306 */ /* 0x000e620000209400 */
[----:B--2---:R-:W-:Y:S01]  /*01c0*/  LOP3.LUT R220, R219, 0x7f, RZ, 0xc0, !PT ;  /* 0x0000007fdbdc7812 */ /* 0x004fe200078ec0ff */
[----:B------:R-:W-:Y:S01]  /*01d0*/  IMAD.SHL.U32 R181, R251, 0x8, RZ ;  /* 0x00000008fbb57824 */ /* 0x000fe200078e00ff */
[----:B------:R-:W-:Y:S01]  /*01e0*/  LOP3.LUT R218, R219, 0x1f, RZ, 0xc0, !PT ;  /* 0x0000001fdbda7812 */ /* 0x000fe200078ec0ff */
[----:B------:R-:W-:-:S02]  /*01f0*/  IMAD R180, R251, 0x28, RZ ;  /* 0x00000028fbb47824 */ /* 0x000fc400078e02ff */
[C---:B------:R-:W-:Y:S02]  /*0200*/  IMAD R155, R251.reuse, 0x9, RZ ;  /* 0x00000009fb9b7824 */ /* 0x040fe400078e02ff */
[C---:B------:R-:W-:Y:S02]  /*0210*/  IMAD R154, R251.reuse, 0x2c, RZ ;  /* 0x0000002cfb9a7824 */ /* 0x040fe400078e02ff */
[C---:B------:R-:W-:Y:S02]  /*0220*/  IMAD R160, R251.reuse, 0xa, RZ ;  /* 0x0000000afba07824 */ /* 0x040fe400078e02ff */
[C---:B------:R-:W-:Y:S02]  /*0230*/  IMAD R210, R251.reuse, 0x30, RZ ;  /* 0x00000030fbd27824 */ /* 0x040fe400078e02ff */
[C---:B------:R-:W-:Y:S01]  /*0240*/  IMAD R193, R251.reuse, 0xb, RZ ;  /* 0x0000000bfbc17824 */ /* 0x040fe200078e02ff */
[----:B-1----:R-:W1:Y:S01]  /*0250*/  MUFU.RCP R0, R0 ;  /* 0x0000000000007308 */ /* 0x002e620000001000 */
[----:B------:R-:W-:-:S02]  /*0260*/  IMAD R192, R251, 0x34, RZ ;  /* 0x00000034fbc07824 */ /* 0x000fc400078e02ff */
[C---:B------:R-:W-:Y:S02]  /*0270*/  IMAD R176, R251.reuse, 0x38, RZ ;  /* 0x00000038fbb07824 */ /* 0x040fe400078e02ff */
[C---:B------:R-:W-:Y:S02]  /*0280*/  IMAD R165, R251.reuse, 0xd, RZ ;  /* 0x0000000dfba57824 */ /* 0x040fe400078e02ff */
[C---:B------:R-:W-:Y:S02]  /*0290*/  IMAD R164, R251.reuse, 0x3c, RZ ;  /* 0x0000003cfba47824 */ /* 0x040fe400078e02ff */
[C---:B------:R-:W-:Y:S02]  /*02a0*/  IMAD R189, R251.reuse, 0xe, RZ ;  /* 0x0000000efbbd7824 */ /* 0x040fe400078e02ff */
[C---:B------:R-:W-:Y:S02]  /*02b0*/  IMAD R184, R251.reuse, 0xf, RZ ;  /* 0x0000000ffbb87824 */ /* 0x040fe400078e02ff */
[----:B------:R-:W-:-:S02]  /*02c0*/  IMAD R188, R251, 0x44, RZ ;  /* 0x00000044fbbc7824 */ /* 0x000fc400078e02ff */
[C---:B------:R-:W-:Y:S01]  /*02d0*/  IMAD.SHL.U32 R175, R251.reuse, 0x10, RZ ;  /* 0x00000010fbaf7824 */ /* 0x040fe200078e00ff */
[----:B-1----:R-:W-:Y:S01]  /*02e0*/  IADD3 R2, R0, 0xffffffe, RZ ;  /* 0x0ffffffe00027810 */ /* 0x002fe20007ffe0ff */
[----:B------:R-:W-:Y:S02]  /*02f0*/  IMAD.MOV R0, RZ, RZ, -R10 ;  /* 0x000000ffff007224 */ /* 0x000fe400078e0a0a */
[C---:B------:R-:W-:Y:S01]  /*0300*/  IMAD R174, R251.reuse, 0x48, RZ ;  /* 0x00000048fbae7824 */ /* 0x040fe200078e02ff */
[----:B------:R1:W2:Y:S01]  /*0310*/  F2I.FTZ.U32.TRUNC.NTZ R3, R2 ;  /* 0x0000000200037305 */ /* 0x0002a2000021f000 */
[C---:B------:R-:W-:Y:S02]  /*0320*/  IMAD R159, R251.reuse, 0x11, RZ ;  /* 0x00000011fb9f7824 */ /* 0x040fe400078e02ff */
[C---:B------:R-:W-:Y:S02]  /*0330*/  IMAD R158, R251.reuse, 0x4c, RZ ;  /* 0x0000004cfb9e7824 */ /* 0x040fe400078e02ff */
[----:B------:R-:W-:-:S02]  /*0340*/  IMAD R191, R251, 0x12, RZ ;  /* 0x00000012fbbf7824 */ /* 0x000fc400078e02ff */
[C---:B------:R-:W-:Y:S02]  /*0350*/  IMAD R204, R251.reuse, 0x50, RZ ;  /* 0x00000050fbcc7824 */ /* 0x040fe400078e02ff */
[----:B-1----:R-:W-:Y:S02]  /*0360*/  IMAD.MOV.U32 R2, RZ, RZ, RZ ;  /* 0x000000ffff027224 */ /* 0x002fe400078e00ff */
[C---:B------:R-:W-:Y:S02]  /*0370*/  IMAD R173, R251.reuse, 0x13, RZ ;  /* 0x00000013fbad7824 */ /* 0x040fe400078e02ff */
[C---:B------:R-:W-:Y:S02]  /*0380*/  IMAD R190, R251.reuse, 0x54, RZ ;  /* 0x00000054fbbe7824 */ /* 0x040fe400078e02ff */
[----:B------:R-:W-:Y:S02]  /*0390*/  IMAD R172, R251, 0x58, RZ ;  /* 0x00000058fbac7824 */ /* 0x000fe400078e02ff */
[----:B--2---:R-:W-:-:S02]  /*03a0*/  IMAD.MOV R6, RZ, RZ, -R3 ;  /* 0x000000ffff067224 */ /* 0x004fc400078e0a03 */
[----:B------:R-:W-:Y:S02]  /*03b0*/  IMAD R157, R251, 0x15, RZ ;  /* 0x00000015fb9d7824 */ /* 0x000fe400078e02ff */
[----:B------:R-:W-:Y:S02]  /*03c0*/  IMAD R9, R6, R7, RZ ;  /* 0x0000000706097224 */ /* 0x000fe400078e02ff */
[----:B------:R-:W-:Y:S02]  /*03d0*/  IMAD.MOV.U32 R6, RZ, RZ, R8 ;  /* 0x000000ffff067224 */ /* 0x000fe400078e0008 */
[----:B------:R-:W-:-:S04]  /*03e0*/  IMAD.HI.U32 R3, R3, R9, R2 ;  /* 0x0000000903037227 */ /* 0x000fc800078e0002 */
[----:B------:R-:W-:Y:S02]  /*03f0*/  IMAD R187, R251, 0x16, RZ ;  /* 0x00000016fbbb7824 */ /* 0x000fe400078e02ff */
[----:B------:R-:W-:-:S04]  /*0400*/  IMAD.HI.U32 R3, R3, R6, RZ ;  /* 0x0000000603037227 */ /* 0x000fc800078e00ff */
[----:B------:R-:W-:Y:S02]  /*0410*/  IMAD R0, R3, R0, R6 ;  /* 0x0000000003007224 */ /* 0x000fe400078e0206 */
[C---:B------:R-:W-:Y:S02]  /*0420*/  IMAD R202, R251.reuse, 0x60, RZ ;  /* 0x00000060fbca7824 */ /* 0x040fe400078e02ff */
[----:B------:R-:W-:Y:S01]  /*0430*/  IMAD R169, R251, 0x17, RZ ;  /* 0x00000017fba97824 */ /* 0x000fe200078e02ff */
[----:B------:R-:W-:Y:S01]  /*0440*/  ISETP.GT.U32.AND P1, PT, R7, R0, PT ;  /* 0x000000000700720c */ /* 0x000fe20003f24070 */
[C---:B------:R-:W-:Y:S02]  /*0450*/  IMAD R186, R251.reuse, 0x64, RZ ;  /* 0x00000064fbba7824 */ /* 0x040fe400078e02ff */
[C---:B------:R-:W-:Y:S02]  /*0460*/  IMAD R161, R251.reuse, 0x19, RZ ;  /* 0x00000019fba17824 */ /* 0x040fe400078e02ff */
[----:B------:R-:W-:-:S02]  /*0470*/  IMAD R198, R251, 0x70, RZ ;  /* 0x00000070fbc67824 */ /* 0x000fc400078e02ff */
[C---:B------:R-:W-:Y:S02]  /*0480*/  IMAD R222, R251.reuse, 0x1d, RZ ;  /* 0x0000001dfbde7824 */ /* 0x040fe400078e02ff */
[C---:B------:R-:W-:Y:S02]  /*0490*/  IMAD R221, R251.reuse, 0x1e, RZ ;  /* 0x0000001efbdd7824 */ /* 0x040fe400078e02ff */
[----:B------:R-:W-:Y:S02]  /*04a0*/  IMAD R217, R251, 0x1f, RZ ;  /* 0x0000001ffbd97824 */ /* 0x000fe400078e02ff */
[----:B------:R-:W-:Y:S01]  /*04b0*/  @!P1 IMAD.IADD R0, R0, 0x1, -R7 ;  /* 0x0000000100009824 */ /* 0x000fe200078e0a07 */
[----:B------:R-:W-:Y:S01]  /*04c0*/  @!P1 IADD3 R3, R3, 0x1, RZ ;  /* 0x0000000103039810 */ /* 0x000fe20007ffe0ff */
[----:B------:R-:W-:Y:S01]  /*04d0*/  IMAD.SHL.U32 R229, R220, 0x4, RZ ;  /* 0x00000004dce57824 */ /* 0x000fe200078e00ff */
[----:B------:R-:W-:Y:S02]  /*04e0*/  ISETP.NE.AND P1, PT, R4, RZ, PT ;  /* 0x000000ff0400720c */ /* 0x000fe40003f25270 */
[----:B------:R-:W-:-:S02]  /*04f0*/  ISETP.GE.U32.AND P0, PT, R0, R7, PT ;  /* 0x000000070000720c */ /* 0x000fc40003f06070 */
[----:B------:R-:W-:Y:S02]  /*0500*/  LOP3.LUT R0, R5, R4, RZ, 0x3c, !PT ;  /* 0x0000000405007212 */ /* 0x000fe400078e3cff */
[C---:B------:R-:W-:Y:S02]  /*0510*/  LOP3.LUT R228, R229.reuse, 0x20, RZ, 0x3c, !PT ;  /* 0x00000020e5e47812 */ /* 0x040fe400078e3cff */
[----:B------:R-:W-:Y:S01]  /*0520*/  ISETP.GE.AND P2, PT, R0, RZ, PT ;  /* 0x000000ff0000720c */ /* 0x000fe20003f46270 */
[----:B------:R-:W-:Y:S01]  /*0530*/  IMAD.MOV.U32 R0, RZ, RZ, c[0x0][0x178] ;  /* 0x00005e00ff007624 */ /* 0x000fe200078e00ff */
[----:B------:R-:W-:-:S04]  /*0540*/  LOP3.LUT R223, R229, 0x40, RZ, 0x3c, !PT ;  /* 0x00000040e5df7812 */ /* 0x000fc800078e3cff */
[----:B------:R-:W-:Y:S02]  /*0550*/  IADD3 R0, R0, 0x7f, RZ ;  /* 0x0000007f00007810 */ /* 0x000fe40007ffe0ff */
[----:B------:R-:W-:-:S05]  /*0560*/  @P0 IADD3 R3, R3, 0x1, RZ ;  /* 0x0000000103030810 */ /* 0x000fca0007ffe0ff */
[----:B------:R-:W-:Y:S01]  /*0570*/  IMAD.MOV.U32 R2, RZ, RZ, R3 ;  /* 0x000000ffff027224 */ /* 0x000fe200078e0003 */
[----:B------:R-:W-:-:S03]  /*0580*/  SHF.R.S32.HI R3, RZ, 0x1f, R0 ;  /* 0x0000001fff037819 */ /* 0x000fc60000011400 */
[----:B------:R-:W-:Y:S01]  /*0590*/  @!P2 IMAD.MOV R2, RZ, RZ, -R2 ;  /* 0x000000ffff02a224 */ /* 0x000fe200078e0a02 */
[----:B------:R-:W-:Y:S02]  /*05a0*/  @!P1 LOP3.LUT R2, RZ, R4, RZ, 0x33, !PT ;  /* 0x00000004ff029212 */ /* 0x000fe400078e33ff */
[----:B------:R-:W-:-:S03]  /*05b0*/  LEA.HI R3, R3, R0, RZ, 0x7 ;  /* 0x0000000003037211 */ /* 0x000fc600078f38ff */
[----:B------:R-:W-:Y:S02]  /*05c0*/  IMAD.SHL.U32 R12, R2, 0x8, RZ ;  /* 0x00000008020c7824 */ /* 0x000fe400078e00ff */
[----:B------:R-:W-:-:S03]  /*05d0*/  IMAD.MOV R2, RZ, RZ, -R2 ;  /* 0x000000ffff027224 */ /* 0x000fc600078e0a02 */
[----:B------:R-:W-:Y:S01]  /*05e0*/  LEA.HI.SX32 R3, R3, -R12, 0x19 ;  /* 0x8000000c03037211 */ /* 0x000fe200078fcaff */
[----:B------:R-:W-:Y:S02]  /*05f0*/  IMAD R11, R4, R2, R5 ;  /* 0x00000002040b7224 */ /* 0x000fe400078e0205 */
[----:B------:R-:W-:Y:S01]  /*0600*/  IMAD.MOV.U32 R2, RZ, RZ, RZ ;  /* 0x000000ffff027224 */ /* 0x000fe200078e00ff */
[----:B------:R-:W-:Y:S02]  /*0610*/  IMNMX R14, R3, 0x8, PT ;  /* 0x00000008030e7817 */ /* 0x000fe40003800200 */
[----:B------:R-:W-:Y:S02]  /*0620*/  IABS R4, R11 ;  /* 0x0000000b00047213 */ /* 0x000fe40000000000 */
[----:B------:R-:W-:-:S04]  /*0630*/  IABS R7, R14 ;  /* 0x0000000e00077213 */ /* 0x000fc80000000000 */
[----:B------:R-:W1:Y:S08]  /*0640*/  I2F.RP R0, R7 ;  /* 0x0000000700007306 */ /* 0x000e700000209400 */
[----:B-1----:R-:W1:Y:S02]  /*0650*/  MUFU.RCP R0, R0 ;  /* 0x0000000000007308 */ /* 0x002e640000001000 */
[----:B-1----:R-:W-:-:S02]  /*0660*/  IADD3 R3, R0, 0xffffffe, RZ ;  /* 0x0ffffffe00037810 */ /* 0x002fc40007ffe0ff */
[----:B------:R-:W-:-:S04]  /*0670*/  IABS R0, c[0x0][0x17c] ;  /* 0x00005f0000007a13 */ /* 0x000fc80000000000 */
[----:B------:R-:W1:Y:S02]  /*0680*/  F2I.FTZ.U32.TRUNC.NTZ R3, R3 ;  /* 0x0000000300037305 */ /* 0x000e64000021f000 */
[----:B-1----:R-:W-:-:S04]  /*0690*/  IMAD.MOV R6, RZ, RZ, -R3 ;  /* 0x000000ffff067224 */ /* 0x002fc800078e0a03 */
[----:B------:R-:W-:Y:S01]  /*06a0*/  IMAD R5, R6, R7, RZ ;  /* 0x0000000706057224 */ /* 0x000fe200078e02ff */
[----:B------:R-:W-:-:S03]  /*06b0*/  IABS R6, R14 ;  /* 0x0000000e00067213 */ /* 0x000fc60000000000 */
[----:B------:R-:W-:-:S04]  /*06c0*/  IMAD.HI.U32 R2, R3, R5, R2 ;  /* 0x0000000503027227 */ /* 0x000fc800078e0002 */
[----:B------:R-:W-:Y:S02]  /*06d0*/  IMAD.MOV R5, RZ, RZ, -R6 ;  /* 0x000000ffff057224 */ /* 0x000fe400078e0a06 */
[----:B------:R-:W-:Y:S01]  /*06e0*/  IMAD.HI.U32 R3, R2, R4, RZ ;  /* 0x0000000402037227 */ /* 0x000fe200078e00ff */
[----:B------:R-:W1:Y:S01]  /*06f0*/  I2F.RP R6, R0 ;  /* 0x0000000000067306 */ /* 0x000e620000209400 */
[----:B------:R-:W-:Y:S02]  /*0700*/  IABS R2, c[0x0][0x178] ;  /* 0x00005e0000027a13 */ /* 0x000fe40000000000 */
[----:B------:R-:W-:-:S05]  /*0710*/  IMAD R4, R3, R5, R4 ;  /* 0x0000000503047224 */ /* 0x000fca00078e0204 */
[----:B------:R-:W-:Y:S01]  /*0720*/  ISETP.GT.U32.AND P1, PT, R7, R4, PT ;  /* 0x000000040700720c */ /* 0x000fe20003f24070 */
[----:B------:R-:W2:Y:S08]  /*0730*/  I2F.RP R5, R2 ;  /* 0x0000000200057306 */ /* 0x000eb00000209400 */
[----:B-1----:R-:W1:Y:S04]  /*0740*/  MUFU.RCP R6, R6 ;  /* 0x0000000600067308 */ /* 0x002e680000001000 */
[----:B------:R-:W-:Y:S01]  /*0750*/  @!P1 IMAD.IADD R4, R4, 0x1, -R7 ;  /* 0x0000000104049824 */ /* 0x000fe200078e0a07 */
[----:B------:R-:W-:-:S02]  /*0760*/  @!P1 IADD3 R3, R3, 0x1, RZ ;  /* 0x0000000103039810 */ /* 0x000fc40007ffe0ff */
[----:B------:R-:W-:Y:S01]  /*0770*/  ISETP.NE.AND P1, PT, R14, RZ, PT ;  /* 0x000000ff0e00720c */ /* 0x000fe20003f25270 */
[----:B--2---:R-:W2:Y:S01]  /*0780*/  MUFU.RCP R5, R5 ;  /* 0x0000000500057308 */ /* 0x004ea20000001000 */
[----:B------:R-:W-:Y:S02]  /*0790*/  ISETP.GE.U32.AND P0, PT, R4, R7, PT ;  /* 0x000000070400720c */ /* 0x000fe40003f06070 */
[----:B------:R-:W-:-:S04]  /*07a0*/  LOP3.LUT R4, R11, R14, RZ, 0x3c, !PT ;  /* 0x0000000e0b047212 */ /* 0x000fc800078e3cff */
[----:B------:R-:W-:Y:S02]  /*07b0*/  ISETP.GE.AND P2, PT, R4, RZ, PT ;  /* 0x000000ff0400720c */ /* 0x000fe40003f46270 */
[----:B-1----:R-:W-:Y:S02]  /*07c0*/  IADD3 R8, R6, 0xffffffe, RZ ;  /* 0x0ffffffe06087810 */ /* 0x002fe40007ffe0ff */
[----:B------:R-:W-:Y:S02]  /*07d0*/  SHF.R.U32.HI R4, RZ, 0x5, R219 ;  /* 0x00000005ff047819 */ /* 0x000fe400000116db */
[----:B------:R1:W3:Y:S01]  /*07e0*/  F2I.FTZ.U32.TRUNC.NTZ R9, R8 ;  /* 0x0000000800097305 */ /* 0x0002e2000021f000 */
[----:B------:R-:W-:Y:S02]  /*07f0*/  @P0 IADD3 R3, R3, 0x1, RZ ;  /* 0x0000000103030810 */ /* 0x000fe40007ffe0ff */
[----:B------:R-:W-:Y:S02]  /*0800*/  SGXT.U32 R4, R4, 0x2 ;  /* 0x000000020404781a */ /* 0x000fe40000000000 */
[----:B--2---:R-:W-:Y:S01]  /*0810*/  IADD3 R6, R5, 0xffffffe, RZ ;  /* 0x0ffffffe05067810 */ /* 0x004fe20007ffe0ff */
[----:B------:R-:W-:Y:S01]  /*0820*/  IMAD.MOV.U32 R15, RZ, RZ, R3 ;  /* 0x000000ffff0f7224 */ /* 0x000fe200078e0003 */
[----:B------:R-:W-:Y:S01]  /*0830*/  LOP3.LUT R219, R219, 0x60, RZ, 0xc0, !PT ;  /* 0x00000060dbdb7812 */ /* 0x000fe200078ec0ff */
[----:B-1----:R-:W-:Y:S01]  /*0840*/  IMAD.MOV.U32 R8, RZ, RZ, RZ ;  /* 0x000000ffff087224 */ /* 0x002fe200078e00ff */
[----:B------:R-:W1:Y:S01]  /*0850*/  F2I.FTZ.U32.TRUNC.NTZ R7, R6 ;  /* 0x0000000600077305 */ /* 0x000e62000021f000 */
[----:B------:R-:W-:Y:S01]  /*0860*/  @!P2 IMAD.MOV R15, RZ, RZ, -R15 ;  /* 0x000000ffff0fa224 */ /* 0x000fe200078e0a0f */
[----:B------:R-:W-:Y:S01]  /*0870*/  @!P1 LOP3.LUT R15, RZ, R14, RZ, 0x33, !PT ;  /* 0x0000000eff0f9212 */ /* 0x000fe200078e33ff */
[----:B---3--:R-:W-:-:S04]  /*0880*/  IMAD.MOV R3, RZ, RZ, -R9 ;  /* 0x000000ffff037224 */ /* 0x008fc800078e0a09 */
[----:B------:R-:W-:Y:S02]  /*0890*/  IMAD.SHL.U32 R13, R15, 0x100, RZ ;  /* 0x000001000f0d7824 */ /* 0x000fe400078e00ff */
[----:B------:R-:W-:-:S03]  /*08a0*/  IMAD R5, R3, R0, RZ ;  /* 0x0000000003057224 */ /* 0x000fc600078e02ff */
[----:B------:R-:W-:Y:S01]  /*08b0*/  LOP3.LUT R4, R13, R4, RZ, 0xfc, !PT ;  /* 0x000000040d047212 */ /* 0x000fe200078efcff */
[----:B------:R-:W-:Y:S01]  /*08c0*/  IMAD.HI.U32 R5, R9, R5, R8 ;  /* 0x0000000509057227 */ /* 0x000fe200078e0008 */
[----:B------:R2:W-:Y:S02]  /*08d0*/  STL [R1+0x25c], R13 ;  /* 0x00025c0d01007387 */ /* 0x0005e40000100800 */
[----:B------:R-:W-:Y:S01]  /*08e0*/  IABS R3, R4 ;  /* 0x0000000400037213 */ /* 0x000fe20000000000 */
[----:B-1----:R-:W-:Y:S01]  /*08f0*/  IMAD.MOV R17, RZ, RZ, -R7 ;  /* 0x000000ffff117224 */ /* 0x002fe200078e0a07 */
[C---:B------:R-:W-:Y:S01]  /*0900*/  LOP3.LUT R18, R4.reuse, 0xfc, RZ, 0xfc, !PT ;  /* 0x000000fc04127812 */ /* 0x040fe200078efcff */
[----:B------:R-:W-:Y:S01]  /*0910*/  IMAD.MOV R9, RZ, RZ, -R15 ;  /* 0x000000ffff097224 */ /* 0x000fe200078e0a0f */
[C---:B------:R-:W-:Y:S01]  /*0920*/  LOP3.LUT R16, R4.reuse, 0x4, RZ, 0xfc, !PT ;  /* 0x0000000404107812 */ /* 0x040fe200078efcff */
[----:B------:R-:W-:Y:S01]  /*0930*/  IMAD.MOV.U32 R8, RZ, RZ, R3 ;  /* 0x000000ffff087224 */ /* 0x000fe200078e0003 */
[----:B------:R-:W-:Y:S01]  /*0940*/  LOP3.LUT R21, R4, 0x1c, RZ, 0xfc, !PT ;  /* 0x0000001c04157812 */ /* 0x000fe200078efcff */
[----:B------:R-:W-:Y:S01]  /*0950*/  IMAD.MOV.U32 R15, RZ, RZ, R17 ;  /* 0x000000ffff0f7224 */ /* 0x000fe200078e0011 */
[----:B--2---:R-:W-:Y:S01]  /*0960*/  IABS R13, R18 ;  /* 0x00000012000d7213 */ /* 0x004fe20000000000 */
[----:B------:R-:W-:Y:S01]  /*0970*/  IMAD.HI.U32 R3, R5, R8, RZ ;  /* 0x0000000805037227 */ /* 0x000fe200078e00ff */
[----:B------:R-:W-:-:S02]  /*0980*/  IABS R10, R16 ;  /* 0x00000010000a7213 */ /* 0x000fc40000000000 */
[----:B------:R-:W-:Y:S01]  /*0990*/  ISETP.GE.AND P3, PT, R16, RZ, PT ;  /* 0x000000ff1000720c */ /* 0x000fe20003f66270 */
[----:B------:R-:W-:Y:S01]  /*09a0*/  IMAD.MOV R3, RZ, RZ, -R3 ;  /* 0x000000ffff037224 */ /* 0x000fe200078e0a03 */
[C---:B------:R-:W-:Y:S01]  /*09b0*/  LOP3.LUT R22, R4.reuse, 0x20, RZ, 0xfc, !PT ;  /* 0x0000002004167812 */ /* 0x040fe200078efcff */
[C---:B------:R-:W-:Y:S01]  /*09c0*/  IMAD.HI.U32 R6, R5.reuse, R13, RZ ;  /* 0x0000000d05067227 */ /* 0x040fe200078e00ff */
[----:B------:R-:W-:Y:S02]  /*09d0*/  LOP3.LUT R20, R4, 0x18, RZ, 0xfc, !PT ;  /* 0x0000001804147812 */ /* 0x000fe400078efcff */
[----:B------:R-:W-:Y:S01]  /*09e0*/  IABS R19, R22 ;  /* 0x0000001600137213 */ /* 0x000fe20000000000 */
[----:B------:R-:W-:Y:S01]  /*09f0*/  IMAD R3, R0, R3, R8 ;  /* 0x0000000300037224 */ /* 0x000fe200078e0208 */
[C---:B------:R-:W-:Y:S01]  /*0a00*/  LOP3.LUT R26, R4.reuse, 0x30, RZ, 0xfc, !PT ;  /* 0x00000030041a7812 */ /* 0x040fe200078efcff */
[----:B------:R-:W-:Y:S01]  /*0a10*/  IMAD.MOV R6, RZ, RZ, -R6 ;  /* 0x000000ffff067224 */ /* 0x000fe200078e0a06 */
[----:B------:R-:W-:Y:S01]  /*0a20*/  LOP3.LUT R27, R4, 0x34, RZ, 0xfc, !PT ;  /* 0x00000034041b7812 */ /* 0x000fe200078efcff */
[----:B------:R-:W-:Y:S01]  /*0a30*/  IMAD.HI.U32 R8, R5, R10, RZ ;  /* 0x0000000a05087227 */ /* 0x000fe200078e00ff */
[----:B------:R-:W-:-:S02]  /*0a40*/  ISETP.GT.U32.AND P0, PT, R0, R3, PT ;  /* 0x000000030000720c */ /* 0x000fc40003f04070 */
[----:B------:R-:W-:Y:S01]  /*0a50*/  IABS R23, R26 ;  /* 0x0000001a00177213 */ /* 0x000fe20000000000 */
[----:B------:R-:W-:Y:S01]  /*0a60*/  IMAD R13, R0, R6, R13 ;  /* 0x00000006000d7224 */ /* 0x000fe200078e020d */
[----:B------:R-:W-:Y:S01]  /*0a70*/  IABS R24, R27 ;  /* 0x0000001b00187213 */ /* 0x000fe20000000000 */
[----:B------:R-:W-:Y:S01]  /*0a80*/  IMAD R9, R14, R9, R11 ;  /* 0x000000090e097224 */ /* 0x000fe200078e020b */
[----:B------:R-:W-:Y:S01]  /*0a90*/  LOP3.LUT R25, R4, 0x2c, RZ, 0xfc, !PT ;  /* 0x0000002c04197812 */ /* 0x000fe200078efcff */
[----:B------:R-:W-:Y:S01]  /*0aa0*/  IMAD R11, R15, R2, RZ ;  /* 0x000000020f0b7224 */ /* 0x000fe200078e02ff */
[----:B------:R-:W-:Y:S01]  /*0ab0*/  ISETP.GT.U32.AND P1, PT, R0, R13, PT ;  /* 0x0000000d0000720c */ /* 0x000fe20003f24070 */
[----:B------:R-:W-:Y:S01]  /*0ac0*/  IMAD.MOV.U32 R6, RZ, RZ, RZ ;  /* 0x000000ffff067224 */ /* 0x000fe200078e00ff */
[C---:B------:R-:W-:Y:S01]  /*0ad0*/  LOP3.LUT R30, R4.reuse, 0x3c, RZ, 0xfc, !PT ;  /* 0x0000003c041e7812 */ /* 0x040fe200078efcff */
[----:B------:R-:W-:Y:S01]  /*0ae0*/  IMAD.MOV R15, RZ, RZ, -R8 ;  /* 0x000000ffff0f7224 */ /* 0x000fe200078e0a08 */
[C---:B------:R-:W-:Y:S01]  /*0af0*/  LOP3.LUT R29, R4.reuse, 0x38, RZ, 0xfc, !PT ;  /* 0x00000038041d7812 */ /* 0x040fe200078efcff */
[----:B------:R-:W-:Y:S01]  /*0b00*/  @!P0 IMAD.IADD R3, R3, 0x1, -R0 ;  /* 0x0000000103038824 */ /* 0x000fe200078e0a00 */
[C---:B------:R-:W-:Y:S01]  /*0b10*/  LOP3.LUT R32, R4.reuse, 0x44, RZ, 0xfc, !PT ;  /* 0x0000004404207812 */ /* 0x040fe200078efcff */
[----:B------:R-:W-:Y:S01]  /*0b20*/  IMAD.HI.U32 R7, R7, R11, R6 ;  /* 0x0000000b07077227 */ /* 0x000fe200078e0006 */
[----:B------:R-:W-:-:S02]  /*0b30*/  LOP3.LUT R6, R4, 0x8, RZ, 0xfc, !PT ;  /* 0x0000000804067812 */ /* 0x000fc400078efcff */
[C---:B------:R-:W-:Y:S01]  /*0b40*/  ISETP.GT.U32.AND P4, PT, R0.reuse, R3, PT ;  /* 0x000000030000720c */ /* 0x040fe20003f84070 */
[----:B------:R-:W-:Y:S01]  /*0b50*/  IMAD R8, R0, R15, R10 ;  /* 0x0000000f00087224 */ /* 0x000fe200078e020a */
[----:B------:R-:W-:Y:S01]  /*0b60*/  LOP3.LUT R10, R4, 0xc, RZ, 0xfc, !PT ;  /* 0x0000000c040a7812 */ /* 0x000fe200078efcff */
[----:B------:R-:W-:Y:S01]  /*0b70*/  IMAD.IADD R9, R12, 0x1, R9 ;  /* 0x000000010c097824 */ /* 0x000fe200078e0209 */
[----:B------:R-:W-:Y:S01]  /*0b80*/  IABS R12, R6 ;  /* 0x00000006000c7213 */ /* 0x000fe20000000000 */
[----:B------:R-:W-:Y:S01]  /*0b90*/  @!P1 IMAD.IADD R13, R13, 0x1, -R0 ;  /* 0x000000010d0d9824 */ /* 0x000fe200078e0a00 */
[----:B------:R-:W-:Y:S01]  /*0ba0*/  ISETP.GT.U32.AND P1, PT, R0, R8, PT ;  /* 0x000000080000720c */ /* 0x000fe20003f24070 */
[----:B------:R-:W-:Y:S01]  /*0bb0*/  IMAD R79, R9, 0x80, R220 ;  /* 0x00000080094f7824 */ /* 0x000fe200078e02dc */
[----:B------:R-:W-:Y:S02]  /*0bc0*/  IABS R14, R10 ;  /* 0x0000000a000e7213 */ /* 0x000fe40000000000 */
[----:B------:R-:W-:Y:S01]  /*0bd0*/  ISETP.GE.AND P0, PT, R6, RZ, PT ;  /* 0x000000ff0600720c */ /* 0x000fe20003f06270 */
[----:B------:R-:W-:Y:S01]  /*0be0*/  IMAD.HI.U32 R6, R5, R12, RZ ;  /* 0x0000000c05067227 */ /* 0x000fe200078e00ff */
[----:B------:R-:W-:Y:S01]  /*0bf0*/  ISETP.GT.U32.AND P2, PT, R0, R13, PT ;  /* 0x0000000d0000720c */ /* 0x000fe20003f44070 */
[----:B------:R1:W-:Y:S01]  /*0c00*/  STL [R1+0x514], R79 ;  /* 0x0005144f01007387 */ /* 0x0003e20000100800 */
[----:B------:R-:W-:Y:S01]  /*0c10*/  ISETP.GE.AND P6, PT, R10, RZ, PT ;  /* 0x000000ff0a00720c */ /* 0x000fe20003fc6270 */
[----:B------:R-:W-:Y:S01]  /*0c20*/  @!P4 IMAD.IADD R3, R3, 0x1, -R0 ;  /* 0x000000010303c824 */ /* 0x000fe200078e0a00 */
[C---:B------:R-:W-:Y:S01]  /*0c30*/  ISETP.GE.AND P4, PT, R4.reuse, RZ, PT ;  /* 0x000000ff0400720c */ /* 0x040fe20003f86270 */
[----:B------:R-:W-:Y:S01]  /*0c40*/  IMAD.HI.U32 R10, R5, R14, RZ ;  /* 0x0000000e050a7227 */ /* 0x000fe200078e00ff */
[----:B------:R-:W-:-:S02]  /*0c50*/  LOP3.LUT R11, R4, 0x10, RZ, 0xfc, !PT ;  /* 0x00000010040b7812 */ /* 0x000fc400078efcff */
[----:B------:R-:W-:Y:S01]  /*0c60*/  IABS R28, R32 ;  /* 0x00000020001c7213 */ /* 0x000fe20000000000 */
[----:B------:R-:W-:Y:S01]  /*0c70*/  IMAD.MOV R15, RZ, RZ, -R6 ;  /* 0x000000ffff0f7224 */ /* 0x000fe200078e0a06 */
[----:B------:R-:W-:Y:S01]  /*0c80*/  IABS R16, R11 ;  /* 0x0000000b00107213 */ /* 0x000fe20000000000 */
[----:B------:R-:W-:Y:S01]  /*0c90*/  IMAD.MOV R17, RZ, RZ, -R10 ;  /* 0x000000ffff117224 */ /* 0x000fe200078e0a0a */
[----:B------:R-:W-:Y:S01]  /*0ca0*/  ISETP.GE.AND P5, PT, R11, RZ, PT ;  /* 0x000000ff0b00720c */ /* 0x000fe20003fa6270 */
[----:B------:R-:W-:Y:S01]  /*0cb0*/  @!P1 IMAD.IADD R8, R8, 0x1, -R0 ;  /* 0x0000000108089824 */ /* 0x000fe200078e0a00 */
[----:B------:R-:W-:Y:S01]  /*0cc0*/  ISETP.GE.AND P1, PT, R18, RZ, PT ;  /* 0x000000ff1200720c */ /* 0x000fe20003f26270 */
[----:B------:R-:W-:Y:S01]  /*0cd0*/  IMAD R10, R0, R15, R12 ;  /* 0x0000000f000a7224 */ /* 0x000fe200078e020c */
[----:B------:R-:W-:Y:S01]  /*0ce0*/  LOP3.LUT R15, R4, 0x14, RZ, 0xfc, !PT ;  /* 0x00000014040f7812 */ /* 0x000fe200078efcff */
[----:B------:R-:W-:Y:S01]  /*0cf0*/  IMAD.MOV.U32 R6, RZ, RZ, R3 ;  /* 0x000000ffff067224 */ /* 0x000fe200078e0003 */
[----:B------:R-:W-:Y:S01]  /*0d00*/  IABS R18, R21 ;  /* 0x0000001500127213 */ /* 0x000fe20000000000 */
[----:B------:R-:W-:Y:S01]  /*0d10*/  @!P2 IMAD.IADD R13, R13, 0x1, -R0 ;  /* 0x000000010d0da824 */ /* 0x000fe200078e0a00 */
[C---:B------:R-:W-:Y:S01]  /*0d20*/  ISETP.GT.U32.AND P2, PT, R0.reuse, R8, PT ;  /* 0x000000080000720c */ /* 0x040fe20003f44070 */
[----:B------:R-:W-:Y:S01]  /*0d30*/  @!P4 IMAD.MOV R6, RZ, RZ, -R6 ;  /* 0x000000ffff06c224 */ /* 0x000fe200078e0a06 */
[----:B------:R-:W-:Y:S01]  /*0d40*/  ISETP.GT.U32.AND P4, PT, R0, R10, PT ;  /* 0x0000000a0000720c */ /* 0x000fe20003f84070 */
[----:B------:R-:W-:Y:S01]  /*0d50*/  IMAD.HI.U32 R11, R5, R16, RZ ;  /* 0x00000010050b7227 */ /* 0x000fe200078e00ff */
[----:B------:R-:W-:-:S02]  /*0d60*/  LOP3.LUT R31, R4, 0x40, RZ, 0xfc, !PT ;  /* 0x00000040041f7812 */ /* 0x000fc400078efcff */
[C---:B------:R-:W-:Y:S01]  /*0d70*/  LOP3.LUT R33, R4.reuse, 0x48, RZ, 0xfc, !PT ;  /* 0x0000004804217812 */ /* 0x040fe200078efcff */
[----:B------:R-:W-:Y:S01]  /*0d80*/  IMAD.MOV R3, RZ, RZ, -R11 ;  /* 0x000000ffff037224 */ /* 0x000fe200078e0a0b */
[----:B------:R-:W-:Y:S01]  /*0d90*/  LOP3.LUT R37, R4, 0x5c, RZ, 0xfc, !PT ;  /* 0x0000005c04257812 */ /* 0x000fe200078efcff */
[C---:B------:R-:W-:Y:S01]  /*0da0*/  IMAD R11, R0.reuse, R17, R14 ;  /* 0x00000011000b7224 */ /* 0x040fe200078e020e */
[----:B------:R-:W-:Y:S01]  /*0db0*/  IABS R14, R15 ;  /* 0x0000000f000e7213 */ /* 0x000fe20000000000 */
[----:B------:R-:W-:Y:S01]  /*0dc0*/  IMAD R12, R0, R3, R16 ;  /* 0x00000003000c7224 */ /* 0x000fe200078e0210 */
[----:B------:R-:W-:Y:S01]  /*0dd0*/  IABS R17, R20 ;  /* 0x0000001400117213 */ /* 0x000fe20000000000 */
[--C-:B------:R-:W-:Y:S01]  /*0de0*/  @!P2 IMAD.IADD R8, R8, 0x1, -R0.reuse ;  /* 0x000000010808a824 */ /* 0x100fe200078e0a00 */
[----:B------:R-:W-:Y:S01]  /*0df0*/  ISETP.GT.U32.AND P2, PT, R0, R11, PT ;  /* 0x0000000b0000720c */ /* 0x000fe20003f44070 */
[----:B------:R-:W-:Y:S01]  /*0e00*/  @!P4 IMAD.IADD R10, R10, 0x1, -R0 ;  /* 0x000000010a0ac824 */ /* 0x000fe200078e0a00 */
[----:B------:R-:W-:Y:S01]  /*0e10*/  ISETP.GT.U32.AND P4, PT, R0, R12, PT ;  /* 0x0000000c0000720c */ /* 0x000fe20003f84070 */
[----:B------:R-:W-:Y:S01]  /*0e20*/  IMAD.MOV.U32 R3, RZ, RZ, R13 ;  /* 0x000000ffff037224 */ /* 0x000fe200078e000d */
[C---:B------:R-:W-:Y:S01]  /*0e30*/  LOP3.LUT R34, R4.reuse, 0x58, RZ, 0xfc, !PT ;  /* 0x0000005804227812 */ /* 0x040fe200078efcff */
[----:B------:R-:W-:Y:S01]  /*0e40*/  IMAD.HI.U32 R13, R5, R14, RZ ;  /* 0x0000000e050d7227 */ /* 0x000fe200078e00ff */
[----:B------:R-:W-:-:S02]  /*0e50*/  LOP3.LUT R38, R4, 0x64, RZ, 0xfc, !PT ;  /* 0x0000006404267812 */ /* 0x000fc400078efcff */
[----:B------:R-:W-:Y:S01]  /*0e60*/  LOP3.LUT R39, R4, 0x68, RZ, 0xfc, !PT ;  /* 0x0000006804277812 */ /* 0x000fe200078efcff */
[----:B------:R-:W-:Y:S01]  /*0e70*/  @!P1 IMAD.MOV R3, RZ, RZ, -R3 ;  /* 0x000000ffff039224 */ /* 0x000fe200078e0a03 */
[----:B------:R-:W-:Y:S01]  /*0e80*/  ISETP.GT.U32.AND P1, PT, R0, R10, PT ;  /* 0x0000000a0000720c */ /* 0x000fe20003f24070 */
[----:B------:R-:W-:Y:S01]  /*0e90*/  @!P3 IMAD.MOV R8, RZ, RZ, -R8 ;  /* 0x000000ffff08b224 */ /* 0x000fe200078e0a08 */
[----:B------:R-:W-:Y:S01]  /*0ea0*/  ISETP.GE.AND P3, PT, R15, RZ, PT ;  /* 0x000000ff0f00720c */ /* 0x000fe20003f66270 */
[--C-:B------:R-:W-:Y:S01]  /*0eb0*/  @!P2 IMAD.IADD R11, R11, 0x1, -R0.reuse ;  /* 0x000000010b0ba824 */ /* 0x100fe200078e0a00 */
[----:B------:R-:W-:Y:S01]  /*0ec0*/  IABS R35, R38 ;  /* 0x0000002600237213 */ /* 0x000fe20000000000 */
[----:B------:R-:W-:Y:S01]  /*0ed0*/  @!P4 IMAD.IADD R12, R12, 0x1, -R0 ;  /* 0x000000010c0cc824 */ /* 0x000fe200078e0a00 */
[----:B------:R-:W-:Y:S01]  /*0ee0*/  IABS R36, R39 ;  /* 0x0000002700247213 */ /* 0x000fe20000000000 */
[----:B------:R-:W-:Y:S01]  /*0ef0*/  IMAD.MOV R13, RZ, RZ, -R13 ;  /* 0x000000ffff0d7224 */ /* 0x000fe200078e0a0d */
[C---:B------:R-:W-:Y:S01]  /*0f00*/  ISETP.GT.U32.AND P2, PT, R0.reuse, R11, PT ;  /* 0x0000000b0000720c */ /* 0x040fe20003f44070 */
[----:B------:R-:W-:Y:S01]  /*0f10*/  IMAD.HI.U32 R15, R5, R18, RZ ;  /* 0x00000012050f7227 */ /* 0x000fe200078e00ff */
[----:B------:R-:W-:-:S02]  /*0f20*/  ISETP.GT.U32.AND P4, PT, R0, R12, PT ;  /* 0x0000000c0000720c */ /* 0x000fc40003f84070 */
[----:B------:R-:W-:Y:S01]  /*0f30*/  LOP3.LUT R40, R4, 0x6c, RZ, 0xfc, !PT ;  /* 0x0000006c04287812 */ /* 0x000fe200078efcff */
[----:B------:R-:W-:Y:S01]  /*0f40*/  IMAD R13, R0, R13, R14 ;  /* 0x0000000d000d7224 */ /* 0x000fe200078e020e */
[C---:B------:R-:W-:Y:S01]  /*0f50*/  LOP3.LUT R41, R4.reuse, 0x70, RZ, 0xfc, !PT ;  /* 0x0000007004297812 */ /* 0x040fe200078efcff */
[C---:B------:R-:W-:Y:S01]  /*0f60*/  IMAD.HI.U32 R16, R5.reuse, R19, RZ ;  /* 0x0000001305107227 */ /* 0x040fe200078e00ff */
[C---:B------:R-:W-:Y:S02]  /*0f70*/  LOP3.LUT R44, R4.reuse, 0x74, RZ, 0xfc, !PT ;  /* 0x00000074042c7812 */ /* 0x040fe400078efcff */
[C---:B------:R-:W-:Y:S01]  /*0f80*/  LOP3.LUT R47, R4.reuse, 0x80, RZ, 0xfc, !PT ;  /* 0x00000080042f7812 */ /* 0x040fe200078efcff */
[----:B------:R-:W-:Y:S01]  /*0f90*/  IMAD.MOV R15, RZ, RZ, -R15 ;  /* 0x000000ffff0f7224 */ /* 0x000fe200078e0a0f */
[----:B------:R-:W-:Y:S01]  /*0fa0*/  LOP3.LUT R45, R4, 0x78, RZ, 0xfc, !PT ;  /* 0x00000078042d7812 */ /* 0x000fe200078efcff */
[----:B------:R-:W-:Y:S01]  /*0fb0*/  @!P1 IMAD.IADD R10, R10, 0x1, -R0 ;  /* 0x000000010a0a9824 */ /* 0x000fe200078e0a00 */
[C---:B------:R-:W-:Y:S01]  /*0fc0*/  ISETP.GT.U32.AND P1, PT, R0.reuse, R13, PT ;  /* 0x0000000d0000720c */ /* 0x040fe20003f24070 */
[----:B------:R-:W-:Y:S01]  /*0fd0*/  IMAD.MOV R16, RZ, RZ, -R16 ;  /* 0x000000ffff107224 */ /* 0x000fe200078e0a10 */
[----:B------:R-:W-:Y:S01]  /*0fe0*/  IABS R43, R47 ;  /* 0x0000002f002b7213 */ /* 0x000fe20000000000 */
[----:B------:R-:W-:Y:S01]  /*0ff0*/  IMAD R15, R0, R15, R18 ;  /* 0x0000000f000f7224 */ /* 0x000fe200078e0212 */
[C---:B------:R-:W-:Y:S01]  /*1000*/  LOP3.LUT R46, R4.reuse, 0x7c, RZ, 0xfc, !PT ;  /* 0x0000007c042e7812 */ /* 0x040fe200078efcff */
[----:B------:R-:W-:Y:S01]  /*1010*/  IMAD.HI.U32 R14, R5, R17, RZ ;  /* 0x00000011050e7227 */ /* 0x000fe200078e00ff */
[----:B------:R-:W-:-:S02]  /*1020*/  LOP3.LUT R48, R4, 0x84, RZ, 0xfc, !PT ;  /* 0x0000008404307812 */ /* 0x000fc400078efcff */
[----:B------:R-:W-:Y:S01]  /*1030*/  IABS R42, R46 ;  /* 0x0000002e002a7213 */ /* 0x000fe20000000000 */
[--C-:B------:R-:W-:Y:S01]  /*1040*/  @!P2 IMAD.IADD R11, R11, 0x1, -R0.reuse ;  /* 0x000000010b0ba824 */ /* 0x100fe200078e0a00 */
[----:B------:R-:W-:Y:S01]  /*1050*/  ISETP.GE.AND P2, PT, R20, RZ, PT ;  /* 0x000000ff1400720c */ /* 0x000fe20003f46270 */
[----:B------:R-:W-:Y:S01]  /*1060*/  IMAD R16, R0, R16, R19 ;  /* 0x0000001000107224 */ /* 0x000fe200078e0213 */
[----:B------:R-:W-:Y:S01]  /*1070*/  LOP3.LUT R20, R4, 0x24, RZ, 0xfc, !PT ;  /* 0x0000002404147812 */ /* 0x000fe200078efcff */
[----:B------:R-:W-:Y:S01]  /*1080*/  @!P4 IMAD.IADD R12, R12, 0x1, -R0 ;  /* 0x000000010c0cc824 */ /* 0x000fe200078e0a00 */
[C---:B------:R-:W-:Y:S01]  /*1090*/  ISETP.GT.U32.AND P4, PT, R0.reuse, R15, PT ;  /* 0x0000000f0000720c */ /* 0x040fe20003f84070 */
[----:B------:R-:W-:Y:S01]  /*10a0*/  IMAD.MOV R14, RZ, RZ, -R14 ;  /* 0x000000ffff0e7224 */ /* 0x000fe200078e0a0e */
[----:B------:R-:W-:Y:S01]  /*10b0*/  IABS R18, R20 ;  /* 0x0000001400127213 */ /* 0x000fe20000000000 */
[----:B------:R-:W-:Y:S01]  /*10c0*/  @!P5 IMAD.MOV R12, RZ, RZ, -R12 ;  /* 0x000000ffff0cd224 */ /* 0x000fe200078e0a0c */
[C---:B------:R-:W-:Y:S01]  /*10d0*/  ISETP.GT.U32.AND P5, PT, R0.reuse, R16, PT ;  /* 0x000000100000720c */ /* 0x040fe20003fa4070 */
[----:B------:R-:W-:Y:S01]  /*10e0*/  IMAD R14, R0, R14, R17 ;  /* 0x0000000e000e7224 */ /* 0x000fe200078e0211 */
[C---:B------:R-:W-:Y:S01]  /*10f0*/  LOP3.LUT R49, R4.reuse, 0x88, RZ, 0xfc, !PT ;  /* 0x0000008804317812 */ /* 0x040fe200078efcff */
[----:B------:R-:W-:Y:S01]  /*1100*/  @!P1 IMAD.IADD R13, R13, 0x1, -R0 ;  /* 0x000000010d0d9824 */ /* 0x000fe200078e0a00 */
[----:B------:R-:W-:Y:S01]  /*1110*/  LOP3.LUT R51, R4, 0x90, RZ, 0xfc, !PT ;  /* 0x0000009004337812 */ /* 0x000fe200078efcff */
[----:B------:R-:W-:Y:S01]  /*1120*/  @!P6 IMAD.MOV R11, RZ, RZ, -R11 ;  /* 0x000000ffff0be224 */ /* 0x000fe200078e0a0b */
[----:B------:R-:W-:Y:S01]  /*1130*/  ISETP.GT.U32.AND P1, PT, R0, R14, PT ;  /* 0x0000000e0000720c */ /* 0x000fe20003f24070 */
[----:B------:R-:W-:Y:S01]  /*1140*/  IMAD.HI.U32 R17, R5, R18, RZ ;  /* 0x0000001205117227 */ /* 0x000fe200078e00ff */
[----:B------:R-:W-:-:S02]  /*1150*/  ISETP.GE.AND P6, PT, R21, RZ, PT ;  /* 0x000000ff1500720c */ /* 0x000fc40003fc6270 */
[C---:B------:R-:W-:Y:S01]  /*1160*/  LOP3.LUT R21, R4.reuse, 0x28, RZ, 0xfc, !PT ;  /* 0x0000002804157812 */ /* 0x040fe200078efcff */
[----:B------:R-:W-:Y:S01]  /*1170*/  @!P4 IMAD.IADD R15, R15, 0x1, -R0 ;  /* 0x000000010f0fc824 */ /* 0x000fe200078e0a00 */
[----:B------:R-:W-:Y:S01]  /*1180*/  LOP3.LUT R52, R4, 0x98, RZ, 0xfc, !PT ;  /* 0x0000009804347812 */ /* 0x000fe200078efcff */
[----:B------:R-:W-:Y:S01]  /*1190*/  IMAD.MOV R17, RZ, RZ, -R17 ;  /* 0x000000ffff117224 */ /* 0x000fe200078e0a11 */
[----:B------:R-:W-:Y:S01]  /*11a0*/  IABS R19, R21 ;  /* 0x0000001500137213 */ /* 0x000fe20000000000 */
[----:B------:R-:W-:Y:S01]  /*11b0*/  @!P0 IMAD.MOV R10, RZ, RZ, -R10 ;  /* 0x000000ffff0a8224 */ /* 0x000fe200078e0a0a */
[----:B------:R-:W-:Y:S01]  /*11c0*/  ISETP.GT.U32.AND P0, PT, R0, R13, PT ;  /* 0x0000000d0000720c */ /* 0x000fe20003f04070 */
[----:B------:R-:W-:Y:S01]  /*11d0*/  @!P5 IMAD.IADD R16, R16, 0x1, -R0 ;  /* 0x000000011010d824 */ /* 0x000fe200078e0a00 */
[C---:B------:R-:W-:Y:S01]  /*11e0*/  ISETP.GT.U32.AND P5, PT, R0.reuse, R15, PT ;  /* 0x0000000f0000720c */ /* 0x040fe20003fa4070 */
[----:B------:R-:W-:Y:S01]  /*11f0*/  IMAD R17, R0, R17, R18 ;  /* 0x0000001100117224 */ /* 0x000fe200078e0212 */
[C---:B------:R-:W-:Y:S01]  /*1200*/  LOP3.LUT R53, R4.reuse, 0x9c, RZ, 0xfc, !PT ;  /* 0x0000009c04357812 */ /* 0x040fe200078efcff */
[----:B------:R-:W-:Y:S01]  /*1210*/  IMAD.HI.U32 R18, R5, R19, RZ ;  /* 0x0000001305127227 */ /* 0x000fe200078e00ff */
[----:B------:R-:W-:-:S02]  /*1220*/  LOP3.LUT R54, R4, 0xa0, RZ, 0xfc, !PT ;  /* 0x000000a004367812 */ /* 0x000fc400078efcff */
[----:B------:R-:W-:Y:S01]  /*1230*/  IABS R50, R53 ;  /* 0x0000003500327213 */ /* 0x000fe20000000000 */
[----:B------:R-:W-:Y:S01]  /*1240*/  @!P1 IMAD.IADD R14, R14, 0x1, -R0 ;  /* 0x000000010e0e9824 */ /* 0x000fe200078e0a00 */
[----:B------:R-:W-:Y:S01]  /*1250*/  ISETP.GE.AND P1, PT, R20, RZ, PT ;  /* 0x000000ff1400720c */ /* 0x000fe20003f26270 */
[----:B------:R-:W-:Y:S01]  /*1260*/  IMAD.MOV R18, RZ, RZ, -R18 ;  /* 0x000000ffff127224 */ /* 0x000fe200078e0a12 */
[----:B------:R-:W-:Y:S01]  /*1270*/  LOP3.LUT R56, R4, 0xac, RZ, 0xfc, !PT ;  /* 0x000000ac04387812 */ /* 0x000fe200078efcff */
[--C-:B------:R-:W-:Y:S01]  /*1280*/  @!P0 IMAD.IADD R13, R13, 0x1, -R0.reuse ;  /* 0x000000010d0d8824 */ /* 0x100fe200078e0a00 */
[C---:B------:R-:W-:Y:S01]  /*1290*/  ISETP.GT.U32.AND P4, PT, R0.reuse, R14, PT ;  /* 0x0000000e0000720c */ /* 0x040fe20003f84070 */
[----:B------:R-:W-:Y:S01]  /*12a0*/  IMAD R18, R0, R18, R19 ;  /* 0x0000001200127224 */ /* 0x000fe200078e0213 */
[----:B------:R-:W-:Y:S01]  /*12b0*/  ISETP.GE.AND P0, PT, R22, RZ, PT ;  /* 0x000000ff1600720c */ /* 0x000fe20003f06270 */
[----:B------:R-:W-:Y:S01]  /*12c0*/  @!P5 IMAD.IADD R15, R15, 0x1, -R0 ;  /* 0x000000010f0fd824 */ /* 0x000fe200078e0a00 */
[----:B------:R-:W-:Y:S01]  /*12d0*/  IABS R22, R25 ;  /* 0x0000001900167213 */ /* 0x000fe20000000000 */
[----:B------:R-:W-:Y:S01]  /*12e0*/  @!P3 IMAD.MOV R13, RZ, RZ, -R13 ;  /* 0x000000ffff0db224 */ /* 0x000fe200078e0a0d */
[C---:B------:R-:W-:Y:S01]  /*12f0*/  ISETP.GT.U32.AND P5, PT, R0.reuse, R18, PT ;  /* 0x000000120000720c */ /* 0x040fe20003fa4070 */
[----:B------:R-:W-:Y:S01]  /*1300*/  IMAD.HI.U32 R20, R5, R23, RZ ;  /* 0x0000001705147227 */ /* 0x000fe200078e00ff */
[----:B------:R-:W-:-:S02]  /*1310*/  ISETP.GT.U32.AND P3, PT, R0, R16, PT ;  /* 0x000000100000720c */ /* 0x000fc40003f64070 */
[C---:B------:R-:W-:Y:S01]  /*1320*/  LOP3.LUT R58, R4.reuse, 0xb0, RZ, 0xfc, !PT ;  /* 0x000000b0043a7812 */ /* 0x040fe200078efcff */
[----:B------:R-:W-:Y:S01]  /*1330*/  IMAD.MOV R20, RZ, RZ, -R20 ;  /* 0x000000ffff147224 */ /* 0x000fe200078e0a14 */
[----:B------:R-:W-:Y:S01]  /*1340*/  LOP3.LUT R60, R4, 0xc4, RZ, 0xfc, !PT ;  /* 0x000000c4043c7812 */ /* 0x000fe200078efcff */
[--C-:B------:R-:W-:Y:S01]  /*1350*/  @!P4 IMAD.IADD R14, R14, 0x1, -R0.reuse ;  /* 0x000000010e0ec824 */ /* 0x100fe200078e0a00 */
[C---:B------:R-:W-:Y:S01]  /*1360*/  ISETP.GT.U32.AND P4, PT, R0.reuse, R17, PT ;  /* 0x000000110000720c */ /* 0x040fe20003f84070 */
[----:B------:R-:W-:Y:S01]  /*1370*/  IMAD R20, R0, R20, R23 ;  /* 0x0000001400147224 */ /* 0x000fe200078e0217 */
[----:B------:R-:W-:Y:S01]  /*1380*/  LOP3.LUT R66, R4, 0xc8, RZ, 0xfc, !PT ;  /* 0x000000c804427812 */ /* 0x000fe200078efcff */
[----:B------:R-:W-:Y:S01]  /*1390*/  IMAD.HI.U32 R19, R5, R22, RZ ;  /* 0x0000001605137227 */ /* 0x000fe200078e00ff */
[----:B------:R-:W-:Y:S02]  /*13a0*/  IABS R61, R60 ;  /* 0x0000003c003d7213 */ /* 0x000fe40000000000 */
[----:B------:R-:W-:Y:S01]  /*13b0*/  IABS R63, R66 ;  /* 0x00000042003f7213 */ /* 0x000fe20000000000 */
[--C-:B------:R-:W-:Y:S01]  /*13c0*/  @!P5 IMAD.IADD R18, R18, 0x1, -R0.reuse ;  /* 0x000000011212d824 */ /* 0x100fe200078e0a00 */
[----:B------:R-:W-:Y:S01]  /*13d0*/  LOP3.LUT R67, R4, 0xcc, RZ, 0xfc, !PT ;  /* 0x000000cc04437812 */ /* 0x000fe200078efcff */
[----:B------:R-:W-:Y:S01]  /*13e0*/  @!P3 IMAD.IADD R16, R16, 0x1, -R0 ;  /* 0x000000011010b824 */ /* 0x000fe200078e0a00 */
[----:B------:R-:W-:Y:S01]  /*13f0*/  ISETP.GE.AND P3, PT, R21, RZ, PT ;  /* 0x000000ff1500720c */ /* 0x000fe20003f66270 */
[----:B------:R-:W-:Y:S01]  /*1400*/  IMAD.HI.U32 R21, R5, R24, RZ ;  /* 0x0000001805157227 */ /* 0x000fe200078e00ff */
[----:B------:R-:W-:-:S02]  /*1410*/  ISETP.GT.U32.AND P5, PT, R0, R18, PT ;  /* 0x000000120000720c */ /* 0x000fc40003fa4070 */
[----:B------:R-:W-:Y:S01]  /*1420*/  IABS R65, R67 ;  /* 0x0000004300417213 */ /* 0x000fe20000000000 */
[----:B------:R-:W-:Y:S01]  /*1430*/  @!P4 IMAD.IADD R17, R17, 0x1, -R0 ;  /* 0x000000011111c824 */ /* 0x000fe200078e0a00 */
[----:B------:R-:W-:Y:S01]  /*1440*/  ISETP.GE.AND P4, PT, R25, RZ, PT ;  /* 0x000000ff1900720c */ /* 0x000fe20003f86270 */
[----:B------:R-:W-:Y:S01]  /*1450*/  IMAD.MOV R21, RZ, RZ, -R21 ;  /* 0x000000ffff157224 */ /* 0x000fe200078e0a15 */
[----:B------:R-:W-:Y:S01]  /*1460*/  LOP3.LUT R68, R4, 0xd0, RZ, 0xfc, !PT ;  /* 0x000000d004447812 */ /* 0x000fe200078efcff */
[----:B------:R-:W-:Y:S01]  /*1470*/  @!P2 IMAD.MOV R14, RZ, RZ, -R14 ;  /* 0x000000ffff0ea224 */ /* 0x000fe200078e0a0e */
[C---:B------:R-:W-:Y:S01]  /*1480*/  ISETP.GT.U32.AND P2, PT, R0.reuse, R17, PT ;  /* 0x000000110000720c */ /* 0x040fe20003f44070 */
[C---:B------:R-:W-:Y:S01]  /*1490*/  IMAD R21, R0.reuse, R21, R24 ;  /* 0x0000001500157224 */ /* 0x040fe200078e0218 */
[----:B------:R-:W-:Y:S01]  /*14a0*/  IABS R24, R29 ;  /* 0x0000001d00187213 */ /* 0x000fe20000000000 */
[----:B------:R-:W-:Y:S01]  /*14b0*/  @!P0 IMAD.MOV R16, RZ, RZ, -R16 ;  /* 0x000000ffff108224 */ /* 0x000fe200078e0a10 */
[----:B------:R-:W-:Y:S01]  /*14c0*/  ISETP.GT.U32.AND P0, PT, R0, R20, PT ;  /* 0x000000140000720c */ /* 0x000fe20003f04070 */
[----:B------:R-:W-:Y:S01]  /*14d0*/  IMAD.MOV R19, RZ, RZ, -R19 ;  /* 0x000000ffff137224 */ /* 0x000fe200078e0a13 */
[----:B------:R-:W-:Y:S01]  /*14e0*/  IABS R62, R68 ;  /* 0x00000044003e7213 */ /* 0x000fe20000000000 */
[----:B------:R-:W-:Y:S01]  /*14f0*/  @!P5 IMAD.IADD R18, R18, 0x1, -R0 ;  /* 0x000000011212d824 */ /* 0x000fe200078e0a00 */
[C---:B------:R-:W-:Y:S01]  /*1500*/  ISETP.GT.U32.AND P5, PT, R0.reuse, R21, PT ;  /* 0x000000150000720c */ /* 0x040fe20003fa4070 */
[----:B------:R-:W-:Y:S01]  /*1510*/  IMAD R19, R0, R19, R22 ;  /* 0x0000001300137224 */ /* 0x000fe200078e0216 */
[C---:B------:R-:W-:Y:S01]  /*1520*/  LOP3.LUT R69, R4.reuse, 0xd4, RZ, 0xfc, !PT ;  /* 0x000000d404457812 */ /* 0x040fe200078efcff */
[----:B------:R-:W-:Y:S01]  /*1530*/  @!P6 IMAD.MOV R15, RZ, RZ, -R15 ;  /* 0x000000ffff0fe224 */ /* 0x000fe200078e0a0f */
[----:B------:R-:W-:Y:S01]  /*1540*/  LOP3.LUT R70, R4, 0xe4, RZ, 0xfc, !PT ;  /* 0x000000e404467812 */ /* 0x000fe200078efcff */
[----:B------:R-:W-:Y:S01]  /*1550*/  @!P2 IMAD.IADD R17, R17, 0x1, -R0 ;  /* 0x000000011111a824 */ /* 0x000fe200078e0a00 */
[----:B------:R-:W-:Y:S01]  /*1560*/  ISETP.GT.U32.AND P6, PT, R0, R19, PT ;  /* 0x000000130000720c */ /* 0x000fe20003fc4070 */
[----:B------:R-:W-:Y:S01]  /*1570*/  IMAD.HI.U32 R22, R5, R24, RZ ;  /* 0x0000001805167227 */ /* 0x000fe200078e00ff */
[----:B------:R-:W-:-:S02]  /*1580*/  ISETP.GE.AND P2, PT, R26, RZ, PT ;  /* 0x000000ff1a00720c */ /* 0x000fc40003f46270 */
[----:B------:R-:W-:Y:S01]  /*1590*/  IABS R26, R30 ;  /* 0x0000001e001a7213 */ /* 0x000fe20000000000 */
[--C-:B------:R-:W-:Y:S01]  /*15a0*/  @!P0 IMAD.IADD R20, R20, 0x1, -R0.reuse ;  /* 0x0000000114148824 */ /* 0x100fe200078e0a00 */
[----:B------:R-:W-:Y:S01]  /*15b0*/  IABS R64, R69 ;  /* 0x0000004500407213 */ /* 0x000fe20000000000 */
[--C-:B------:R-:W-:Y:S01]  /*15c0*/  @!P5 IMAD.IADD R21, R21, 0x1, -R0.reuse ;  /* 0x000000011515d824 */ /* 0x100fe200078e0a00 */
[----:B------:R-:W-:Y:S01]  /*15d0*/  LOP3.LUT R72, R4, 0xf0, RZ, 0xfc, !PT ;  /* 0x000000f004487812 */ /* 0x000fe200078efcff */
[----:B------:R-:W-:Y:S01]  /*15e0*/  IMAD.HI.U32 R23, R5, R26, RZ ;  /* 0x0000001a05177227 */ /* 0x000fe200078e00ff */
[C---:B------:R-:W-:Y:S02]  /*15f0*/  ISETP.GT.U32.AND P5, PT, R0.reuse, R20, PT ;  /* 0x000000140000720c */ /* 0x040fe40003fa4070 */
[----:B------:R-:W-:Y:S01]  /*1600*/  IABS R75, R72 ;  /* 0x00000048004b7213 */ /* 0x000fe20000000000 */
[----:B------:R-:W-:Y:S01]  /*1610*/  @!P6 IMAD.IADD R19, R19, 0x1, -R0 ;  /* 0x000000011313e824 */ /* 0x000fe200078e0a00 */
[----:B------:R-:W-:Y:S01]  /*1620*/  ISETP.GE.AND P6, PT, R27, RZ, PT ;  /* 0x000000ff1b00720c */ /* 0x000fe20003fc6270 */
[----:B------:R-:W-:Y:S01]  /*1630*/  IMAD.MOV R23, RZ, RZ, -R23 ;  /* 0x000000ffff177224 */ /* 0x000fe200078e0a17 */
[----:B------:R-:W-:Y:S01]  /*1640*/  IABS R27, R31 ;  /* 0x0000001f001b7213 */ /* 0x000fe20000000000 */
[----:B------:R-:W-:Y:S01]  /*1650*/  IMAD.MOV R25, RZ, RZ, -R22 ;  /* 0x000000ffff197224 */ /* 0x000fe200078e0a16 */
[C---:B------:R-:W-:Y:S01]  /*1660*/  ISETP.GT.U32.AND P0, PT, R0.reuse, R19, PT ;  /* 0x000000130000720c */ /* 0x040fe20003f04070 */
[C---:B------:R-:W-:Y:S01]  /*1670*/  IMAD R23, R0.reuse, R23, R26 ;  /* 0x0000001700177224 */ /* 0x040fe200078e021a */
[----:B------:R-:W-:Y:S01]  /*1680*/  IABS R26, R33 ;  /* 0x00000021001a7213 */ /* 0x000fe20000000000 */
[----:B------:R-:W-:Y:S01]  /*1690*/  IMAD R22, R0, R25, R24 ;  /* 0x0000001900167224 */ /* 0x000fe200078e0218 */
[----:B------:R-:W-:Y:S01]  /*16a0*/  LOP3.LUT R74, R4, 0xf4, RZ, 0xfc, !PT ;  /* 0x000000f4044a7812 */ /* 0x000fe200078efcff */
[----:B------:R-:W-:Y:S01]  /*16b0*/  @!P5 IMAD.IADD R20, R20, 0x1, -R0 ;  /* 0x000000011414d824 */ /* 0x000fe200078e0a00 */
[C---:B------:R-:W-:Y:S01]  /*16c0*/  ISETP.GT.U32.AND P5, PT, R0.reuse, R23, PT ;  /* 0x000000170000720c */ /* 0x040fe20003fa4070 */
[----:B------:R-:W-:Y:S01]  /*16d0*/  @!P1 IMAD.MOV R17, RZ, RZ, -R17 ;  /* 0x000000ffff119224 */ /* 0x000fe200078e0a11 */
[----:B------:R-:W-:Y:S01]  /*16e0*/  ISETP.GT.U32.AND P1, PT, R0, R21, PT ;  /* 0x000000150000720c */ /* 0x000fe20003f24070 */
[----:B------:R-:W-:-:S04]  /*16f0*/  IMAD.HI.U32 R25, R5, R28, RZ ;  /* 0x0000001c05197227 */ /* 0x000fc800078e00ff */
[----:B------:R-:W-:Y:S01]  /*1700*/  @!P0 IMAD.IADD R19, R19, 0x1, -R0 ;  /* 0x0000000113138824 */ /* 0x000fe200078e0a00 */
[----:B------:R-:W-:Y:S01]  /*1710*/  ISETP.GT.U32.AND P0, PT, R0, R22, PT ;  /* 0x000000160000720c */ /* 0x000fe20003f04070 */
[----:B------:R-:W-:Y:S02]  /*1720*/  IMAD.MOV R25, RZ, RZ, -R25 ;  /* 0x000000ffff197224 */ /* 0x000fe400078e0a19 */
[----:B------:R-:W-:-:S04]  /*1730*/  IMAD.HI.U32 R24, R5, R27, RZ ;  /* 0x0000001b05187227 */ /* 0x000fc800078e00ff */
[----:B------:R-:W-:Y:S02]  /*1740*/  @!P5 IMAD.IADD R23, R23, 0x1, -R0 ;  /* 0x000000011717d824 */ /* 0x000fe400078e0a00 */
[----:B------:R-:W-:Y:S02]  /*1750*/  @!P3 IMAD.MOV R18, RZ, RZ, -R18 ;  /* 0x000000ffff12b224 */ /* 0x000fe400078e0a12 */
[C---:B------:R-:W-:Y:S01]  /*1760*/  IMAD R25, R0.reuse, R25, R28 ;  /* 0x0000001900197224 */ /* 0x040fe200078e021c */
[----:B------:R-:W-:Y:S01]  /*1770*/  ISETP.GT.U32.AND P5, PT, R0, R23, PT ;  /* 0x000000170000720c */ /* 0x000fe20003fa4070 */
[----:B------:R-:W-:Y:S01]  /*1780*/  @!P0 IMAD.IADD R22, R22, 0x1, -R0 ;  /* 0x0000000116168824 */ /* 0x000fe200078e0a00 */
[----:B------:R-:W-:Y:S01]  /*1790*/  ISETP.GE.AND P0, PT, R30, RZ, PT ;  /* 0x000000ff1e00720c */ /* 0x000fe20003f06270 */
[----:B------:R-:W-:Y:S02]  /*17a0*/  IMAD.MOV R24, RZ, RZ, -R24 ;  /* 0x000000ffff187224 */ /* 0x000fe400078e0a18 */
[----:B------:R-:W-:Y:S01]  /*17b0*/  @!P1 IMAD.IADD R21, R21, 0x1, -R0 ;  /* 0x0000000115159824 */ /* 0x000fe200078e0a00 */
[C---:B------:R-:W-:Y:S01]  /*17c0*/  ISETP.GT.U32.AND P3, PT, R0.reuse, R22, PT ;  /* 0x000000160000720c */ /* 0x040fe20003f64070 */
[----:B------:R-:W-:Y:S01]  /*17d0*/  IMAD R24, R0, R24, R27 ;  /* 0x0000001800187224 */ /* 0x000fe200078e021b */
[----:B------:R-:W-:Y:S01]  /*17e0*/  ISETP.GE.AND P1, PT, R29, RZ, PT ;  /* 0x000000ff1d00720c */ /* 0x000fe20003f26270 */
[----:B------:R-:W-:Y:S01]  /*17f0*/  IMAD.MOV.U32 R27, RZ, RZ, R26 ;  /* 0x000000ffff1b7224 */ /* 0x000fe200078e001a */
[----:B------:R-:W-:Y:S01]  /*1800*/  LOP3.LUT R29, R4, 0x4c, RZ, 0xfc, !PT ;  /* 0x0000004c041d7812 */ /* 0x000fe200078efcff */
[----:B------:R-:W-:Y:S01]  /*1810*/  @!P4 IMAD.MOV R19, RZ, RZ, -R19 ;  /* 0x000000ffff13c224 */ /* 0x000fe200078e0a13 */
[C---:B------:R-:W-:Y:S01]  /*1820*/  ISETP.GT.U32.AND P4, PT, R0.reuse, R24, PT ;  /* 0x000000180000720c */ /* 0x040fe20003f84070 */
[----:B------:R-:W-:Y:S01]  /*1830*/  @!P5 IMAD.IADD R23, R23, 0x1, -R0 ;  /* 0x000000011717d824 */ /* 0x000fe200078e0a00 */
[----:B------:R-:W-:Y:S01]  /*1840*/  ISETP.GT.U32.AND P5, PT, R0, R25, PT ;  /* 0x000000190000720c */ /* 0x000fe20003fa4070 */
[----:B------:R-:W-:Y:S01]  /*1850*/  IMAD.HI.U32 R26, R5, R27, RZ ;  /* 0x0000001b051a7227 */ /* 0x000fe200078e00ff */
[----:B------:R-:W-:-:S03]  /*1860*/  IABS R28, R29 ;  /* 0x0000001d001c7213 */ /* 0x000fc60000000000 */
[----:B------:R-:W-:Y:S01]  /*1870*/  @!P3 IMAD.IADD R22, R22, 0x1, -R0 ;  /* 0x000000011616b824 */ /* 0x000fe200078e0a00 */
[----:B------:R-:W-:Y:S01]  /*1880*/  ISETP.GE.AND P3, PT, R33, RZ, PT ;  /* 0x000000ff2100720c */ /* 0x000fe20003f66270 */
[----:B------:R-:W-:Y:S01]  /*1890*/  IMAD.MOV R26, RZ, RZ, -R26 ;  /* 0x000000ffff1a7224 */ /* 0x000fe200078e0a1a */
[----:B------:R-:W-:Y:S01]  /*18a0*/  LOP3.LUT R33, R4, 0x54, RZ, 0xfc, !PT ;  /* 0x0000005404217812 */ /* 0x000fe200078efcff */
[----:B------:R-:W-:Y:S01]  /*18b0*/  @!P1 IMAD.MOV R22, RZ, RZ, -R22 ;  /* 0x000000ffff169224 */ /* 0x000fe200078e0a16 */
[----:B------:R-:W-:Y:S01]  /*18c0*/  ISETP.GE.AND P1, PT, R29, RZ, PT ;  /* 0x000000ff1d00720c */ /* 0x000fe20003f26270 */
[----:B------:R-:W-:Y:S01]  /*18d0*/  IMAD R26, R0, R26, R27 ;  /* 0x0000001a001a7224 */ /* 0x000fe200078e021b */
[----:B------:R-:W-:Y:S01]  /*18e0*/  LOP3.LUT R29, R4, 0x50, RZ, 0xfc, !PT ;  /* 0x00000050041d7812 */ /* 0x000fe200078efcff */
[----:B------:R-:W-:Y:S02]  /*18f0*/  @!P5 IMAD.IADD R25, R25, 0x1, -R0 ;  /* 0x000000011919d824 */ /* 0x000fe400078e0a00 */
[----:B------:R-:W-:Y:S01]  /*1900*/  IMAD.HI.U32 R27, R5, R28, RZ ;  /* 0x0000001c051b7227 */ /* 0x000fe200078e00ff */
[----:B------:R-:W-:-:S02]  /*1910*/  IABS R30, R29 ;  /* 0x0000001d001e7213 */ /* 0x000fc40000000000 */
[----:B------:R-:W-:Y:S01]  /*1920*/  ISETP.GT.U32.AND P5, PT, R0, R25, PT ;  /* 0x000000190000720c */ /* 0x000fe20003fa4070 */
[----:B------:R-:W-:Y:S02]  /*1930*/  IMAD.MOV R27, RZ, RZ, -R27 ;  /* 0x000000ffff1b7224 */ /* 0x000fe400078e0a1b */
[----:B------:R-:W-:Y:S01]  /*1940*/  @!P6 IMAD.MOV R21, RZ, RZ, -R21 ;  /* 0x000000ffff15e224 */ /* 0x000fe200078e0a15 */
[----:B------:R-:W-:Y:S01]  /*1950*/  ISETP.GE.AND P6, PT, R32, RZ, PT ;  /* 0x000000ff2000720c */ /* 0x000fe20003fc6270 */
[----:B------:R-:W-:Y:S01]  /*1960*/  @!P4 IMAD.IADD R24, R24, 0x1, -R0 ;  /* 0x000000011818c824 */ /* 0x000fe200078e0a00 */
[----:B------:R-:W-:Y:S01]  /*1970*/  IABS R32, R33 ;  /* 0x0000002100207213 */ /* 0x000fe20000000000 */
[C---:B------:R-:W-:Y:S02]  /*1980*/  IMAD R27, R0.reuse, R27, R28 ;  /* 0x0000001b001b7224 */ /* 0x040fe400078e021c */
[----:B------:R-:W-:Y:S01]  /*1990*/  IMAD.HI.U32 R28, R5, R30, RZ ;  /* 0x0000001e051c7227 */ /* 0x000fe200078e00ff */
[----:B------:R-:W-:-:S03]  /*19a0*/  ISETP.GT.U32.AND P4, PT, R0, R24, PT ;  /* 0x000000180000720c */ /* 0x000fc60003f84070 */
[----:B------:R-:W-:Y:S01]  /*19b0*/  @!P2 IMAD.MOV R20, RZ, RZ, -R20 ;  /* 0x000000ffff14a224 */ /* 0x000fe200078e0a14 */
[----:B------:R-:W-:Y:S01]  /*19c0*/  ISETP.GE.AND P2, PT, R31, RZ, PT ;  /* 0x000000ff1f00720c */ /* 0x000fe20003f46270 */
[----:B------:R-:W-:Y:S02]  /*19d0*/  IMAD.MOV R31, RZ, RZ, -R28 ;  /* 0x000000ffff1f7224 */ /* 0x000fe400078e0a1c */
[----:B------:R-:W-:Y:S01]  /*19e0*/  @!P5 IMAD.IADD R25, R25, 0x1, -R0 ;  /* 0x000000011919d824 */ /* 0x000fe200078e0a00 */
[----:B------:R-:W-:Y:S01]  /*19f0*/  ISETP.GE.AND P5, PT, R33, RZ, PT ;  /* 0x000000ff2100720c */ /* 0x000fe20003fa6270 */
[C---:B------:R-:W-:Y:S01]  /*1a00*/  IMAD R28, R0.reuse, R31, R30 ;  /* 0x0000001f001c7224 */ /* 0x040fe200078e021e */
[----:B------:R-:W-:Y:S01]  /*1a10*/  IABS R33, R34 ;  /* 0x0000002200217213 */ /* 0x000fe20000000000 */
[----:B------:R-:W-:Y:S01]  /*1a20*/  @!P0 IMAD.MOV R23, RZ, RZ, -R23 ;  /* 0x000000ffff178224 */ /* 0x000fe200078e0a17 */
[C---:B------:R-:W-:Y:S01]  /*1a30*/  ISETP.GT.U32.AND P0, PT, R0.reuse, R26, PT ;  /* 0x0000001a0000720c */ /* 0x040fe20003f04070 */
[----:B------:R-:W-:Y:S01]  /*1a40*/  @!P6 IMAD.MOV R25, RZ, RZ, -R25 ;  /* 0x000000ffff19e224 */ /* 0x000fe200078e0a19 */
[----:B------:R-:W-:Y:S01]  /*1a50*/  ISETP.GT.U32.AND P6, PT, R0, R28, PT ;  /* 0x0000001c0000720c */ /* 0x000fe20003fc4070 */
[----:B------:R-:W-:Y:S01]  /*1a60*/  @!P4 IMAD.IADD R24, R24, 0x1, -R0 ;  /* 0x000000011818c824 */ /* 0x000fe200078e0a00 */
[----:B------:R-:W-:Y:S01]  /*1a70*/  ISETP.GE.AND P4, PT, R29, RZ, PT ;  /* 0x000000ff1d00720c */ /* 0x000fe20003f86270 */
[----:B------:R-:W-:-:S04]  /*1a80*/  IMAD.HI.U32 R29, R5, R32, RZ ;  /* 0x00000020051d7227 */ /* 0x000fc800078e00ff */
[----:B------:R-:W-:Y:S02]  /*1a90*/  IMAD.MOV R29, RZ, RZ, -R29 ;  /* 0x000000ffff1d7224 */ /* 0x000fe400078e0a1d */
[----:B------:R-:W-:Y:S01]  /*1aa0*/  @!P2 IMAD.MOV R24, RZ, RZ, -R24 ;  /* 0x000000ffff18a224 */ /* 0x000fe200078e0a18 */
[----:B------:R-:W-:Y:S01]  /*1ab0*/  ISETP.GT.U32.AND P2, PT, R0, R27, PT ;  /* 0x0000001b0000720c */ /* 0x000fe20003f44070 */
[----:B------:R-:W-:Y:S02]  /*1ac0*/  @!P0 IMAD.IADD R26, R26, 0x1, -R0 ;  /* 0x000000011a1a8824 */ /* 0x000fe400078e0a00 */
[----:B------:R-:W-:Y:S01]  /*1ad0*/  IMAD R29, R0, R29, R32 ;  /* 0x0000001d001d7224 */ /* 0x000fe200078e0220 */
[----:B------:R-:W-:Y:S01]  /*1ae0*/  IABS R32, R37 ;  /* 0x0000002500207213 */ /* 0x000fe20000000000 */
[----:B------:R-:W-:Y:S01]  /*1af0*/  @!P6 IMAD.IADD R28, R28, 0x1, -R0 ;  /* 0x000000011c1ce824 */ /* 0x000fe200078e0a00 */
[----:B------:R-:W-:Y:S01]  /*1b00*/  ISETP.GT.U32.AND P0, PT, R0, R26, PT ;  /* 0x0000001a0000720c */ /* 0x000fe20003f04070 */
[----:B------:R-:W-:-:S03]  /*1b10*/  IMAD.HI.U32 R30, R5, R33, RZ ;  /* 0x00000021051e7227 */ /* 0x000fc600078e00ff */
[----:B------:R-:W-:Y:S01]  /*1b20*/  ISETP.GT.U32.AND P6, PT, R0, R28, PT ;  /* 0x0000001c0000720c */ /* 0x000fe20003fc4070 */
[----:B------:R-:W-:-:S04]  /*1b30*/  IMAD.HI.U32 R31, R5, R32, RZ ;  /* 0x00000020051f7227 */ /* 0x000fc800078e00ff */
[----:B------:R-:W-:Y:S02]  /*1b40*/  IMAD.MOV R31, RZ, RZ, -R31 ;  /* 0x000000ffff1f7224 */ /* 0x000fe400078e0a1f */
[----:B------:R-:W-:Y:S02]  /*1b50*/  @!P2 IMAD.IADD R27, R27, 0x1, -R0 ;  /* 0x000000011b1ba824 */ /* 0x000fe400078e0a00 */
[----:B------:R-:W-:Y:S02]  /*1b60*/  IMAD R31, R0, R31, R32 ;  /* 0x0000001f001f7224 */ /* 0x000fe400078e0220 */
[--C-:B------:R-:W-:Y:S01]  /*1b70*/  @!P0 IMAD.IADD R26, R26, 0x1, -R0.reuse ;  /* 0x000000011a1a8824 */ /* 0x100fe200078e0a00 */
[----:B------:R-:W-:Y:S01]  /*1b80*/  ISETP.GE.AND P0, PT, R34, RZ, PT ;  /* 0x000000ff2200720c */ /* 0x000fe20003f06270 */
[----:B------:R-:W-:Y:S01]  /*1b90*/  @!P6 IMAD.IADD R28, R28, 0x1, -R0 ;  /* 0x000000011c1ce824 */ /* 0x000fe200078e0a00 */
[----:B------:R-:W-:Y:S01]  /*1ba0*/  ISETP.GT.U32.AND P6, PT, R0, R31, PT ;  /* 0x0000001f0000720c */ /* 0x000fe20003fc4070 */
[----:B------:R-:W-:Y:S01]  /*1bb0*/  IMAD.MOV R30, RZ, RZ, -R30 ;  /* 0x000000ffff1e7224 */ /* 0x000fe200078e0a1e */
[----:B------:R-:W-:Y:S01]  /*1bc0*/  LOP3.LUT R34, R4, 0x60, RZ, 0xfc, !PT ;  /* 0x0000006004227812 */ /* 0x000fe200078efcff */
[----:B------:R-:W-:Y:S01]  /*1bd0*/  @!P3 IMAD.MOV R26, RZ, RZ, -R26 ;  /* 0x000000ffff1ab224 */ /* 0x000fe200078e0a1a */
[C---:B------:R-:W-:Y:S01]  /*1be0*/  ISETP.GT.U32.AND P2, PT, R0.reuse, R27, PT ;  /* 0x0000001b0000720c */ /* 0x040fe20003f44070 */
[C---:B------:R-:W-:Y:S01]  /*1bf0*/  IMAD R30, R0.reuse, R30, R33 ;  /* 0x0000001e001e7224 */ /* 0x040fe200078e0221 */
[----:B------:R-:W-:Y:S01]  /*1c00*/  IABS R33, R34 ;  /* 0x0000002200217213 */ /* 0x000fe20000000000 */
[----:B------:R-:W-:Y:S01]  /*1c10*/  @!P4 IMAD.MOV R28, RZ, RZ, -R28 ;  /* 0x000000ffff1cc224 */ /* 0x000fe200078e0a1c */
[----:B------:R-:W-:-:S02]  /*1c20*/  ISETP.GT.U32.AND P3, PT, R0, R29, PT ;  /* 0x0000001d0000720c */ /* 0x000fc40003f64070 */
[----:B------:R-:W-:Y:S01]  /*1c30*/  ISETP.GE.AND P4, PT, R34, RZ, PT ;  /* 0x000000ff2200720c */ /* 0x000fe20003f86270 */
[----:B------:R-:W-:-:S04]  /*1c40*/  IMAD.HI.U32 R32, R5, R33, RZ ;  /* 0x0000002105207227 */ /* 0x000fc800078e00ff */
[----:B------:R-:W-:Y:S02]  /*1c50*/  @!P6 IMAD.IADD R31, R31, 0x1, -R0 ;  /* 0x000000011f1fe824 */ /* 0x000fe400078e0a00 */
[----:B------:R-:W-:Y:S02]  /*1c60*/  IMAD.MOV R32, RZ, RZ, -R32 ;  /* 0x000000ffff207224 */ /* 0x000fe400078e0a20 */
[--C-:B------:R-:W-:Y:S01]  /*1c70*/  @!P2 IMAD.IADD R27, R27, 0x1, -R0.reuse ;  /* 0x000000011b1ba824 */ /* 0x100fe200078e0a00 */
[C---:B------:R-:W-:Y:S01]  /*1c80*/  ISETP.GT.U32.AND P2, PT, R0.reuse, R30, PT ;  /* 0x0000001e0000720c */ /* 0x040fe20003f44070 */
[C---:B------:R-:W-:Y:S01]  /*1c90*/  IMAD R32, R0.reuse, R32, R33 ;  /* 0x0000002000207224 */ /* 0x040fe200078e0221 */
[----:B------:R-:W-:Y:S01]  /*1ca0*/  ISETP.GT.U32.AND P6, PT, R0, R31, PT ;  /* 0x0000001f0000720c */ /* 0x000fe20003fc4070 */
[----:B------:R-:W-:Y:S02]  /*1cb0*/  @!P3 IMAD.IADD R29, R29, 0x1, -R0 ;  /* 0x000000011d1db824 */ /* 0x000fe400078e0a00 */
[----:B------:R-:W-:-:S03]  /*1cc0*/  IMAD.HI.U32 R33, R5, R35, RZ ;  /* 0x0000002305217227 */ /* 0x000fc600078e00ff */
[----:B------:R-:W-:Y:S01]  /*1cd0*/  ISETP.GT.U32.AND P3, PT, R0, R29, PT ;  /* 0x0000001d0000720c */ /* 0x000fe20003f64070 */
[----:B------:R-:W-:Y:S02]  /*1ce0*/  IMAD.MOV R33, RZ, RZ, -R33 ;  /* 0x000000ffff217224 */ /* 0x000fe400078e0a21 */
[----:B------:R-:W-:-:S04]  /*1cf0*/  IMAD.HI.U32 R34, R5, R36, RZ ;  /* 0x0000002405227227 */ /* 0x000fc800078e00ff */
[----:B------:R-:W-:Y:S01]  /*1d00*/  IMAD R33, R0, R33, R35 ;  /* 0x0000002100217224 */ /* 0x000fe200078e0223 */
[----:B------:R-:W-:Y:S01]  /*1d10*/  IABS R35, R40 ;  /* 0x0000002800237213 */ /* 0x000fe20000000000 */
[--C-:B------:R-:W-:Y:S01]  /*1d20*/  @!P2 IMAD.IADD R30, R30, 0x1, -R0.reuse ;  /* 0x000000011e1ea824 */ /* 0x100fe200078e0a00 */
[----:B------:R-:W-:Y:S01]  /*1d30*/  ISETP.GE.AND P2, PT, R37, RZ, PT ;  /* 0x000000ff2500720c */ /* 0x000fe20003f46270 */
[----:B------:R-:W-:Y:S01]  /*1d40*/  @!P6 IMAD.IADD R31, R31, 0x1, -R0 ;  /* 0x000000011f1fe824 */ /* 0x000fe200078e0a00 */
[C---:B------:R-:W-:Y:S01]  /*1d50*/  ISETP.GT.U32.AND P6, PT, R0.reuse, R33, PT ;  /* 0x000000210000720c */ /* 0x040fe20003fc4070 */
[----:B------:R-:W-:Y:S02]  /*1d60*/  IMAD.MOV R37, RZ, RZ, -R34 ;  /* 0x000000ffff257224 */ /* 0x000fe400078e0a22 */
[----:B------:R-:W-:Y:S01]  /*1d70*/  @!P3 IMAD.IADD R29, R29, 0x1, -R0 ;  /* 0x000000011d1db824 */ /* 0x000fe200078e0a00 */
[C---:B------:R-:W-:Y:S01]  /*1d80*/  ISETP.GT.U32.AND P3, PT, R0.reuse, R32, PT ;  /* 0x000000200000720c */ /* 0x040fe20003f64070 */
[----:B------:R-:W-:-:S02]  /*1d90*/  IMAD R34, R0, R37, R36 ;  /* 0x0000002500227224 */ /* 0x000fc400078e0224 */
[----:B------:R-:W-:Y:S01]  /*1da0*/  @!P1 IMAD.MOV R27, RZ, RZ, -R27 ;  /* 0x000000ffff1b9224 */ /* 0x000fe200078e0a1b */
[C---:B------:R-:W-:Y:S01]  /*1db0*/  ISETP.GT.U32.AND P1, PT, R0.reuse, R30, PT ;  /* 0x0000001e0000720c */ /* 0x040fe20003f24070 */
[----:B------:R-:W-:Y:S01]  /*1dc0*/  @!P5 IMAD.MOV R29, RZ, RZ, -R29 ;  /* 0x000000ffff1dd224 */ /* 0x000fe200078e0a1d */
[----:B------:R-:W-:Y:S01]  /*1dd0*/  ISETP.GT.U32.AND P5, PT, R0, R34, PT ;  /* 0x000000220000720c */ /* 0x000fe20003fa4070 */
[----:B------:R-:W-:Y:S02]  /*1de0*/  IMAD.MOV.U32 R37, RZ, RZ, R35 ;  /* 0x000000ffff257224 */ /* 0x000fe400078e0023 */
[----:B------:R-:W-:Y:S02]  /*1df0*/  @!P6 IMAD.IADD R33, R33, 0x1, -R0 ;  /* 0x000000012121e824 */ /* 0x000fe400078e0a00 */
[----:B------:R-:W-:-:S03]  /*1e00*/  IMAD.HI.U32 R35, R5, R37, RZ ;  /* 0x0000002505237227 */ /* 0x000fc600078e00ff */
[----:B------:R-:W-:Y:S01]  /*1e10*/  ISETP.GT.U32.AND P6, PT, R0, R33, PT ;  /* 0x000000210000720c */ /* 0x000fe20003fc4070 */
[----:B------:R-:W-:Y:S02]  /*1e20*/  IMAD.MOV R35, RZ, RZ, -R35 ;  /* 0x000000ffff237224 */ /* 0x000fe400078e0a23 */
[--C-:B------:R-:W-:Y:S01]  /*1e30*/  @!P1 IMAD.IADD R30, R30, 0x1, -R0.reuse ;  /* 0x000000011e1e9824 */ /* 0x100fe200078e0a00 */
[----:B------:R-:W-:Y:S01]  /*1e40*/  ISETP.GE.AND P1, PT, R38, RZ, PT ;  /* 0x000000ff2600720c */ /* 0x000fe20003f26270 */
[----:B------:R-:W-:Y:S01]  /*1e50*/  @!P5 IMAD.IADD R34, R34, 0x1, -R0 ;  /* 0x000000012222d824 */ /* 0x000fe200078e0a00 */
[----:B------:R-:W-:Y:S01]  /*1e60*/  IABS R38, R41 ;  /* 0x0000002900267213 */ /* 0x000fe20000000000 */
[----:B------:R-:W-:Y:S01]  /*1e70*/  @!P2 IMAD.MOV R31, RZ, RZ, -R31 ;  /* 0x000000ffff1fa224 */ /* 0x000fe200078e0a1f */
[----:B------:R-:W-:Y:S01]  /*1e80*/  ISETP.GE.AND P2, PT, R40, RZ, PT ;  /* 0x000000ff2800720c */ /* 0x000fe20003f46270 */
[C---:B------:R-:W-:Y:S01]  /*1e90*/  IMAD R35, R0.reuse, R35, R37 ;  /* 0x0000002300237224 */ /* 0x040fe200078e0225 */
[----:B------:R-:W-:Y:S01]  /*1ea0*/  IABS R40, R44 ;  /* 0x0000002c00287213 */ /* 0x000fe20000000000 */
[----:B------:R-:W-:Y:S01]  /*1eb0*/  IMAD.HI.U32 R36, R5, R38, RZ ;  /* 0x0000002605247227 */ /* 0x000fe200078e00ff */
[----:B------:R-:W-:-:S03]  /*1ec0*/  ISETP.GT.U32.AND P5, PT, R0, R34, PT ;  /* 0x000000220000720c */ /* 0x000fc60003fa4070 */
[----:B------:R-:W-:Y:S01]  /*1ed0*/  @!P0 IMAD.MOV R30, RZ, RZ, -R30 ;  /* 0x000000ffff1e8224 */ /* 0x000fe200078e0a1e */
[----:B------:R-:W-:Y:S01]  /*1ee0*/  ISETP.GE.AND P0, PT, R39, RZ, PT ;  /* 0x000000ff2700720c */ /* 0x000fe20003f06270 */
[----:B------:R-:W-:Y:S01]  /*1ef0*/  @!P6 IMAD.IADD R33, R33, 0x1, -R0 ;  /* 0x000000012121e824 */ /* 0x000fe200078e0a00 */
[----:B------:R-:W-:Y:S01]  /*1f00*/  ISETP.GT.U32.AND P6, PT, R0, R35, PT ;  /* 0x000000230000720c */ /* 0x000fe20003fc4070 */
[----:B------:R-:W-:Y:S02]  /*1f10*/  IMAD.MOV R39, RZ, RZ, -R36 ;  /* 0x000000ffff277224 */ /* 0x000fe400078e0a24 */
[----:B------:R-:W-:-:S04]  /*1f20*/  IMAD.HI.U32 R37, R5, R40, RZ ;  /* 0x0000002805257227 */ /* 0x000fc800078e00ff */
[----:B------:R-:W-:Y:S02]  /*1f30*/  IMAD R36, R0, R39, R38 ;  /* 0x0000002700247224 */ /* 0x000fe400078e0226 */
[----:B------:R-:W-:Y:S02]  /*1f40*/  IMAD.MOV R37, RZ, RZ, -R37 ;  /* 0x000000ffff257224 */ /* 0x000fe400078e0a25 */
[--C-:B------:R-:W-:Y:S02]  /*1f50*/  @!P3 IMAD.IADD R32, R32, 0x1, -R0.reuse ;  /* 0x000000012020b824 */ /* 0x100fe400078e0a00 */
[----:B------:R-:W-:Y:S01]  /*1f60*/  @!P5 IMAD.IADD R34, R34, 0x1, -R0 ;  /* 0x000000012222d824 */ /* 0x000fe200078e0a00 */
[C---:B------:R-:W-:Y:S01]  /*1f70*/  ISETP.GT.U32.AND P5, PT, R0.reuse, R36, PT ;  /* 0x000000240000720c */ /* 0x040fe20003fa4070 */
[C---:B------:R-:W-:Y:S01]  /*1f80*/  IMAD R37, R0.reuse, R37, R40 ;  /* 0x0000002500257224 */ /* 0x040fe200078e0228 */
[----:B------:R-:W-:Y:S01]  /*1f90*/  ISETP.GT.U32.AND P3, PT, R0, R32, PT ;  /* 0x000000200000720c */ /* 0x000fe20003f64070 */
[----:B------:R-:W-:-:S02]  /*1fa0*/  @!P6 IMAD.IADD R35, R35, 0x1, -R0 ;  /* 0x000000012323e824 */ /* 0x000fc400078e0a00 */
[----:B------:R-:W-:Y:S01]  /*1fb0*/  IMAD.HI.U32 R40, R5, R43, RZ ;  /* 0x0000002b05287227 */ /* 0x000fe200078e00ff */
[----:B------:R-:W-:-:S03]  /*1fc0*/  ISETP.GT.U32.AND P6, PT, R0, R37, PT ;  /* 0x000000250000720c */ /* 0x000fc60003fc4070 */
[----:B------:R-:W-:Y:S02]  /*1fd0*/  IMAD.MOV R40, RZ, RZ, -R40 ;  /* 0x000000ffff287224 */ /* 0x000fe400078e0a28 */
[----:B------:R-:W-:-:S04]  /*1fe0*/  IMAD.HI.U32 R39, R5, R42, RZ ;  /* 0x0000002a05277227 */ /* 0x000fc800078e00ff */
[--C-:B------:R-:W-:Y:S01]  /*1ff0*/  @!P5 IMAD.IADD R36, R36, 0x1, -R0.reuse ;  /* 0x000000012424d824 */ /* 0x100fe200078e0a00 */
[----:B------:R-:W-:Y:S01]  /*2000*/  ISETP.GE.AND P5, PT, R44, RZ, PT ;  /* 0x000000ff2c00720c */ /* 0x000fe20003fa6270 */
[--C-:B------:R-:W-:Y:S01]  /*2010*/  @!P3 IMAD.IADD R32, R32, 0x1, -R0.reuse ;  /* 0x000000012020b824 */ /* 0x100fe200078e0a00 */
[----:B------:R-:W-:Y:S01]  /*2020*/  ISETP.GE.AND P3, PT, R41, RZ, PT ;  /* 0x000000ff2900720c */ /* 0x000fe20003f66270 */
[----:B------:R-:W-:Y:S01]  /*2030*/  @!P6 IMAD.IADD R37, R37, 0x1, -R0 ;  /* 0x000000012525e824 */ /* 0x000fe200078e0a00 */
[C---:B------:R-:W-:Y:S01]  /*2040*/  ISETP.GT.U32.AND P6, PT, R0.reuse, R36, PT ;  /* 0x000000240000720c */ /* 0x040fe20003fc4070 */
[----:B------:R-:W-:Y:S01]  /*2050*/  @!P4 IMAD.MOV R32, RZ, RZ, -R32 ;  /* 0x000000ffff20c224 */ /* 0x000fe200078e0a20 */
[----:B------:R-:W-:Y:S01]  /*2060*/  IABS R41, R45 ;  /* 0x0000002d00297213 */ /* 0x000fe20000000000 */
[C---:B------:R-:W-:Y:S01]  /*2070*/  IMAD R40, R0.reuse, R40, R43 ;  /* 0x0000002800287224 */ /* 0x040fe200078e022b */
[----:B------:R-:W-:Y:S01]  /*2080*/  ISETP.GT.U32.AND P4, PT, R0, R35, PT ;  /* 0x000000230000720c */ /* 0x000fe20003f84070 */
[----:B------:R-:W-:Y:S01]  /*2090*/  IMAD.MOV R39, RZ, RZ, -R39 ;  /* 0x000000ffff277224 */ /* 0x000fe200078e0a27 */
[----:B------:R-:W-:Y:S01]  /*20a0*/  IABS R44, R49 ;  /* 0x00000031002c7213 */ /* 0x000fe20000000000 */
[----:B------:R-:W-:-:S04]  /*20b0*/  IMAD.HI.U32 R38, R5, R41, RZ ;  /* 0x0000002905267227 */ /* 0x000fc800078e00ff */
[----:B------:R-:W-:Y:S02]  /*20c0*/  IMAD.MOV R38, RZ, RZ, -R38 ;  /* 0x000000ffff267224 */ /* 0x000fe400078e0a26 */
[----:B------:R-:W-:Y:S01]  /*20d0*/  @!P6 IMAD.IADD R36, R36, 0x1, -R0 ;  /* 0x000000012424e824 */ /* 0x000fe200078e0a00 */
[C---:B------:R-:W-:Y:S01]  /*20e0*/  ISETP.GT.U32.AND P6, PT, R0.reuse, R40, PT ;  /* 0x000000280000720c */ /* 0x040fe20003fc4070 */
[C---:B------:R-:W-:Y:S01]  /*20f0*/  IMAD R38, R0.reuse, R38, R41 ;  /* 0x0000002600267224 */ /* 0x040fe200078e0229 */
[----:B------:R-:W-:Y:S01]  /*2100*/  IABS R41, R48 ;  /* 0x0000003000297213 */ /* 0x000fe20000000000 */
[C---:B------:R-:W-:Y:S02]  /*2110*/  IMAD R39, R0.reuse, R39, R42 ;  /* 0x0000002700277224 */ /* 0x040fe400078e022a */
[----:B------:R-:W-:Y:S01]  /*2120*/  @!P4 IMAD.IADD R35, R35, 0x1, -R0 ;  /* 0x000000012323c824 */ /* 0x000fe200078e0a00 */
[C---:B------:R-:W-:Y:S01]  /*2130*/  ISETP.GT.U32.AND P4, PT, R0.reuse, R38, PT ;  /* 0x000000260000720c */ /* 0x040fe20003f84070 */
[----:B------:R-:W-:Y:S01]  /*2140*/  @!P0 IMAD.MOV R34, RZ, RZ, -R34 ;  /* 0x000000ffff228224 */ /* 0x000fe200078e0a22 */
[----:B------:R-:W-:Y:S01]  /*2150*/  ISETP.GT.U32.AND P0, PT, R0, R39, PT ;  /* 0x000000270000720c */ /* 0x000fe20003f04070 */
[----:B------:R-:W-:-:S02]  /*2160*/  IMAD.MOV.U32 R42, RZ, RZ, R41 ;  /* 0x000000ffff2a7224 */ /* 0x000fc400078e0029 */
[----:B------:R-:W-:Y:S01]  /*2170*/  @!P1 IMAD.MOV R33, RZ, RZ, -R33 ;  /* 0x000000ffff219224 */ /* 0x000fe200078e0a21 */
[----:B------:R-:W-:Y:S01]  /*2180*/  ISETP.GT.U32.AND P1, PT, R0, R37, PT ;  /* 0x000000250000720c */ /* 0x000fe20003f24070 */
[----:B------:R-:W-:-:S04]  /*2190*/  IMAD.HI.U32 R41, R5, R42, RZ ;  /* 0x0000002a05297227 */ /* 0x000fc800078e00ff */
[----:B------:R-:W-:Y:S02]  /*21a0*/  @!P6 IMAD.IADD R40, R40, 0x1, -R0 ;  /* 0x000000012828e824 */ /* 0x000fe400078e0a00 */
[----:B------:R-:W-:Y:S02]  /*21b0*/  IMAD.MOV R41, RZ, RZ, -R41 ;  /* 0x000000ffff297224 */ /* 0x000fe400078e0a29 */
[----:B------:R-:W-:Y:S01]  /*21c0*/  @!P3 IMAD.MOV R36, RZ, RZ, -R36 ;  /* 0x000000ffff24b224 */ /* 0x000fe200078e0a24 */
[----:B------:R-:W-:Y:S01]  /*21d0*/  ISETP.GT.U32.AND P3, PT, R0, R40, PT ;  /* 0x000000280000720c */ /* 0x000fe20003f64070 */
[----:B------:R-:W-:Y:S01]  /*21e0*/  @!P4 IMAD.IADD R38, R38, 0x1, -R0 ;  /* 0x000000012626c824 */ /* 0x000fe200078e0a00 */
[----:B------:R-:W-:Y:S01]  /*21f0*/  ISETP.GE.AND P4, PT, R47, RZ, PT ;  /* 0x000000ff2f00720c */ /* 0x000fe20003f86270 */
[----:B------:R-:W-:Y:S01]  /*2200*/  IMAD R41, R0, R41, R42 ;  /* 0x0000002900297224 */ /* 0x000fe200078e022a */
[----:B------:R-:W-:Y:S01]  /*2210*/  LOP3.LUT R47, R4, 0x8c, RZ, 0xfc, !PT ;  /* 0x0000008c042f7812 */ /* 0x000fe200078efcff */
[----:B------:R-:W-:Y:S01]  /*2220*/  @!P0 IMAD.IADD R39, R39, 0x1, -R0 ;  /* 0x0000000127278824 */ /* 0x000fe200078e0a00 */
[----:B------:R-:W-:Y:S01]  /*2230*/  ISETP.GT.U32.AND P0, PT, R0, R38, PT ;  /* 0x000000260000720c */ /* 0x000fe20003f04070 */
[----:B------:R-:W-:-:S03]  /*2240*/  IMAD.HI.U32 R42, R5, R44, RZ ;  /* 0x0000002c052a7227 */ /* 0x000fc600078e00ff */
[----:B------:R-:W-:Y:S01]  /*2250*/  ISETP.GT.U32.AND P6, PT, R0, R39, PT ;  /* 0x000000270000720c */ /* 0x000fe20003fc4070 */
[----:B------:R-:W-:Y:S01]  /*2260*/  @!P2 IMAD.MOV R35, RZ, RZ, -R35 ;  /* 0x000000ffff23a224 */ /* 0x000fe200078e0a23 */
[----:B------:R-:W-:Y:S01]  /*2270*/  ISETP.GE.AND P2, PT, R45, RZ, PT ;  /* 0x000000ff2d00720c */ /* 0x000fe20003f46270 */
[----:B------:R-:W-:Y:S01]  /*2280*/  @!P1 IMAD.IADD R37, R37, 0x1, -R0 ;  /* 0x0000000125259824 */ /* 0x000fe200078e0a00 */
[----:B------:R-:W-:Y:S01]  /*2290*/  ISETP.GE.AND P1, PT, R46, RZ, PT ;  /* 0x000000ff2e00720c */ /* 0x000fe20003f26270 */
[----:B------:R-:W-:Y:S01]  /*22a0*/  IMAD.MOV R45, RZ, RZ, -R42 ;  /* 0x000000ffff2d7224 */ /* 0x000fe200078e0a2a */
[----:B------:R-:W-:Y:S01]  /*22b0*/  IABS R46, R47 ;  /* 0x0000002f002e7213 */ /* 0x000fe20000000000 */
[----:B------:R-:W-:Y:S01]  /*22c0*/  @!P5 IMAD.MOV R37, RZ, RZ, -R37 ;  /* 0x000000ffff25d224 */ /* 0x000fe200078e0a25 */
[C---:B------:R-:W-:Y:S01]  /*22d0*/  ISETP.GT.U32.AND P5, PT, R0.reuse, R41, PT ;  /* 0x000000290000720c */ /* 0x040fe20003fa4070 */
[----:B------:R-:W-:Y:S01]  /*22e0*/  IMAD R42, R0, R45, R44 ;  /* 0x0000002d002a7224 */ /* 0x000fe200078e022c */
[----:B------:R-:W-:Y:S01]  /*22f0*/  IABS R45, R51 ;  /* 0x00000033002d7213 */ /* 0x000fe20000000000 */
[----:B------:R-:W-:-:S04]  /*2300*/  IMAD.HI.U32 R43, R5, R46, RZ ;  /* 0x0000002e052b7227 */ /* 0x000fc800078e00ff */
[--C-:B------:R-:W-:Y:S01]  /*2310*/  @!P3 IMAD.IADD R40, R40, 0x1, -R0.reuse ;  /* 0x000000012828b824 */ /* 0x100fe200078e0a00 */
[C---:B------:R-:W-:Y:S01]  /*2320*/  ISETP.GT.U32.AND P3, PT, R0.reuse, R42, PT ;  /* 0x0000002a0000720c */ /* 0x040fe20003f64070 */
[----:B------:R-:W-:Y:S02]  /*2330*/  IMAD.MOV R43, RZ, RZ, -R43 ;  /* 0x000000ffff2b7224 */ /* 0x000fe400078e0a2b */
[----:B------:R-:W-:Y:S01]  /*2340*/  @!P6 IMAD.IADD R39, R39, 0x1, -R0 ;  /* 0x000000012727e824 */ /* 0x000fe200078e0a00 */
[----:B------:R-:W-:Y:S01]  /*2350*/  ISETP.GE.AND P6, PT, R49, RZ, PT ;  /* 0x000000ff3100720c */ /* 0x000fe20003fc6270 */
[----:B------:R-:W-:Y:S01]  /*2360*/  IMAD R43, R0, R43, R46 ;  /* 0x0000002b002b7224 */ /* 0x000fe200078e022e */
[----:B------:R-:W-:Y:S01]  /*2370*/  IABS R49, R52 ;  /* 0x0000003400317213 */ /* 0x000fe20000000000 */
[--C-:B------:R-:W-:Y:S01]  /*2380*/  @!P0 IMAD.IADD R38, R38, 0x1, -R0.reuse ;  /* 0x0000000126268824 */ /* 0x100fe200078e0a00 */
[----:B------:R-:W-:Y:S01]  /*2390*/  ISETP.GE.AND P0, PT, R48, RZ, PT ;  /* 0x000000ff3000720c */ /* 0x000fe20003f06270 */
[--C-:B------:R-:W-:Y:S01]  /*23a0*/  @!P5 IMAD.IADD R41, R41, 0x1, -R0.reuse ;  /* 0x000000012929d824 */ /* 0x100fe200078e0a00 */
[----:B------:R-:W-:Y:S01]  /*23b0*/  ISETP.GE.AND P5, PT, R47, RZ, PT ;  /* 0x000000ff2f00720c */ /* 0x000fe20003fa6270 */
[----:B------:R-:W-:Y:S01]  /*23c0*/  @!P1 IMAD.MOV R39, RZ, RZ, -R39 ;  /* 0x000000ffff279224 */ /* 0x000fe200078e0a27 */
[----:B------:R-:W-:Y:S01]  /*23d0*/  ISETP.GT.U32.AND P1, PT, R0, R43, PT ;  /* 0x0000002b0000720c */ /* 0x000fe20003f24070 */
[----:B------:R-:W-:Y:S01]  /*23e0*/  @!P3 IMAD.IADD R42, R42, 0x1, -R0 ;  /* 0x000000012a2ab824 */ /* 0x000fe200078e0a00 */
[----:B------:R-:W-:Y:S01]  /*23f0*/  LOP3.LUT R47, R4, 0x94, RZ, 0xfc, !PT ;  /* 0x00000094042f7812 */ /* 0x000fe200078efcff */
[----:B------:R-:W-:Y:S01]  /*2400*/  @!P2 IMAD.MOV R38, RZ, RZ, -R38 ;  /* 0x000000ffff26a224 */ /* 0x000fe200078e0a26 */
[C---:B------:R-:W-:Y:S01]  /*2410*/  ISETP.GT.U32.AND P2, PT, R0.reuse, R41, PT ;  /* 0x000000290000720c */ /* 0x040fe20003f44070 */
[----:B------:R-:W-:Y:S01]  /*2420*/  IMAD.HI.U32 R44, R5, R45, RZ ;  /* 0x0000002d052c7227 */ /* 0x000fe200078e00ff */
[----:B------:R-:W-:-:S02]  /*2430*/  ISETP.GT.U32.AND P3, PT, R0, R42, PT ;  /* 0x0000002a0000720c */ /* 0x000fc40003f64070 */
[----:B------:R-:W-:Y:S01]  /*2440*/  IABS R48, R47 ;  /* 0x0000002f00307213 */ /* 0x000fe20000000000 */
[----:B------:R-:W-:Y:S02]  /*2450*/  IMAD.MOV R44, RZ, RZ, -R44 ;  /* 0x000000ffff2c7224 */ /* 0x000fe400078e0a2c */
[----:B------:R-:W-:-:S04]  /*2460*/  IMAD.HI.U32 R46, R5, R49, RZ ;  /* 0x00000031052e7227 */ /* 0x000fc800078e00ff */
[C---:B------:R-:W-:Y:S02]  /*2470*/  IMAD R44, R0.reuse, R44, R45 ;  /* 0x0000002c002c7224 */ /* 0x040fe400078e022d */
[--C-:B------:R-:W-:Y:S02]  /*2480*/  @!P1 IMAD.IADD R43, R43, 0x1, -R0.reuse ;  /* 0x000000012b2b9824 */ /* 0x100fe400078e0a00 */
[----:B------:R-:W-:Y:S01]  /*2490*/  @!P2 IMAD.IADD R41, R41, 0x1, -R0 ;  /* 0x000000012929a824 */ /* 0x000fe200078e0a00 */
[C---:B------:R-:W-:Y:S01]  /*24a0*/  ISETP.GT.U32.AND P2, PT, R0.reuse, R44, PT ;  /* 0x0000002c0000720c */ /* 0x040fe20003f44070 */
[----:B------:R-:W-:Y:S01]  /*24b0*/  IMAD.HI.U32 R45, R5, R48, RZ ;  /* 0x00000030052d7227 */ /* 0x000fe200078e00ff */
[----:B------:R-:W-:-:S03]  /*24c0*/  ISETP.GT.U32.AND P1, PT, R0, R43, PT ;  /* 0x0000002b0000720c */ /* 0x000fc60003f24070 */
[----:B------:R-:W-:Y:S01]  /*24d0*/  @!P3 IMAD.IADD R42, R42, 0x1, -R0 ;  /* 0x000000012a2ab824 */ /* 0x000fe200078e0a00 */
[----:B------:R-:W-:Y:S01]  /*24e0*/  ISETP.GE.AND P3, PT, R47, RZ, PT ;  /* 0x000000ff2f00720c */ /* 0x000fe20003f66270 */
[----:B------:R-:W-:-:S04]  /*24f0*/  IMAD.HI.U32 R47, R5, R50, RZ ;  /* 0x00000032052f7227 */ /* 0x000fc800078e00ff */
[----:B------:R-:W-:Y:S01]  /*2500*/  @!P4 IMAD.MOV R40, RZ, RZ, -R40 ;  /* 0x000000ffff28c224 */ /* 0x000fe200078e0a28 */
[----:B------:R-:W-:Y:S01]  /*2510*/  ISETP.GE.AND P4, PT, R51, RZ, PT ;  /* 0x000000ff3300720c */ /* 0x000fe20003f86270 */
[----:B------:R-:W-:Y:S02]  /*2520*/  IMAD.MOV R45, RZ, RZ, -R45 ;  /* 0x000000ffff2d7224 */ /* 0x000fe400078e0a2d */
[----:B------:R-:W-:Y:S02]  /*2530*/  IMAD.MOV R46, RZ, RZ, -R46 ;  /* 0x000000ffff2e7224 */ /* 0x000fe400078e0a2e */
[----:B------:R-:W-:Y:S02]  /*2540*/  IMAD.MOV R51, RZ, RZ, -R47 ;  /* 0x000000ffff337224 */ /* 0x000fe400078e0a2f */
[----:B------:R-:W-:Y:S01]  /*2550*/  IMAD R45, R0, R45, R48 ;  /* 0x0000002d002d7224 */ /* 0x000fe200078e0230 */
[----:B------:R-:W-:Y:S01]  /*2560*/  LOP3.LUT R48, R4, 0xa4, RZ, 0xfc, !PT ;  /* 0x000000a404307812 */ /* 0x000fe200078efcff */
[----:B------:R-:W-:Y:S01]  /*2570*/  IMAD R47, R0, R46, R49 ;  /* 0x0000002e002f7224 */ /* 0x000fe200078e0231 */
[----:B------:R-:W-:Y:S01]  /*2580*/  IABS R46, R54 ;  /* 0x00000036002e7213 */ /* 0x000fe20000000000 */
[----:B------:R-:W-:Y:S01]  /*2590*/  @!P2 IMAD.IADD R44, R44, 0x1, -R0 ;  /* 0x000000012c2ca824 */ /* 0x000fe200078e0a00 */
[C---:B------:R-:W-:Y:S01]  /*25a0*/  ISETP.GT.U32.AND P2, PT, R0.reuse, R45, PT ;  /* 0x0000002d0000720c */ /* 0x040fe20003f44070 */
[C---:B------:R-:W-:Y:S01]  /*25b0*/  IMAD R49, R0.reuse, R51, R50 ;  /* 0x0000003300317224 */ /* 0x040fe200078e0232 */
[----:B------:R-:W-:Y:S01]  /*25c0*/  IABS R50, R56 ;  /* 0x0000003800327213 */ /* 0x000fe20000000000 */
[----:B------:R-:W-:Y:S01]  /*25d0*/  @!P1 IMAD.IADD R43, R43, 0x1, -R0 ;  /* 0x000000012b2b9824 */ /* 0x000fe200078e0a00 */
[C---:B------:R-:W-:Y:S01]  /*25e0*/  ISETP.GT.U32.AND P1, PT, R0.reuse, R47, PT ;  /* 0x0000002f0000720c */ /* 0x040fe20003f24070 */
[----:B------:R-:W-:Y:S01]  /*25f0*/  @!P0 IMAD.MOV R41, RZ, RZ, -R41 ;  /* 0x000000ffff298224 */ /* 0x000fe200078e0a29 */
[C---:B------:R-:W-:Y:S01]  /*2600*/  ISETP.GT.U32.AND P0, PT, R0.reuse, R44, PT ;  /* 0x0000002c0000720c */ /* 0x040fe20003f04070 */
[----:B------:R-:W-:Y:S01]  /*2610*/  @!P5 IMAD.MOV R43, RZ, RZ, -R43 ;  /* 0x000000ffff2bd224 */ /* 0x000fe200078e0a2b */
[----:B------:R-:W-:Y:S01]  /*2620*/  ISETP.GT.U32.AND P5, PT, R0, R49, PT ;  /* 0x000000310000720c */ /* 0x000fe20003fa4070 */
[----:B------:R-:W-:-:S02]  /*2630*/  IMAD.MOV.U32 R51, RZ, RZ, R46 ;  /* 0x000000ffff337224 */ /* 0x000fc400078e002e */
[----:B------:R-:W-:Y:S01]  /*2640*/  @!P6 IMAD.MOV R42, RZ, RZ, -R42 ;  /* 0x000000ffff2ae224 */ /* 0x000fe200078e0a2a */
[----:B------:R-:W-:Y:S01]  /*2650*/  ISETP.GE.AND P6, PT, R52, RZ, PT ;  /* 0x000000ff3400720c */ /* 0x000fe20003fc6270 */
[--C-:B------:R-:W-:Y:S01]  /*2660*/  @!P2 IMAD.IADD R45, R45, 0x1, -R0.reuse ;  /* 0x000000012d2da824 */ /* 0x100fe200078e0a00 */
[----:B------:R-:W-:Y:S01]  /*2670*/  ISETP.GE.AND P2, PT, R54, RZ, PT ;  /* 0x000000ff3600720c */ /* 0x000fe20003f46270 */
[----:B------:R-:W-:Y:S01]  /*2680*/  IMAD.HI.U32 R46, R5, R51, RZ ;  /* 0x00000033052e7227 */ /* 0x000fe200078e00ff */
[----:B------:R-:W-:Y:S02]  /*2690*/  LOP3.LUT R54, R4, 0xa8, RZ, 0xfc, !PT ;  /* 0x000000a804367812 */ /* 0x000fe400078efcff */
[----:B------:R-:W-:Y:S01]  /*26a0*/  IABS R52, R58 ;  /* 0x0000003a00347213 */ /* 0x000fe20000000000 */
[--C-:B------:R-:W-:Y:S01]  /*26b0*/  @!P0 IMAD.IADD R44, R44, 0x1, -R0.reuse ;  /* 0x000000012c2c8824 */ /* 0x100fe200078e0a00 */
[----:B------:R-:W-:Y:S01]  /*26c0*/  ISETP.GE.AND P0, PT, R53, RZ, PT ;  /* 0x000000ff3500720c */ /* 0x000fe20003f06270 */
[--C-:B------:R-:W-:Y:S01]  /*26d0*/  @!P5 IMAD.IADD R49, R49, 0x1, -R0.reuse ;  /* 0x000000013131d824 */ /* 0x100fe200078e0a00 */
[----:B------:R-:W-:Y:S01]  /*26e0*/  IABS R53, R48 ;  /* 0x0000003000357213 */ /* 0x000fe20000000000 */
[----:B------:R-:W-:Y:S01]  /*26f0*/  @!P1 IMAD.IADD R47, R47, 0x1, -R0 ;  /* 0x000000012f2f9824 */ /* 0x000fe200078e0a00 */
[C---:B------:R-:W-:Y:S01]  /*2700*/  ISETP.GT.U32.AND P1, PT, R0.reuse, R45, PT ;  /* 0x0000002d0000720c */ /* 0x040fe20003f24070 */
[----:B------:R-:W-:Y:S01]  /*2710*/  IMAD.MOV R46, RZ, RZ, -R46 ;  /* 0x000000ffff2e7224 */ /* 0x000fe200078e0a2e */
[----:B------:R-:W-:Y:S01]  /*2720*/  IABS R55, R54 ;  /* 0x0000003600377213 */ /* 0x000fe20000000000 */
[----:B------:R-:W-:Y:S01]  /*2730*/  @!P4 IMAD.MOV R44, RZ, RZ, -R44 ;  /* 0x000000ffff2cc224 */ /* 0x000fe200078e0a2c */
[C---:B------:R-:W-:Y:S01]  /*2740*/  ISETP.GT.U32.AND P4, PT, R0.reuse, R49, PT ;  /* 0x000000310000720c */ /* 0x040fe20003f84070 */
[C---:B------:R-:W-:Y:S01]  /*2750*/  IMAD R51, R0.reuse, R46, R51 ;  /* 0x0000002e00337224 */ /* 0x040fe200078e0233 */
[----:B------:R-:W-:Y:S01]  /*2760*/  ISETP.GT.U32.AND P5, PT, R0, R47, PT ;  /* 0x0000002f0000720c */ /* 0x000fe20003fa4070 */
[----:B------:R-:W-:-:S04]  /*2770*/  IMAD.HI.U32 R46, R5, R53, RZ ;  /* 0x00000035052e7227 */ /* 0x000fc800078e00ff */
[----:B------:R-:W-:Y:S02]  /*2780*/  IMAD.MOV R46, RZ, RZ, -R46 ;  /* 0x000000ffff2e7224 */ /* 0x000fe400078e0a2e */
[----:B------:R-:W-:Y:S01]  /*2790*/  @!P1 IMAD.IADD R45, R45, 0x1, -R0 ;  /* 0x000000012d2d9824 */ /* 0x000fe200078e0a00 */
[C---:B------:R-:W-:Y:S01]  /*27a0*/  ISETP.GT.U32.AND P1, PT, R0.reuse, R51, PT ;  /* 0x000000330000720c */ /* 0x040fe20003f24070 */
[----:B------:R-:W-:Y:S02]  /*27b0*/  IMAD R53, R0, R46, R53 ;  /* 0x0000002e00357224 */ /* 0x000fe400078e0235 */
[----:B------:R-:W-:-:S04]  /*27c0*/  IMAD.HI.U32 R46, R5, R55, RZ ;  /* 0x00000037052e7227 */ /* 0x000fc800078e00ff */
[----:B------:R-:W-:Y:S01]  /*27d0*/  @!P4 IMAD.IADD R49, R49, 0x1, -R0 ;  /* 0x000000013131c824 */ /* 0x000fe200078e0a00 */
[----:B------:R-:W-:Y:S01]  /*27e0*/  ISETP.GE.AND P4, PT, R48, RZ, PT ;  /* 0x000000ff3000720c */ /* 0x000fe20003f86270 */
[----:B------:R-:W-:-:S04]  /*27f0*/  IMAD.HI.U32 R48, R5, R50, RZ ;  /* 0x0000003205307227 */ /* 0x000fc800078e00ff */
[----:B------:R-:W-:Y:S01]  /*2800*/  @!P5 IMAD.IADD R47, R47, 0x1, -R0 ;  /* 0x000000012f2fd824 */ /* 0x000fe200078e0a00 */
[C---:B------:R-:W-:Y:S01]  /*2810*/  ISETP.GT.U32.AND P5, PT, R0.reuse, R53, PT ;  /* 0x000000350000720c */ /* 0x040fe20003fa4070 */
[----:B------:R-:W-:Y:S02]  /*2820*/  IMAD.MOV R46, RZ, RZ, -R46 ;  /* 0x000000ffff2e7224 */ /* 0x000fe400078e0a2e */
[----:B------:R-:W-:Y:S02]  /*2830*/  IMAD.MOV R57, RZ, RZ, -R48 ;  /* 0x000000ffff397224 */ /* 0x000fe400078e0a30 */
[----:B------:R-:W-:Y:S02]  /*2840*/  IMAD R55, R0, R46, R55 ;  /* 0x0000002e00377224 */ /* 0x000fe400078e0237 */
[----:B------:R-:W-:Y:S02]  /*2850*/  IMAD.MOV.U32 R48, RZ, RZ, R47 ;  /* 0x000000ffff307224 */ /* 0x000fe400078e002f */
[----:B------:R-:W-:Y:S01]  /*2860*/  @!P1 IMAD.IADD R51, R51, 0x1, -R0 ;  /* 0x0000000133339824 */ /* 0x000fe200078e0a00 */
[----:B------:R-:W-:Y:S01]  /*2870*/  ISETP.GE.AND P1, PT, R54, RZ, PT ;  /* 0x000000ff3600720c */ /* 0x000fe20003f26270 */
[----:B------:R-:W-:Y:S01]  /*2880*/  @!P6 IMAD.MOV R48, RZ, RZ, -R48 ;  /* 0x000000ffff30e224 */ /* 0x000fe200078e0a30 */
[----:B------:R-:W-:Y:S01]  /*2890*/  ISETP.GT.U32.AND P6, PT, R0, R55, PT ;  /* 0x000000370000720c */ /* 0x000fe20003fc4070 */
[----:B------:R-:W-:Y:S01]  /*28a0*/  IMAD.MOV.U32 R46, RZ, RZ, R45 ;  /* 0x000000ffff2e7224 */ /* 0x000fe200078e002d */
[----:B------:R-:W-:Y:S01]  /*28b0*/  LOP3.LUT R54, R4, 0xb8, RZ, 0xfc, !PT ;  /* 0x000000b804367812 */ /* 0x000fe200078efcff */
[----:B------:R-:W-:-:S03]  /*28c0*/  IMAD.HI.U32 R45, R5, R52, RZ ;  /* 0x00000034052d7227 */ /* 0x000fc600078e00ff */
[----:B------:R-:W-:Y:S01]  /*28d0*/  IABS R59, R54 ;  /* 0x00000036003b7213 */ /* 0x000fe20000000000 */
[----:B------:R-:W-:Y:S01]  /*28e0*/  @!P3 IMAD.MOV R46, RZ, RZ, -R46 ;  /* 0x000000ffff2eb224 */ /* 0x000fe200078e0a2e */
[C---:B------:R-:W-:Y:S01]  /*28f0*/  ISETP.GT.U32.AND P3, PT, R0.reuse, R51, PT ;  /* 0x000000330000720c */ /* 0x040fe20003f64070 */
[--C-:B------:R-:W-:Y:S02]  /*2900*/  @!P5 IMAD.IADD R53, R53, 0x1, -R0.reuse ;  /* 0x000000013535d824 */ /* 0x100fe400078e0a00 */
[----:B------:R-:W-:Y:S02]  /*2910*/  IMAD.MOV R47, RZ, RZ, -R45 ;  /* 0x000000ffff2f7224 */ /* 0x000fe400078e0a2d */
[----:B------:R-:W-:Y:S01]  /*2920*/  @!P6 IMAD.IADD R55, R55, 0x1, -R0 ;  /* 0x000000013737e824 */ /* 0x000fe200078e0a00 */
[C---:B------:R-:W-:Y:S01]  /*2930*/  ISETP.GT.U32.AND P5, PT, R0.reuse, R53, PT ;  /* 0x000000350000720c */ /* 0x040fe20003fa4070 */
[----:B------:R-:W-:Y:S01]  /*2940*/  IMAD R47, R0, R47, R52 ;  /* 0x0000002f002f7224 */ /* 0x000fe200078e0234 */
[----:B------:R-:W-:Y:S01]  /*2950*/  LOP3.LUT R52, R4, 0xb4, RZ, 0xfc, !PT ;  /* 0x000000b404347812 */ /* 0x000fe200078efcff */
[C---:B------:R-:W-:Y:S01]  /*2960*/  IMAD R45, R0.reuse, R57, R50 ;  /* 0x00000039002d7224 */ /* 0x040fe200078e0232 */
[C---:B------:R-:W-:Y:S01]  /*2970*/  ISETP.GT.U32.AND P6, PT, R0.reuse, R55, PT ;  /* 0x000000370000720c */ /* 0x040fe20003fc4070 */
[----:B------:R-:W-:Y:S01]  /*2980*/  @!P0 IMAD.MOV R49, RZ, RZ, -R49 ;  /* 0x000000ffff318224 */ /* 0x000fe200078e0a31 */
[----:B------:R-:W-:Y:S01]  /*2990*/  IABS R57, R52 ;  /* 0x0000003400397213 */ /* 0x000fe20000000000 */
[----:B------:R-:W-:Y:S01]  /*29a0*/  @!P3 IMAD.IADD R51, R51, 0x1, -R0 ;  /* 0x000000013333b824 */ /* 0x000fe200078e0a00 */
[----:B------:R-:W-:-:S02]  /*29b0*/  ISETP.GT.U32.AND P3, PT, R0, R45, PT ;  /* 0x0000002d0000720c */ /* 0x000fc40003f64070 */
[----:B------:R-:W-:Y:S01]  /*29c0*/  ISETP.GE.AND P0, PT, R56, RZ, PT ;  /* 0x000000ff3800720c */ /* 0x000fe20003f06270 */
[----:B------:R-:W-:-:S04]  /*29d0*/  IMAD.HI.U32 R50, R5, R57, RZ ;  /* 0x0000003905327227 */ /* 0x000fc800078e00ff */
[----:B------:R-:W-:Y:S01]  /*29e0*/  @!P5 IMAD.IADD R53, R53, 0x1, -R0 ;  /* 0x000000013535d824 */ /* 0x000fe200078e0a00 */
[----:B------:R-:W-:Y:S01]  /*29f0*/  ISETP.GT.U32.AND P5, PT, R0, R47, PT ;  /* 0x0000002f0000720c */ /* 0x000fe20003fa4070 */
[----:B------:R-:W-:Y:S02]  /*2a00*/  IMAD.MOV R50, RZ, RZ, -R50 ;  /* 0x000000ffff327224 */ /* 0x000fe400078e0a32 */
[--C-:B------:R-:W-:Y:S01]  /*2a10*/  @!P6 IMAD.IADD R55, R55, 0x1, -R0.reuse ;  /* 0x000000013737e824 */ /* 0x100fe200078e0a00 */
[----:B------:R-:W-:Y:S01]  /*2a20*/  ISETP.GE.AND P6, PT, R54, RZ, PT ;  /* 0x000000ff3600720c */ /* 0x000fe20003fc6270 */
[----:B------:R-:W-:Y:S01]  /*2a30*/  IMAD R57, R0, R50, R57 ;  /* 0x0000003200397224 */ /* 0x000fe200078e0239 */
[----:B------:R-:W-:Y:S01]  /*2a40*/  LOP3.LUT R50, R4, 0xbc, RZ, 0xfc, !PT ;  /* 0x000000bc04327812 */ /* 0x000fe200078efcff */
[--C-:B------:R-:W-:Y:S01]  /*2a50*/  @!P3 IMAD.IADD R45, R45, 0x1, -R0.reuse ;  /* 0x000000012d2db824 */ /* 0x100fe200078e0a00 */
[----:B------:R-:W-:Y:S01]  /*2a60*/  ISETP.GE.AND P3, PT, R52, RZ, PT ;  /* 0x000000ff3400720c */ /* 0x000fe20003f66270 */
[----:B------:R-:W-:Y:S01]  /*2a70*/  @!P1 IMAD.MOV R55, RZ, RZ, -R55 ;  /* 0x000000ffff379224 */ /* 0x000fe200078e0a37 */
[C---:B------:R-:W-:Y:S01]  /*2a80*/  ISETP.GT.U32.AND P1, PT, R0.reuse, R57, PT ;  /* 0x000000390000720c */ /* 0x040fe20003f24070 */
[----:B------:R-:W-:Y:S01]  /*2a90*/  @!P4 IMAD.MOV R53, RZ, RZ, -R53 ;  /* 0x000000ffff35c224 */ /* 0x000fe200078e0a35 */
[----:B------:R-:W-:Y:S01]  /*2aa0*/  ISETP.GT.U32.AND P4, PT, R0, R45, PT ;  /* 0x0000002d0000720c */ /* 0x000fe20003f84070 */
[----:B------:R-:W-:Y:S01]  /*2ab0*/  @!P5 IMAD.IADD R47, R47, 0x1, -R0 ;  /* 0x000000012f2fd824 */ /* 0x000fe200078e0a00 */
[----:B------:R-:W-:Y:S01]  /*2ac0*/  IABS R56, R50 ;  /* 0x0000003200387213 */ /* 0x000fe20000000000 */
[----:B------:R-:W-:-:S03]  /*2ad0*/  IMAD.HI.U32 R52, R5, R59, RZ ;  /* 0x0000003b05347227 */ /* 0x000fc600078e00ff */
[----:B------:R-:W-:Y:S01]  /*2ae0*/  ISETP.GT.U32.AND P5, PT, R0, R47, PT ;  /* 0x0000002f0000720c */ /* 0x000fe20003fa4070 */
[----:B------:R-:W-:Y:S02]  /*2af0*/  IMAD.MOV R52, RZ, RZ, -R52 ;  /* 0x000000ffff347224 */ /* 0x000fe400078e0a34 */
[----:B------:R-:W-:Y:S01]  /*2b00*/  @!P2 IMAD.MOV R51, RZ, RZ, -R51 ;  /* 0x000000ffff33a224 */ /* 0x000fe200078e0a33 */
[----:B------:R-:W-:Y:S01]  /*2b10*/  ISETP.GE.AND P2, PT, R58, RZ, PT ;  /* 0x000000ff3a00720c */ /* 0x000fe20003f46270 */
[----:B------:R-:W-:Y:S01]  /*2b20*/  IMAD R59, R0, R52, R59 ;  /* 0x00000034003b7224 */ /* 0x000fe200078e023b */
[----:B------:R-:W-:Y:S01]  /*2b30*/  LOP3.LUT R52, R4, 0xc0, RZ, 0xfc, !PT ;  /* 0x000000c004347812 */ /* 0x000fe200078efcff */
[--C-:B------:R-:W-:Y:S02]  /*2b40*/  @!P1 IMAD.IADD R57, R57, 0x1, -R0.reuse ;  /* 0x0000000139399824 */ /* 0x100fe400078e0a00 */
[----:B------:R-:W-:Y:S01]  /*2b50*/  @!P4 IMAD.IADD R45, R45, 0x1, -R0 ;  /* 0x000000012d2dc824 */ /* 0x000fe200078e0a00 */
[----:B------:R-:W-:-:S02]  /*2b60*/  ISETP.GE.AND P4, PT, R50, RZ, PT ;  /* 0x000000ff3200720c */ /* 0x000fc40003f86270 */
[----:B------:R-:W-:Y:S01]  /*2b70*/  IABS R58, R52 ;  /* 0x00000034003a7213 */ /* 0x000fe20000000000 */
[----:B------:R-:W-:Y:S01]  /*2b80*/  IMAD.MOV.U32 R50, RZ, RZ, R45 ;  /* 0x000000ffff327224 */ /* 0x000fe200078e002d */
[----:B------:R-:W-:Y:S01]  /*2b90*/  ISETP.GT.U32.AND P1, PT, R0, R57, PT ;  /* 0x000000390000720c */ /* 0x000fe20003f24070 */
[----:B------:R-:W-:Y:S01]  /*2ba0*/  @!P5 IMAD.IADD R47, R47, 0x1, -R0 ;  /* 0x000000012f2fd824 */ /* 0x000fe200078e0a00 */
[----:B------:R-:W-:Y:S01]  /*2bb0*/  ISETP.GE.AND P5, PT, R52, RZ, PT ;  /* 0x000000ff3400720c */ /* 0x000fe20003fa6270 */
[----:B------:R-:W-:Y:S01]  /*2bc0*/  @!P0 IMAD.MOV R50, RZ, RZ, -R50 ;  /* 0x000000ffff328224 */ /* 0x000fe200078e0a32 */
[----:B------:R-:W-:Y:S01]  /*2bd0*/  ISETP.GT.U32.AND P0, PT, R0, R59, PT ;  /* 0x0000003b0000720c */ /* 0x000fe20003f04070 */
[----:B------:R-:W-:-:S04]  /*2be0*/  IMAD.HI.U32 R54, R5, R58, RZ ;  /* 0x0000003a05367227 */ /* 0x000fc800078e00ff */
[----:B------:R-:W-:-:S04]  /*2bf0*/  IMAD.HI.U32 R45, R5, R56, RZ ;  /* 0x00000038052d7227 */ /* 0x000fc800078e00ff */
[----:B------:R-:W-:Y:S02]  /*2c00*/  IMAD.MOV.U32 R52, RZ, RZ, R47 ;  /* 0x000000ffff347224 */ /* 0x000fe400078e002f */
[----:B------:R-:W-:Y:S02]  /*2c10*/  IMAD.MOV R47, RZ, RZ, -R54 ;  /* 0x000000ffff2f7224 */ /* 0x000fe400078e0a36 */
[----:B------:R-:W-:Y:S02]  /*2c20*/  IMAD.MOV R45, RZ, RZ, -R45 ;  /* 0x000000ffff2d7224 */ /* 0x000fe400078e0a2d */
[C---:B------:R-:W-:Y:S02]  /*2c30*/  IMAD R47, R0.reuse, R47, R58 ;  /* 0x0000002f002f7224 */ /* 0x040fe400078e023a */
[----:B------:R-:W-:Y:S02]  /*2c40*/  @!P1 IMAD.IADD R57, R57, 0x1, -R0 ;  /* 0x0000000139399824 */ /* 0x000fe400078e0a00 */
[----:B------:R-:W-:-:S02]  /*2c50*/  IMAD R45, R0, R45, R56 ;  /* 0x0000002d002d7224 */ /* 0x000fc400078e0238 */
[----:B------:R-:W-:Y:S01]  /*2c60*/  @!P3 IMAD.MOV R57, RZ, RZ, -R57 ;  /* 0x000000ffff39b224 */ /* 0x000fe200078e0a39 */
[C---:B------:R-:W-:Y:S01]  /*2c70*/  ISETP.GT.U32.AND P3, PT, R0.reuse, R47, PT ;  /* 0x0000002f0000720c */ /* 0x040fe20003f64070 */
[----:B------:R-:W-:Y:S01]  /*2c80*/  @!P0 IMAD.IADD R59, R59, 0x1, -R0 ;  /* 0x000000013b3b8824 */ /* 0x000fe200078e0a00 */
[----:B------:R-:W-:Y:S01]  /*2c90*/  ISETP.GT.U32.AND P1, PT, R0, R45, PT ;  /* 0x0000002d0000720c */ /* 0x000fe20003f24070 */
[----:B------:R-:W-:-:S03]  /*2ca0*/  IMAD.HI.U32 R54, R5, R61, RZ ;  /* 0x0000003d05367227 */ /* 0x000fc600078e00ff */
[----:B------:R-:W-:Y:S01]  /*2cb0*/  ISETP.GT.U32.AND P0, PT, R0, R59, PT ;  /* 0x0000003b0000720c */ /* 0x000fe20003f04070 */
[----:B------:R-:W-:-:S04]  /*2cc0*/  IMAD.HI.U32 R56, R5, R63, RZ ;  /* 0x0000003f05387227 */ /* 0x000fc800078e00ff */
[----:B------:R-:W-:Y:S02]  /*2cd0*/  IMAD.MOV R54, RZ, RZ, -R54 ;  /* 0x000000ffff367224 */ /* 0x000fe400078e0a36 */
[----:B------:R-:W-:Y:S02]  /*2ce0*/  @!P3 IMAD.IADD R47, R47, 0x1, -R0 ;  /* 0x000000012f2fb824 */ /* 0x000fe400078e0a00 */
[----:B------:R-:W-:Y:S02]  /*2cf0*/  IMAD.MOV R56, RZ, RZ, -R56 ;  /* 0x000000ffff387224 */ /* 0x000fe400078e0a38 */
[--C-:B------:R-:W-:Y:S01]  /*2d00*/  @!P1 IMAD.IADD R45, R45, 0x1, -R0.reuse ;  /* 0x000000012d2d9824 */ /* 0x100fe200078e0a00 */
[C---:B------:R-:W-:Y:S01]  /*2d10*/  ISETP.GT.U32.AND P3, PT, R0.reuse, R47, PT ;  /* 0x0000002f0000720c */ /* 0x040fe20003f64070 */
[C---:B------:R-:W-:Y:S02]  /*2d20*/  IMAD R61, R0.reuse, R54, R61 ;  /* 0x00000036003d7224 */ /* 0x040fe400078e023d */
[C---:B------:R-:W-:Y:S01]  /*2d30*/  IMAD R63, R0.reuse, R56, R63 ;  /* 0x00000038003f7224 */ /* 0x040fe200078e023f */
[C---:B------:R-:W-:Y:S01]  /*2d40*/  ISETP.GT.U32.AND P1, PT, R0.reuse, R45, PT ;  /* 0x0000002d0000720c */ /* 0x040fe20003f24070 */
[----:B------:R-:W-:Y:S01]  /*2d50*/  @!P0 IMAD.IADD R59, R59, 0x1, -R0 ;  /* 0x000000013b3b8824 */ /* 0x000fe200078e0a00 */
[----:B------:R-:W-:Y:S01]  /*2d60*/  ISETP.GT.U32.AND P0, PT, R0, R61, PT ;  /* 0x0000003d0000720c */ /* 0x000fe20003f04070 */
[----:B------:R-:W-:-:S04]  /*2d70*/  IMAD.HI.U32 R54, R5, R65, RZ ;  /* 0x0000004105367227 */ /* 0x000fc800078e00ff */
[----:B------:R-:W-:Y:S01]  /*2d80*/  @!P6 IMAD.MOV R59, RZ, RZ, -R59 ;  /* 0x000000ffff3be224 */ /* 0x000fe200078e0a3b */
[C---:B------:R-:W-:Y:S01]  /*2d90*/  ISETP.GT.U32.AND P6, PT, R0.reuse, R63, PT ;  /* 0x0000003f0000720c */ /* 0x040fe20003fc4070 */
[----:B------:R-:W-:Y:S02]  /*2da0*/  IMAD.MOV R54, RZ, RZ, -R54 ;  /* 0x000000ffff367224 */ /* 0x000fe400078e0a36 */
[--C-:B------:R-:W-:Y:S02]  /*2db0*/  @!P3 IMAD.IADD R47, R47, 0x1, -R0.reuse ;  /* 0x000000012f2fb824 */ /* 0x100fe400078e0a00 */
[----:B------:R-:W-:Y:S02]  /*2dc0*/  IMAD R65, R0, R54, R65 ;  /* 0x0000003600417224 */ /* 0x000fe400078e0241 */
[----:B------:R-:W-:Y:S01]  /*2dd0*/  @!P1 IMAD.IADD R45, R45, 0x1, -R0 ;  /* 0x000000012d2d9824 */ /* 0x000fe200078e0a00 */
[----:B------:R-:W-:Y:S01]  /*2de0*/  ISETP.GE.AND P1, PT, R66, RZ, PT ;  /* 0x000000ff4200720c */ /* 0x000fe20003f26270 */
[----:B------:R-:W-:Y:S01]  /*2df0*/  IMAD.HI.U32 R58, R5, R62, RZ ;  /* 0x0000003e053a7227 */ /* 0x000fe200078e00ff */
[----:B------:R-:W-:-:S03]  /*2e00*/  ISETP.GT.U32.AND P3, PT, R0, R65, PT ;  /* 0x000000410000720c */ /* 0x000fc60003f64070 */
[----:B------:R-:W-:Y:S02]  /*2e10*/  IMAD.MOV.U32 R54, RZ, RZ, R45 ;  /* 0x000000ffff367224 */ /* 0x000fe400078e002d */
[----:B------:R-:W-:Y:S01]  /*2e20*/  @!P6 IMAD.IADD R63, R63, 0x1, -R0 ;  /* 0x000000013f3fe824 */ /* 0x000fe200078e0a00 */
[----:B------:R-:W-:Y:S01]  /*2e30*/  ISETP.GE.AND P6, PT, R67, RZ, PT ;  /* 0x000000ff4300720c */ /* 0x000fe20003fc6270 */
[----:B------:R-:W-:Y:S02]  /*2e40*/  @!P4 IMAD.MOV R54, RZ, RZ, -R54 ;  /* 0x000000ffff36c224 */ /* 0x000fe400078e0a36 */
[----:B------:R-:W-:Y:S01]  /*2e50*/  IMAD.MOV R45, RZ, RZ, -R58 ;  /* 0x000000ffff2d7224 */ /* 0x000fe200078e0a3a */
[----:B------:R-:W-:Y:S01]  /*2e60*/  ISETP.GT.U32.AND P4, PT, R0, R63, PT ;  /* 0x0000003f0000720c */ /* 0x000fe20003f84070 */
[----:B------:R-:W-:Y:S01]  /*2e70*/  @!P2 IMAD.MOV R52, RZ, RZ, -R52 ;  /* 0x000000ffff34a224 */ /* 0x000fe200078e0a34 */
[----:B------:R-:W-:Y:S01]  /*2e80*/  ISETP.GE.AND P2, PT, R60, RZ, PT ;  /* 0x000000ff3c00720c */ /* 0x000fe20003f46270 */
[----:B------:R-:W-:Y:S01]  /*2e90*/  @!P3 IMAD.IADD R65, R65, 0x1, -R0 ;  /* 0x000000014141b824 */ /* 0x000fe200078e0a00 */
[----:B------:R-:W-:Y:S01]  /*2ea0*/  LOP3.LUT R58, R4, 0xd8, RZ, 0xfc, !PT ;  /* 0x000000d8043a7812 */ /* 0x000fe200078efcff */
[----:B------:R-:W-:Y:S01]  /*2eb0*/  IMAD R45, R0, R45, R62 ;  /* 0x0000002d002d7224 */ /* 0x000fe200078e023e */
[----:B------:R-:W-:Y:S01]  /*2ec0*/  LOP3.LUT R62, R4, 0xe0, RZ, 0xfc, !PT ;  /* 0x000000e0043e7812 */ /* 0x000fe200078efcff */
[----:B------:R-:W-:Y:S01]  /*2ed0*/  IMAD.HI.U32 R60, R5, R64, RZ ;  /* 0x00000040053c7227 */ /* 0x000fe200078e00ff */
[----:B------:R-:W-:-:S02]  /*2ee0*/  ISETP.GT.U32.AND P3, PT, R0, R65, PT ;  /* 0x000000410000720c */ /* 0x000fc40003f64070 */
[----:B------:R-:W-:Y:S01]  /*2ef0*/  IABS R67, R58 ;  /* 0x0000003a00437213 */ /* 0x000fe20000000000 */
[----:B------:R-:W-:Y:S01]  /*2f00*/  IMAD.MOV.U32 R56, RZ, RZ, R47 ;  /* 0x000000ffff387224 */ /* 0x000fe200078e002f */
[----:B------:R-:W-:Y:S01]  /*2f10*/  IABS R66, R62 ;  /* 0x0000003e00427213 */ /* 0x000fe20000000000 */
[----:B------:R-:W-:Y:S01]  /*2f20*/  @!P4 IMAD.IADD R63, R63, 0x1, -R0 ;  /* 0x000000013f3fc824 */ /* 0x000fe200078e0a00 */
[----:B------:R-:W-:Y:S01]  /*2f30*/  ISETP.GT.U32.AND P4, PT, R0, R45, PT ;  /* 0x0000002d0000720c */ /* 0x000fe20003f84070 */
[----:B------:R-:W-:Y:S01]  /*2f40*/  IMAD.MOV R47, RZ, RZ, -R60 ;  /* 0x000000ffff2f7224 */ /* 0x000fe200078e0a3c */
[----:B------:R-:W-:Y:S01]  /*2f50*/  LOP3.LUT R60, R4, 0xdc, RZ, 0xfc, !PT ;  /* 0x000000dc043c7812 */ /* 0x000fe200078efcff */
[----:B------:R-:W-:Y:S02]  /*2f60*/  @!P0 IMAD.IADD R61, R61, 0x1, -R0 ;  /* 0x000000013d3d8824 */ /* 0x000fe400078e0a00 */
[C---:B------:R-:W-:Y:S02]  /*2f70*/  IMAD R47, R0.reuse, R47, R64 ;  /* 0x0000002f002f7224 */ /* 0x040fe400078e0240 */
[----:B------:R-:W-:Y:S01]  /*2f80*/  @!P3 IMAD.IADD R65, R65, 0x1, -R0 ;  /* 0x000000014141b824 */ /* 0x000fe200078e0a00 */
[C---:B------:R-:W-:Y:S01]  /*2f90*/  ISETP.GT.U32.AND P0, PT, R0.reuse, R61, PT ;  /* 0x0000003d0000720c */ /* 0x040fe20003f04070 */
[----:B------:R-:W-:Y:S01]  /*2fa0*/  @!P5 IMAD.MOV R56, RZ, RZ, -R56 ;  /* 0x000000ffff38d224 */ /* 0x000fe200078e0a38 */
[----:B------:R-:W-:Y:S01]  /*2fb0*/  ISETP.GT.U32.AND P3, PT, R0, R47, PT ;  /* 0x0000002f0000720c */ /* 0x000fe20003f64070 */
[----:B------:R-:W-:Y:S01]  /*2fc0*/  @!P1 IMAD.MOV R63, RZ, RZ, -R63 ;  /* 0x000000ffff3f9224 */ /* 0x000fe200078e0a3f */
[----:B------:R-:W-:Y:S01]  /*2fd0*/  ISETP.GE.AND P5, PT, R68, RZ, PT ;  /* 0x000000ff4400720c */ /* 0x000fe20003fa6270 */
[----:B------:R-:W-:Y:S01]  /*2fe0*/  @!P4 IMAD.IADD R45, R45, 0x1, -R0 ;  /* 0x000000012d2dc824 */ /* 0x000fe200078e0a00 */
[----:B------:R-:W-:Y:S01]  /*2ff0*/  ISETP.GE.AND P1, PT, R60, RZ, PT ;  /* 0x000000ff3c00720c */ /* 0x000fe20003f26270 */
[----:B------:R-:W-:Y:S01]  /*3000*/  @!P6 IMAD.MOV R65, RZ, RZ, -R65 ;  /* 0x000000ffff41e224 */ /* 0x000fe200078e0a41 */
[----:B------:R-:W-:Y:S01]  /*3010*/  ISETP.GE.AND P6, PT, R62, RZ, PT ;  /* 0x000000ff3e00720c */ /* 0x000fe20003fc6270 */
[----:B------:R-:W-:Y:S01]  /*3020*/  IMAD.HI.U32 R62, R5, R66, RZ ;  /* 0x00000042053e7227 */ /* 0x000fe200078e00ff */
[----:B------:R-:W-:-:S02]  /*3030*/  ISETP.GT.U32.AND P4, PT, R0, R45, PT ;  /* 0x0000002d0000720c */ /* 0x000fc40003f84070 */
[----:B------:R-:W-:Y:S01]  /*3040*/  IABS R68, R70 ;  /* 0x0000004600447213 */ /* 0x000fe20000000000 */
[--C-:B------:R-:W-:Y:S01]  /*3050*/  @!P0 IMAD.IADD R61, R61, 0x1, -R0.reuse ;  /* 0x000000013d3d8824 */ /* 0x100fe200078e0a00 */
[----:B------:R-:W-:Y:S01]  /*3060*/  ISETP.GE.AND P0, PT, R69, RZ, PT ;  /* 0x000000ff4500720c */ /* 0x000fe20003f06270 */
[----:B------:R-:W-:Y:S01]  /*3070*/  @!P3 IMAD.IADD R47, R47, 0x1, -R0 ;  /* 0x000000012f2fb824 */ /* 0x000fe200078e0a00 */
[----:B------:R-:W-:Y:S01]  /*3080*/  IABS R69, R60 ;  /* 0x0000003c00457213 */ /* 0x000fe20000000000 */
[----:B------:R-:W-:Y:S01]  /*3090*/  @!P2 IMAD.MOV R61, RZ, RZ, -R61 ;  /* 0x000000ffff3da224 */ /* 0x000fe200078e0a3d */
[----:B------:R-:W-:Y:S01]  /*30a0*/  ISETP.GE.AND P2, PT, R58, RZ, PT ;  /* 0x000000ff3a00720c */ /* 0x000fe20003f46270 */
[----:B------:R-:W-:Y:S01]  /*30b0*/  IMAD.HI.U32 R58, R5, R67, RZ ;  /* 0x00000043053a7227 */ /* 0x000fe200078e00ff */
[----:B------:R-:W-:-:S03]  /*30c0*/  ISETP.GT.U32.AND P3, PT, R0, R47, PT ;  /* 0x0000002f0000720c */ /* 0x000fc60003f64070 */
[----:B------:R-:W-:-:S04]  /*30d0*/  IMAD.HI.U32 R60, R5, R69, RZ ;  /* 0x00000045053c7227 */ /* 0x000fc800078e00ff */
[----:B------:R-:W-:Y:S02]  /*30e0*/  IMAD.MOV R58, RZ, RZ, -R58 ;  /* 0x000000ffff3a7224 */ /* 0x000fe400078e0a3a */
[----:B------:R-:W-:Y:S01]  /*30f0*/  @!P4 IMAD.IADD R45, R45, 0x1, -R0 ;  /* 0x000000012d2dc824 */ /* 0x000fe200078e0a00 */
[----:B------:R-:W-:Y:S01]  /*3100*/  ISETP.GE.AND P4, PT, R70, RZ, PT ;  /* 0x000000ff4600720c */ /* 0x000fe20003f86270 */
[----:B------:R-:W-:Y:S01]  /*3110*/  IMAD.MOV R60, RZ, RZ, -R60 ;  /* 0x000000ffff3c7224 */ /* 0x000fe200078e0a3c */
[----:B------:R-:W-:Y:S01]  /*3120*/  LOP3.LUT R70, R4, 0xec, RZ, 0xfc, !PT ;  /* 0x000000ec04467812 */ /* 0x000fe200078efcff */
[C---:B------:R-:W-:Y:S02]  /*3130*/  IMAD R67, R0.reuse, R58, R67 ;  /* 0x0000003a00437224 */ /* 0x040fe400078e0243 */
[----:B------:R-:W-:Y:S02]  /*3140*/  IMAD.MOV.U32 R58, RZ, RZ, R45 ;  /* 0x000000ffff3a7224 */ /* 0x000fe400078e002d */
[----:B------:R-:W-:-:S02]  /*3150*/  IMAD R69, R0, R60, R69 ;  /* 0x0000003c00457224 */ /* 0x000fc400078e0245 */
[----:B------:R-:W-:Y:S01]  /*3160*/  @!P5 IMAD.MOV R58, RZ, RZ, -R58 ;  /* 0x000000ffff3ad224 */ /* 0x000fe200078e0a3a */
[C---:B------:R-:W-:Y:S01]  /*3170*/  ISETP.GT.U32.AND P5, PT, R0.reuse, R67, PT ;  /* 0x000000430000720c */ /* 0x040fe20003fa4070 */
[----:B------:R-:W-:Y:S02]  /*3180*/  IMAD.MOV R71, RZ, RZ, -R62 ;  /* 0x000000ffff477224 */ /* 0x000fe400078e0a3e */
[----:B------:R-:W-:Y:S01]  /*3190*/  @!P3 IMAD.IADD R47, R47, 0x1, -R0 ;  /* 0x000000012f2fb824 */ /* 0x000fe200078e0a00 */
[----:B------:R-:W-:Y:S01]  /*31a0*/  ISETP.GT.U32.AND P3, PT, R0, R69, PT ;  /* 0x000000450000720c */ /* 0x000fe20003f64070 */
[----:B------:R-:W-:-:S04]  /*31b0*/  IMAD.HI.U32 R64, R5, R68, RZ ;  /* 0x0000004405407227 */ /* 0x000fc800078e00ff */
[C---:B------:R-:W-:Y:S02]  /*31c0*/  IMAD R45, R0.reuse, R71, R66 ;  /* 0x00000047002d7224 */ /* 0x040fe400078e0242 */
[----:B------:R-:W-:Y:S02]  /*31d0*/  IMAD.MOV.U32 R60, RZ, RZ, R47 ;  /* 0x000000ffff3c7224 */ /* 0x000fe400078e002f */
[----:B------:R-:W-:Y:S02]  /*31e0*/  IMAD.MOV R73, RZ, RZ, -R64 ;  /* 0x000000ffff497224 */ /* 0x000fe400078e0a40 */
[----:B------:R-:W-:Y:S01]  /*31f0*/  @!P0 IMAD.MOV R60, RZ, RZ, -R60 ;  /* 0x000000ffff3c8224 */ /* 0x000fe200078e0a3c */
[C---:B------:R-:W-:Y:S01]  /*3200*/  ISETP.GT.U32.AND P0, PT, R0.reuse, R45, PT ;  /* 0x0000002d0000720c */ /* 0x040fe20003f04070 */
[----:B------:R-:W-:Y:S01]  /*3210*/  IMAD R71, R0, R73, R68 ;  /* 0x0000004900477224 */ /* 0x000fe200078e0244 */
[----:B------:R-:W-:Y:S01]  /*3220*/  LOP3.LUT R68, R4, 0xe8, RZ, 0xfc, !PT ;  /* 0x000000e804447812 */ /* 0x000fe200078efcff */
[--C-:B------:R-:W-:Y:S01]  /*3230*/  @!P5 IMAD.IADD R67, R67, 0x1, -R0.reuse ;  /* 0x000000014343d824 */ /* 0x100fe200078e0a00 */
[----:B------:R-:W-:Y:S01]  /*3240*/  IABS R73, R70 ;  /* 0x0000004600497213 */ /* 0x000fe20000000000 */
[----:B------:R-:W-:Y:S01]  /*3250*/  @!P3 IMAD.IADD R69, R69, 0x1, -R0 ;  /* 0x000000014545b824 */ /* 0x000fe200078e0a00 */
[----:B------:R-:W-:Y:S01]  /*3260*/  IABS R66, R68 ;  /* 0x0000004400427213 */ /* 0x000fe20000000000 */
[----:B------:R-:W-:Y:S01]  /*3270*/  IMAD.HI.U32 R64, R5, R75, RZ ;  /* 0x0000004b05407227 */ /* 0x000fe200078e00ff */
[----:B------:R-:W-:-:S02]  /*3280*/  ISETP.GT.U32.AND P5, PT, R0, R67, PT ;  /* 0x000000430000720c */ /* 0x000fc40003fa4070 */
[----:B------:R-:W-:Y:S01]  /*3290*/  ISETP.GT.U32.AND P3, PT, R0, R69, PT ;  /* 0x000000450000720c */ /* 0x000fe20003f64070 */
[----:B------:R-:W-:-:S04]  /*32a0*/  IMAD.HI.U32 R47, R5, R66, RZ ;  /* 0x00000042052f7227 */ /* 0x000fc800078e00ff */
[----:B------:R-:W-:Y:S02]  /*32b0*/  @!P0 IMAD.IADD R45, R45, 0x1, -R0 ;  /* 0x000000012d2d8824 */ /* 0x000fe400078e0a00 */
[----:B------:R-:W-:Y:S02]  /*32c0*/  IMAD.MOV R47, RZ, RZ, -R47 ;  /* 0x000000ffff2f7224 */ /* 0x000fe400078e0a2f */
[----:B------:R-:W-:Y:S01]  /*32d0*/  IMAD.HI.U32 R62, R5, R73, RZ ;  /* 0x00000049053e7227 */ /* 0x000fe200078e00ff */
[----:B------:R-:W-:-:S03]  /*32e0*/  ISETP.GT.U32.AND P0, PT, R0, R45, PT ;  /* 0x0000002d0000720c */ /* 0x000fc60003f04070 */
[C---:B------:R-:W-:Y:S01]  /*32f0*/  IMAD R47, R0.reuse, R47, R66 ;  /* 0x0000002f002f7224 */ /* 0x040fe200078e0242 */
[----:B------:R-:W-:Y:S01]  /*3300*/  IABS R66, R74 ;  /* 0x0000004a00427213 */ /* 0x000fe20000000000 */
[----:B------:R-:W-:Y:S01]  /*3310*/  @!P5 IMAD.IADD R67, R67, 0x1, -R0 ;  /* 0x000000014343d824 */ /* 0x000fe200078e0a00 */
[C---:B------:R-:W-:Y:S01]  /*3320*/  ISETP.GT.U32.AND P5, PT, R0.reuse, R71, PT ;  /* 0x000000470000720c */ /* 0x040fe20003fa4070 */
[----:B------:R-:W-:Y:S02]  /*3330*/  IMAD.MOV R62, RZ, RZ, -R62 ;  /* 0x000000ffff3e7224 */ /* 0x000fe400078e0a3e */
[----:B------:R-:W-:Y:S01]  /*3340*/  @!P3 IMAD.IADD R69, R69, 0x1, -R0 ;  /* 0x000000014545b824 */ /* 0x000fe200078e0a00 */
[C---:B------:R-:W-:Y:S01]  /*3350*/  ISETP.GT.U32.AND P3, PT, R0.reuse, R47, PT ;  /* 0x0000002f0000720c */ /* 0x040fe20003f64070 */
[----:B------:R-:W-:Y:S02]  /*3360*/  IMAD R73, R0, R62, R73 ;  /* 0x0000003e00497224 */ /* 0x000fe400078e0249 */
[----:B------:R-:W-:-:S02]  /*3370*/  IMAD.MOV R64, RZ, RZ, -R64 ;  /* 0x000000ffff407224 */ /* 0x000fc400078e0a40 */
[--C-:B------:R-:W-:Y:S01]  /*3380*/  @!P0 IMAD.IADD R45, R45, 0x1, -R0.reuse ;  /* 0x000000012d2d8824 */ /* 0x100fe200078e0a00 */
[C---:B------:R-:W-:Y:S01]  /*3390*/  ISETP.GT.U32.AND P0, PT, R0.reuse, R73, PT ;  /* 0x000000490000720c */ /* 0x040fe20003f04070 */
[----:B------:R-:W-:Y:S01]  /*33a0*/  IMAD R75, R0, R64, R75 ;  /* 0x00000040004b7224 */ /* 0x000fe200078e024b */
[----:B------:R-:W-:Y:S01]  /*33b0*/  LOP3.LUT R64, R4, 0xf8, RZ, 0xfc, !PT ;  /* 0x000000f804407812 */ /* 0x000fe200078efcff */
[--C-:B------:R-:W-:Y:S02]  /*33c0*/  @!P5 IMAD.IADD R71, R71, 0x1, -R0.reuse ;  /* 0x000000014747d824 */ /* 0x100fe400078e0a00 */
[----:B------:R-:W-:Y:S01]  /*33d0*/  IMAD.HI.U32 R62, R5, R66, RZ ;  /* 0x00000042053e7227 */ /* 0x000fe200078e00ff */
[----:B------:R-:W-:Y:S02]  /*33e0*/  IABS R4, R64 ;  /* 0x0000004000047213 */ /* 0x000fe40000000000 */
[C---:B------:R-:W-:Y:S01]  /*33f0*/  ISETP.GT.U32.AND P5, PT, R0.reuse, R71, PT ;  /* 0x000000470000720c */ /* 0x040fe20003fa4070 */
[----:B------:R-:W-:Y:S01]  /*3400*/  @!P3 IMAD.IADD R47, R47, 0x1, -R0 ;  /* 0x000000012f2fb824 */ /* 0x000fe200078e0a00 */
[----:B------:R-:W-:Y:S01]  /*3410*/  ISETP.GT.U32.AND P3, PT, R0, R75, PT ;  /* 0x0000004b0000720c */ /* 0x000fe20003f64070 */
[----:B------:R-:W-:Y:S01]  /*3420*/  IMAD.MOV R77, RZ, RZ, -R62 ;  /* 0x000000ffff4d7224 */ /* 0x000fe200078e0a3e */
[----:B------:R-:W-:Y:S01]  /*3430*/  IABS R62, R79 ;  /* 0x0000004f003e7213 */ /* 0x000fe20000000000 */
[----:B------:R-:W-:-:S02]  /*3440*/  @!P0 IMAD.IADD R73, R73, 0x1, -R0 ;  /* 0x0000000149498824 */ /* 0x000fc400078e0a00 */
[C---:B------:R-:W-:Y:S02]  /*3450*/  IMAD R9, R0.reuse, R77, R66 ;  /* 0x0000004d00097224 */ /* 0x040fe400078e0242 */
[----:B------:R-:W-:Y:S01]  /*3460*/  IMAD.MOV.U32 R77, RZ, RZ, R4 ;  /* 0x000000ffff4d7224 */ /* 0x000fe200078e0004 */
[----:B------:R-:W-:Y:S01]  /*3470*/  ISETP.GT.U32.AND P0, PT, R0, R73, PT ;  /* 0x000000490000720c */ /* 0x000fe20003f04070 */
[----:B------:R-:W-:-:S04]  /*3480*/  IMAD.HI.U32 R7, R7, R62, RZ ;  /* 0x0000003e07077227 */ /* 0x000fc800078e00ff */
[----:B------:R-:W-:-:S04]  /*3490*/  IMAD.HI.U32 R5, R5, R77, RZ ;  /* 0x0000004d05057227 */ /* 0x000fc800078e00ff */
[--C-:B------:R-:W-:Y:S02]  /*34a0*/  @!P3 IMAD.IADD R75, R75, 0x1, -R0.reuse ;  /* 0x000000014b4bb824 */ /* 0x100fe400078e0a00 */
[----:B------:R-:W-:Y:S01]  /*34b0*/  @!P5 IMAD.IADD R71, R71, 0x1, -R0 ;  /* 0x000000014747d824 */ /* 0x000fe200078e0a00 */
[C---:B------:R-:W-:Y:S01]  /*34c0*/  ISETP.GT.U32.AND P5, PT, R0.reuse, R9, PT ;  /* 0x000000090000720c */ /* 0x040fe20003fa4070 */
[----:B------:R-:W-:Y:S01]  /*34d0*/  IMAD.MOV R5, RZ, RZ, -R5 ;  /* 0x000000ffff057224 */ /* 0x000fe200078e0a05 */
[C---:B------:R-:W-:Y:S01]  /*34e0*/  ISETP.GT.U32.AND P3, PT, R0.reuse, R75, PT ;  /* 0x0000004b0000720c */ /* 0x040fe20003f64070 */
[----:B------:R-:W-:Y:S01]  /*34f0*/  @!P2 IMAD.MOV R67, RZ, RZ, -R67 ;  /* 0x000000ffff43a224 */ /* 0x000fe200078e0a43 */
[C---:B------:R-:W-:Y:S01]  /*3500*/  ISETP.GT.U32.AND P2, PT, R0.reuse, R47, PT ;  /* 0x0000002f0000720c */ /* 0x040fe20003f44070 */
[----:B------:R-:W-:Y:S02]  /*3510*/  IMAD R77, R0, R5, R77 ;  /* 0x00000005004d7224 */ /* 0x000fe400078e024d */
[----:B------:R-:W-:-:S02]  /*3520*/  IMAD.MOV R7, RZ, RZ, -R7 ;  /* 0x000000ffff077224 */ /* 0x000fc400078e0a07 */
[----:B------:R-:W-:Y:S01]  /*3530*/  @!P0 IMAD.IADD R73, R73, 0x1, -R0 ;  /* 0x0000000149498824 */ /* 0x000fe200078e0a00 */
[----:B------:R-:W-:Y:S01]  /*3540*/  ISETP.GT.U32.AND P0, PT, R0, R77, PT ;  /* 0x0000004d0000720c */ /* 0x000fe20003f04070 */
[----:B------:R-:W-:Y:S02]  /*3550*/  IMAD.MOV.U32 R4, RZ, RZ, R45 ;  /* 0x000000ffff047224 */ /* 0x000fe400078e002d */
[C---:B------:R-:W-:Y:S02]  /*3560*/  IMAD R45, R2.reuse, R7, R62 ;  /* 0x00000007022d7224 */ /* 0x040fe400078e023e */
[--C-:B------:R-:W-:Y:S02]  /*3570*/  @!P5 IMAD.IADD R9, R9, 0x1, -R0.reuse ;  /* 0x000000010909d824 */ /* 0x100fe400078e0a00 */
[--C-:B------:R-:W-:Y:S01]  /*3580*/  @!P3 IMAD.IADD R75, R75, 0x1, -R0.reuse ;  /* 0x000000014b4bb824 */ /* 0x100fe200078e0a00 */
[----:B------:R-:W-:Y:S01]  /*3590*/  ISETP.GT.U32.AND P3, PT, R2, R45, PT ;  /* 0x0000002d0200720c */ /* 0x000fe20003f64070 */
[----:B------:R-:W-:Y:S01]  /*35a0*/  @!P2 IMAD.IADD R47, R47, 0x1, -R0 ;  /* 0x000000012f2fa824 */ /* 0x000fe200078e0a00 */
[----:B------:R-:W-:Y:S01]  /*35b0*/  ISETP.GT.U32.AND P5, PT, R0, R9, PT ;  /* 0x000000090000720c */ /* 0x000fe20003fa4070 */
[----:B------:R-:W-:Y:S01]  /*35c0*/  @!P6 IMAD.MOV R4, RZ, RZ, -R4 ;  /* 0x000000ffff04e224 */ /* 0x000fe200078e0a04 */
[----:B------:R-:W-:Y:S01]  /*35d0*/  ISETP.GE.AND P2, PT, R70, RZ, PT ;  /* 0x000000ff4600720c */ /* 0x000fe20003f46270 */
[----:B------:R-:W-:Y:S01]  /*35e0*/  @!P0 IMAD.IADD R77, R77, 0x1, -R0 ;  /* 0x000000014d4d8824 */ /* 0x000fe200078e0a00 */
[----:B------:R-:W-:Y:S01]  /*35f0*/  ISETP.GE.AND P6, PT, R72, RZ, PT ;  /* 0x000000ff4800720c */ /* 0x000fe20003fc6270 */
[----:B------:R-:W-:-:S02]  /*3600*/  @!P4 IMAD.MOV R71, RZ, RZ, -R71 ;  /* 0x000000ffff47c224 */ /* 0x000fc400078e0a47 */
[----:B------:R-:W-:Y:S01]  /*3610*/  IMAD.MOV.U32 R5, RZ, RZ, c[0x0][0x180] ;  /* 0x00006000ff057624 */ /* 0x000fe200078e00ff */
[----:B------:R-:W-:Y:S01]  /*3620*/  ISETP.GT.U32.AND P4, PT, R0, R77, PT ;  /* 0x0000004d0000720c */ /* 0x000fe20003f84070 */
[----:B------:R-:W-:Y:S01]  /*3630*/  @!P1 IMAD.MOV R69, RZ, RZ, -R69 ;  /* 0x000000ffff459224 */ /* 0x000fe200078e0a45 */
[----:B------:R-:W-:Y:S01]  /*3640*/  ISETP.GE.AND P1, PT, R68, RZ, PT ;  /* 0x000000ff4400720c */ /* 0x000fe20003f26270 */
[----:B------:R-:W-:Y:S01]  /*3650*/  @!P3 IMAD.IADD R45, R45, 0x1, -R2 ;  /* 0x000000012d2db824 */ /* 0x000fe200078e0a02 */
[----:B------:R-:W-:Y:S01]  /*3660*/  IADD3 R7, R5, -0x1, RZ ;  /* 0xffffffff05077810 */ /* 0x000fe20007ffe0ff */
[--C-:B------:R-:W-:Y:S01]  /*3670*/  @!P5 IMAD.IADD R9, R9, 0x1, -R0.reuse ;  /* 0x000000010909d824 */ /* 0x100fe200078e0a00 */
[----:B------:R-:W-:Y:S01]  /*3680*/  ISETP.GE.AND P5, PT, R74, RZ, PT ;  /* 0x000000ff4a00720c */ /* 0x000fe20003fa6270 */
[----:B------:R-:W-:Y:S01]  /*3690*/  @!P2 IMAD.MOV R73, RZ, RZ, -R73 ;  /* 0x000000ffff49a224 */ /* 0x000fe200078e0a49 */
[----:B------:R-:W-:Y:S01]  /*36a0*/  ISETP.GE.AND P2, PT, R64, RZ, PT ;  /* 0x000000ff4000720c */ /* 0x000fe20003f46270 */
[----:B------:R-:W-:Y:S01]  /*36b0*/  @!P6 IMAD.MOV R75, RZ, RZ, -R75 ;  /* 0x000000ffff4be224 */ /* 0x000fe200078e0a4b */
[----:B------:R-:W-:Y:S01]  /*36c0*/  ISETP.GT.U32.AND P6, PT, R2, R45, PT ;  /* 0x0000002d0200720c */ /* 0x000fe20003fc4070 */
[----:B------:R-:W-:Y:S01]  /*36d0*/  IMAD.MOV.U32 R62, RZ, RZ, R47 ;  /* 0x000000ffff3e7224 */ /* 0x000fe200078e002f */
[----:B------:R-:W-:Y:S01]  /*36e0*/  ISETP.GE.U32.AND P0, PT, R7, 0x7fffffe0, PT ;  /* 0x7fffffe00700780c */ /* 0x000fe20003f06070 */
[----:B------:R-:W-:Y:S01]  /*36f0*/  @!P4 IMAD.IADD R77, R77, 0x1, -R0 ;  /* 0x000000014d4dc824 */ /* 0x000fe200078e0a00 */
[C---:B------:R-:W-:Y:S01]  /*3700*/  IADD3 R47, R5.reuse, -0xd, RZ ;  /* 0xfffffff3052f7810 */ /* 0x040fe20007ffe0ff */
[----:B------:R-:W-:Y:S01]  /*3710*/  IMAD.MOV.U32 R0, RZ, RZ, R9 ;  /* 0x000000ffff007224 */ /* 0x000fe200078e0009 */
[----:B------:R-:W-:Y:S01]  /*3720*/  IADD3 R7, R5, -0x9, RZ ;  /* 0xfffffff705077810 */ /* 0x000fe20007ffe0ff */
[----:B------:R-:W-:Y:S01]  /*3730*/  @!P1 IMAD.MOV R62, RZ, RZ, -R62 ;  /* 0x000000ffff3e9224 */ /* 0x000fe200078e0a3e */
[----:B------:R-:W-:Y:S01]  /*3740*/  ISETP.GE.U32.AND P4, PT, R47, 0x7fffffd4, PT ;  /* 0x7fffffd42f00780c */ /* 0x000fe20003f86070 */
[----:B------:R-:W-:Y:S01]  /*3750*/  @!P5 IMAD.MOV R0, RZ, RZ, -R0 ;  /* 0x000000ffff00d224 */ /* 0x000fe200078e0a00 */
[----:B------:R-:W-:Y:S01]  /*3760*/  IADD3 R66, R5, -0x5, RZ ;  /* 0xfffffffb05427810 */ /* 0x000fe20007ffe0ff */
[----:B------:R-:W-:Y:S01]  /*3770*/  @!P2 IMAD.MOV R77, RZ, RZ, -R77 ;  /* 0x000000ffff4da224 */ /* 0x000fe200078e0a4d */
[----:B------:R-:W-:Y:S01]  /*3780*/  ISETP.GE.U32.AND P3, PT, R7, 0x7fffffd8, PT ;  /* 0x7fffffd80700780c */ /* 0x000fe20003f66070 */
[----:B------:R-:W-:Y:S01]  /*3790*/  @!P6 IMAD.IADD R45, R45, 0x1, -R2 ;  /* 0x000000012d2de824 */ /* 0x000fe200078e0a02 */
[----:B------:R-:W-:-:S02]  /*37a0*/  ISETP.NE.AND P5, PT, RZ, c[0x0][0x17c], PT ;  /* 0x00005f00ff007a0c */ /* 0x000fc40003fa5270 */
[----:B------:R-:W-:Y:S01]  /*37b0*/  LOP3.LUT R47, RZ, c[0x0][0x17c], RZ, 0x33, !PT ;  /* 0x00005f00ff2f7a12 */ /* 0x000fe200078e33ff */
[----:B------:R-:W-:Y:S01]  /*37c0*/  IMAD.MOV.U32 R2, RZ, RZ, R45 ;  /* 0x000000ffff027224 */ /* 0x000fe200078e002d */
[----:B------:R-:W-:Y:S02]  /*37d0*/  IADD3 R7, R5, -0x11, RZ ;  /* 0xffffffef05077810 */ /* 0x000fe40007ffe0ff */
[----:B------:R-:W-:Y:S02]  /*37e0*/  ISETP.GE.AND P6, PT, R79, RZ, PT ;  /* 0x000000ff4f00720c */ /* 0x000fe40003fc6270 */
[----:B------:R-:W-:Y:S02]  /*37f0*/  ISETP.GE.U32.AND P1, PT, R66, 0x7fffffdc, PT ;  /* 0x7fffffdc4200780c */ /* 0x000fe40003f26070 */
[----:B------:R-:W-:Y:S02]  /*3800*/  SEL R70, R47, R11, !P5 ;  /* 0x0000000b2f467207 */ /* 0x000fe40006800000 */
[----:B------:R-:W-:-:S02]  /*3810*/  ISETP.GE.U32.AND P2, PT, R7, 0x7fffffd0, PT ;  /* 0x7fffffd00700780c */ /* 0x000fc40003f46070 */
[C---:B------:R-:W-:Y:S02]  /*3820*/  SEL R64, R47.reuse, R6, !P5 ;  /* 0x000000062f407207 */ /* 0x040fe40006800000 */
[C---:B------:R-:W-:Y:S02]  /*3830*/  SEL R66, R47.reuse, R8, !P5 ;  /* 0x000000082f427207 */ /* 0x040fe40006800000 */
[C---:B------:R-:W-:Y:S01]  /*3840*/  SEL R68, R47.reuse, R10, !P5 ;  /* 0x0000000a2f447207 */ /* 0x040fe20006800000 */
[----:B------:R-:W-:Y:S01]  /*3850*/  @!P6 IMAD.MOV R2, RZ, RZ, -R2 ;  /* 0x000000ffff02e224 */ /* 0x000fe200078e0a02 */
[C---:B------:R-:W-:Y:S02]  /*3860*/  SEL R74, R47.reuse, R20, !P5 ;  /* 0x000000142f4a7207 */ /* 0x040fe40006800000 */
[C---:B------:R-:W-:Y:S01]  /*3870*/  SEL R76, R47.reuse, R21, !P5 ;  /* 0x000000152f4c7207 */ /* 0x040fe20006800000 */
[----:B------:R-:W-:Y:S01]  /*3880*/  IMAD R45, R68, c[0x0][0x190], RZ ;  /* 0x00006400442d7a24 */ /* 0x000fe200078e02ff */
[----:B------:R-:W-:-:S02]  /*3890*/  SEL R78, R47, R22, !P5 ;  /* 0x000000162f4e7207 */ /* 0x000fc40006800000 */
[C---:B------:R-:W-:Y:S02]  /*38a0*/  SEL R252, R47.reuse, R28, !P5 ;  /* 0x0000001c2ffc7207 */ /* 0x040fe40006800000 */
[C---:B------:R-:W-:Y:S02]  /*38b0*/  SEL R250, R47.reuse, R29, !P5 ;  /* 0x0000001d2ffa7207 */ /* 0x040fe40006800000 */
[C---:B------:R-:W-:Y:S01]  /*38c0*/  SEL R249, R47.reuse, R30, !P5 ;  /* 0x0000001e2ff97207 */ /* 0x040fe20006800000 */
[----:B------:R-:W-:Y:S01]  /*38d0*/  IMAD R252, R252, c[0x0][0x190], RZ ;  /* 0x00006400fcfc7a24 */ /* 0x000fe200078e02ff */
[C---:B------:R-:W-:Y:S01]  /*38e0*/  SEL R248, R47.reuse, R31, !P5 ;  /* 0x0000001f2ff87207 */ /* 0x040fe20006800000 */
[----:B------:R-:W-:Y:S01]  /*38f0*/  IMAD R250, R250, c[0x0][0x190], RZ ;  /* 0x00006400fafa7a24 */ /* 0x000fe200078e02ff */
[----:B------:R-:W-:Y:S01]  /*3900*/  SEL R247, R47, R32, !P5 ;  /* 0x000000202ff77207 */ /* 0x000fe20006800000 */
        /* <DEDUP_REMOVED lines=9> */
[----:B------:R-:W-:-:S02]  /*39a0*/  SEL R14, R47, R14, !P5 ;  /* 0x0000000e2f0e7207 */ /* 0x000fc40006800000 */
[C---:B------:R-:W-:Y:S02]  /*39b0*/  SEL R15, R47.reuse, R15, !P5 ;  /* 0x0000000f2f0f7207 */ /* 0x040fe40006800000 */
[C---:B------:R-:W-:Y:S02]  /*39c0*/  SEL R16, R47.reuse, R16, !P5 ;  /* 0x000000102f107207 */ /* 0x040fe40006800000 */
[C---:B------:R-:W-:Y:S02]  /*39d0*/  SEL R17, R47.reuse, R17, !P5 ;  /* 0x000000112f117207 */ /* 0x040fe40006800000 */
[C---:B------:R-:W-:Y:S02]  /*39e0*/  SEL R18, R47.reuse, R18, !P5 ;  /* 0x000000122f127207 */ /* 0x040fe40006800000 */
[C---:B------:R-:W-:Y:S01]  /*39f0*/  SEL R72, R47.reuse, R19, !P5 ;  /* 0x000000132f487207 */ /* 0x040fe20006800000 */
[----:B------:R-:W-:Y:S01]  /*3a00*/  IMAD R19, R218, c[0x0][0x18c], RZ ;  /* 0x00006300da137a24 */ /* 0x000fe200078e02ff */
[C---:B------:R-:W-:Y:S01]  /*3a10*/  SEL R23, R47.reuse, R23, !P5 ;  /* 0x000000172f177207 */ /* 0x040fe20006800000 */
[----:B------:R-:W-:Y:S01]  /*3a20*/  IMAD R18, R18, c[0x0][0x190], RZ ;  /* 0x0000640012127a24 */ /* 0x000fe200078e02ff */
[----:B------:R-:W-:-:S02]  /*3a30*/  SEL R24, R47, R24, !P5 ;  /* 0x000000182f187207 */ /* 0x000fc40006800000 */
        /* <DEDUP_REMOVED lines=8> */
[C---:B------:R-:W-:Y:S01]  /*3ac0*/  SEL R244, R47.reuse, R35, !P5 ;  /* 0x000000232ff47207 */ /* 0x040fe20006800000 */
[----:B------:R-:W-:Y:S01]  /*3ad0*/  IMAD R35, R76, c[0x0][0x190], RZ ;  /* 0x000064004c237a24 */ /* 0x000fe200078e02ff */
        /* <DEDUP_REMOVED lines=65> */
[----:B------:R-:W-:Y:S01]  /*3ef0*/  IMAD.SHL.U32 R0, R19, 0x4, RZ ;  /* 0x0000000413007824 */ /* 0x000fe200078e00ff */
[----:B------:R-:W-:Y:S01]  /*3f00*/  SEL R4, R47, R77, !P5 ;  /* 0x0000004d2f047207 */ /* 0x000fe20006800000 */
[----:B------:R-:W-:Y:S01]  /*3f10*/  IMAD R29, R29, c[0x0][0x190], RZ ;  /* 0x000064001d1d7a24 */ /* 0x000fe200078e02ff */
[----:B------:R-:W-:Y:S01]  /*3f20*/  SEL R3, R47, R3, !P5 ;  /* 0x000000032f037207 */ /* 0x000fe20006800000 */
[----:B------:R-:W-:Y:S01]  /*3f30*/  IMAD R47, R64, c[0x0][0x190], RZ ;  /* 0x00006400402f7a24 */ /* 0x000fe200078e02ff */
[----:B------:R-:W-:Y:S01]  /*3f40*/  ISETP.NE.AND P5, PT, RZ, c[0x0][0x178], PT ;  /* 0x00005e00ff007a0c */ /* 0x000fe20003fa5270 */
[----:B------:R-:W-:Y:S01]  /*3f50*/  IMAD R28, R28, c[0x0][0x190], RZ ;  /* 0x000064001c1c7a24 */ /* 0x000fe200078e02ff */
[----:B------:R-:W-:Y:S01]  /*3f60*/  IADD3 R95, P6, R0, c[0x0][0x168], RZ ;  /* 0x00005a00005f7a10 */ /* 0x000fe20007fde0ff */
[----:B------:R-:W-:Y:S01]  /*3f70*/  IMAD R22, R22, c[0x0][0x190], RZ ;  /* 0x0000640016167a24 */ /* 0x000fe200078e02ff */
[----:B------:R-:W-:Y:S01]  /*3f80*/  STL [R1+0x7c], R47 ;  /* 0x00007c2f01007387 */ /* 0x000fe20000100800 */
[----:B------:R-:W-:Y:S01]  /*3f90*/  IMAD R21, R21, c[0x0][0x190], RZ ;  /* 0x0000640015157a24 */ /* 0x000fe200078e02ff */
[----:B------:R-:W-:Y:S01]  /*3fa0*/  LEA.HI.X.SX32 R19, R19, c[0x0][0x16c], 0x2, P6 ;  /* 0x00005b0013137a11 */ /* 0x000fe200030f16ff */
[----:B------:R-:W-:Y:S01]  /*3fb0*/  IMAD R20, R20, c[0x0][0x190], RZ ;  /* 0x0000640014147a24 */ /* 0x000fe200078e02ff */
[-C--:B------:R-:W-:Y:S01]  /*3fc0*/  LEA R92, P6, R46, R95.reuse, 0x2 ;  /* 0x0000005f2e5c7211 */ /* 0x080fe200078c10ff */
[----:B------:R-:W-:Y:S01]  /*3fd0*/  STL [R1+0x78], R46 ;  /* 0x0000782e01007387 */ /* 0x000fe20000100800 */
[----:B------:R-:W-:Y:S01]  /*3fe0*/  IMAD R10, R10, c[0x0][0x190], RZ ;  /* 0x000064000a0a7a24 */ /* 0x000fe200078e02ff */
[----:B------:R-:W-:Y:S01]  /*3ff0*/  IADD3 R216, R5, -0x19, RZ ;  /* 0xffffffe705d87810 */ /* 0x000fe20007ffe0ff */
[----:B------:R-:W-:Y:S01]  /*4000*/  IMAD R9, R9, c[0x0][0x190], RZ ;  /* 0x0000640009097a24 */ /* 0x000fe200078e02ff */
[----:B------:R-:W-:Y:S01]  /*4010*/  @!P5 LOP3.LUT R2, RZ, c[0x0][0x178], RZ, 0x33, !PT ;  /* 0x00005e00ff02da12 */ /* 0x000fe200078e33ff */
[----:B------:R-:W-:Y:S01]  /*4020*/  STL [R1+0x74], R45 ;  /* 0x0000742d01007387 */ /* 0x000fe20000100800 */
[C---:B------:R-:W-:Y:S01]  /*4030*/  LEA R14, P5, R47.reuse, R95, 0x2 ;  /* 0x0000005f2f0e7211 */ /* 0x040fe200078a10ff */
[----:B------:R-:W-:Y:S01]  /*4040*/  IMAD R8, R8, c[0x0][0x190], RZ ;  /* 0x0000640008087a24 */ /* 0x000fe200078e02ff */
[-C--:B------:R-:W-:Y:S01]  /*4050*/  LEA.HI.X.SX32 R93, R46, R19.reuse, 0x2, P6 ;  /* 0x000000132e5d7211 */ /* 0x080fe200030f16ff */
[----:B------:R-:W-:Y:S01]  /*4060*/  STL [R1+0x70], R44 ;  /* 0x0000702c01007387 */ /* 0x000fe20000100800 */
[----:B------:R-:W-:Y:S01]  /*4070*/  LEA.HI.X.SX32 R15, R47, R19, 0x2, P5 ;  /* 0x000000132f0f7211 */ /* 0x000fe200028f16ff */
[----:B------:R-:W-:Y:S01]  /*4080*/  IMAD R7, R7, c[0x0][0x190], RZ ;  /* 0x0000640007077a24 */ /* 0x000fe200078e02ff */
[CC--:B------:R-:W-:Y:S01]  /*4090*/  LEA R12, P5, R45.reuse, R95.reuse, 0x2 ;  /* 0x0000005f2d0c7211 */ /* 0x0c0fe200078a10ff */
[----:B------:R-:W-:Y:S01]  /*40a0*/  STL [R1+0x6c], R43 ;  /* 0x00006c2b01007387 */ /* 0x000fe20000100800 */
[----:B------:R-:W-:Y:S01]  /*40b0*/  LEA R90, P6, R44, R95, 0x2 ;  /* 0x0000005f2c5a7211 */ /* 0x000fe200078c10ff */
[----:B------:R-:W-:Y:S01]  /*40c0*/  IMAD R6, R6, c[0x0][0x190], RZ ;  /* 0x0000640006067a24 */ /* 0x000fe200078e02ff */
[----:B------:R-:W-:Y:S01]  /*40d0*/  LEA.HI.X.SX32 R13, R45, R19, 0x2, P5 ;  /* 0x000000132d0d7211 */ /* 0x000fe200028f16ff */
[----:B------:R-:W-:Y:S01]  /*40e0*/  STL [R1+0x68], R42 ;  /* 0x0000682a01007387 */ /* 0x000fe20000100800 */
[C---:B------:R-:W-:Y:S01]  /*40f0*/  LEA R16, P5, R43.reuse, R95, 0x2 ;  /* 0x0000005f2b107211 */ /* 0x040fe200078a10ff */
[----:B------:R-:W-:Y:S01]  /*4100*/  IMAD R4, R4, c[0x0][0x190], RZ ;  /* 0x0000640004047a24 */ /* 0x000fe200078e02ff */
[----:B------:R-:W-:Y:S01]  /*4110*/  LEA.HI.X.SX32 R91, R44, R19, 0x2, P6 ;  /* 0x000000132c5b7211 */ /* 0x000fe200030f16ff */
[----:B------:R-:W-:Y:S01]  /*4120*/  STL [R1+0x64], R41 ;  /* 0x0000642901007387 */ /* 0x000fe20000100800 */
[----:B------:R-:W-:Y:S01]  /*4130*/  LEA R88, P6, R42, R95, 0x2 ;  /* 0x0000005f2a587211 */ /* 0x000fe200078c10ff */
        /* <DEDUP_REMOVED lines=8> */
[----:B------:R-:W-:Y:S01]  /*41c0*/  IMAD.SHL.U32 R156, R2, 0x4, RZ ;  /* 0x00000004029c7824 */ /* 0x000fe200078e00ff */
[----:B------:R-:W-:Y:S01]  /*41d0*/  LEA.HI.X.SX32 R151, R41, R19, 0x2, P5 ;  /* 0x0000001329977211 */ /* 0x000fe200028f16ff */
[----:B------:R-:W-:Y:S01]  /*41e0*/  STL [R1+0x58], R38 ;  /* 0x0000582601007387 */ /* 0x000fe20000100800 */
[----:B------:R-:W-:-:S02]  /*41f0*/  LEA R148, P5, R39, R95, 0x2 ;  /* 0x0000005f27947211 */ /* 0x000fc400078a10ff */
[----:B------:R-:W-:Y:S01]  /*4200*/  LEA.HI.X.SX32 R87, R40, R19, 0x2, P6 ;  /* 0x0000001328577211 */ /* 0x000fe200030f16ff */
[----:B------:R-:W-:Y:S01]  /*4210*/  STL [R1+0x54], R18 ;  /* 0x0000541201007387 */ /* 0x000fe20000100800 */
[----:B------:R-:W-:Y:S02]  /*4220*/  LEA R84, P6, R38, R95, 0x2 ;  /* 0x0000005f26547211 */ /* 0x000fe400078c10ff */
[----:B------:R-:W-:Y:S01]  /*4230*/  LEA.HI.X.SX32 R149, R39, R19, 0x2, P5 ;  /* 0x0000001327957211 */ /* 0x000fe200028f16ff */
[----:B------:R-:W-:Y:S01]  /*4240*/  STL [R1+0x50], R37 ;  /* 0x0000502501007387 */ /* 0x000fe20000100800 */
[----:B------:R-:W-:Y:S02]  /*4250*/  LEA R146, P5, R18, R95, 0x2 ;  /* 0x0000005f12927211 */ /* 0x000fe400078a10ff */
[----:B------:R-:W-:Y:S01]  /*4260*/  LEA.HI.X.SX32 R85, R38, R19, 0x2, P6 ;  /* 0x0000001326557211 */ /* 0x000fe200030f16ff */
[----:B------:R-:W-:Y:S01]  /*4270*/  STL [R1+0x3c], R36 ;  /* 0x00003c2401007387 */ /* 0x000fe20000100800 */
[----:B------:R-:W-:-:S02]  /*4280*/  LEA R82, P6, R37, R95, 0x2 ;  /* 0x0000005f25527211 */ /* 0x000fc400078c10ff */
[----:B------:R-:W-:Y:S01]  /*4290*/  LEA.HI.X.SX32 R147, R18, R19, 0x2, P5 ;  /* 0x0000001312937211 */ /* 0x000fe200028f16ff */
[----:B------:R-:W-:Y:S01]  /*42a0*/  STL [R1+0x38], R35 ;  /* 0x0000382301007387 */ /* 0x000fe20000100800 */
[C---:B------:R-:W-:Y:S02]  /*42b0*/  LEA R144, P5, R36.reuse, R95, 0x2 ;  /* 0x0000005f24907211 */ /* 0x040fe400078a10ff */
[----:B------:R-:W-:Y:S01]  /*42c0*/  LEA.HI.X.SX32 R83, R37, R19, 0x2, P6 ;  /* 0x0000001325537211 */ /* 0x000fe200030f16ff */
[----:B------:R-:W-:Y:S01]  /*42d0*/  STL [R1+0x34], R34 ;  /* 0x0000342201007387 */ /* 0x000fe20000100800 */
[----:B------:R-:W-:Y:S02]  /*42e0*/  LEA R80, P6, R35, R95, 0x2 ;  /* 0x0000005f23507211 */ /* 0x000fe400078c10ff */
[----:B------:R-:W-:Y:S01]  /*42f0*/  LEA.HI.X.SX32 R145, R36, R19, 0x2, P5 ;  /* 0x0000001324917211 */ /* 0x000fe200028f16ff */
[----:B------:R2:W-:Y:S01]  /*4300*/  STL [R1+0x30], R23 ;  /* 0x0000301701007387 */ /* 0x0005e20000100800 */
[----:B------:R-:W-:-:S02]  /*4310*/  LEA R142, P5, R34, R95, 0x2 ;  /* 0x0000005f228e7211 */ /* 0x000fc400078a10ff */
[----:B------:R-:W-:Y:S01]  /*4320*/  LEA.HI.X.SX32 R81, R35, R19, 0x2, P6 ;  /* 0x0000001323517211 */ /* 0x000fe200030f16ff */
[----:B------:R3:W-:Y:S01]  /*4330*/  STL [R1+0x2c], R24 ;  /* 0x00002c1801007387 */ /* 0x0007e20000100800 */
[C---:B------:R-:W-:Y:S02]  /*4340*/  LEA R78, P6, R23.reuse, R95, 0x2 ;  /* 0x0000005f174e7211 */ /* 0x040fe400078c10ff */
[----:B------:R-:W-:Y:S01]  /*4350*/  LEA.HI.X.SX32 R143, R34, R19, 0x2, P5 ;  /* 0x00000013228f7211 */ /* 0x000fe200028f16ff */
[----:B------:R4:W-:Y:S01]  /*4360*/  STL [R1+0x28], R25 ;  /* 0x0000281901007387 */ /* 0x0009e20000100800 */
[C---:B------:R-:W-:Y:S02]  /*4370*/  LEA R140, P5, R24.reuse, R95, 0x2 ;  /* 0x0000005f188c7211 */ /* 0x040fe400078a10ff */
[----:B-1----:R-:W-:Y:S01]  /*4380*/  LEA.HI.X.SX32 R79, R23, R19, 0x2, P6 ;  /* 0x00000013174f7211 */ /* 0x002fe200030f16ff */
[----:B------:R1:W-:Y:S01]  /*4390*/  STL [R1+0x24], R26 ;  /* 0x0000241a01007387 */ /* 0x0003e20000100800 */
[----:B------:R-:W-:Y:S01]  /*43a0*/  LEA R76, P6, R25, R95, 0x2 ;  /* 0x0000005f194c7211 */ /* 0x000fe200078c10ff */
[----:B--2---:R-:W-:Y:S01]  /*43b0*/  IMAD R23, R33, c[0x0][0x190], RZ ;  /* 0x0000640021177a24 */ /* 0x004fe200078e02ff */
[----:B------:R-:W-:Y:S01]  /*43c0*/  LEA.HI.X.SX32 R141, R24, R19, 0x2, P5 ;  /* 0x00000013188d7211 */ /* 0x000fe200028f16ff */
[----:B------:R2:W-:Y:S01]  /*43d0*/  STL [R1+0x20], R27 ;  /* 0x0000201b01007387 */ /* 0x0005e20000100800 */
[----:B------:R-:W-:Y:S01]  /*43e0*/  LEA R138, P5, R26, R95, 0x2 ;  /* 0x0000005f1a8a7211 */ /* 0x000fe200078a10ff */
[----:B---3--:R-:W-:Y:S01]  /*43f0*/  IMAD R24, R32, c[0x0][0x190], RZ ;  /* 0x0000640020187a24 */ /* 0x008fe200078e02ff */
[----:B------:R-:W-:Y:S01]  /*4400*/  LEA.HI.X.SX32 R77, R25, R19, 0x2, P6 ;  /* 0x00000013194d7211 */ /* 0x000fe200030f16ff */
[----:B----4-:R-:W-:Y:S01]  /*4410*/  IMAD R25, R63, c[0x0][0x190], RZ ;  /* 0x000064003f197a24 */ /* 0x010fe200078e02ff */
[----:B------:R-:W-:Y:S01]  /*4420*/  LEA R74, P6, R27, R95, 0x2 ;  /* 0x0000005f1b4a7211 */ /* 0x000fe200078c10ff */
[----:B------:R3:W-:Y:S01]  /*4430*/  STL [R1+0xe0], R156 ;  /* 0x0000e09c01007387 */ /* 0x0007e20000100800 */
[----:B------:R-:W-:Y:S01]  /*4440*/  LEA.HI.X.SX32 R139, R26, R19, 0x2, P5 ;  /* 0x000000131a8b7211 */ /* 0x000fe200028f16ff */
[----:B-1----:R-:W-:Y:S01]  /*4450*/  IMAD R26, R61, c[0x0][0x190], RZ ;  /* 0x000064003d1a7a24 */ /* 0x002fe200078e02ff */
[----:B------:R-:W-:Y:S01]  /*4460*/  LEA R136, P5, R252, R95, 0x2 ;  /* 0x0000005ffc887211 */ /* 0x000fe200078a10ff */
[----:B------:R1:W-:Y:S01]  /*4470*/  STL [R1+0x150], RZ ;  /* 0x000150ff01007387 */ /* 0x0003e20000100800 */
[----:B------:R-:W-:Y:S01]  /*4480*/  LEA.HI.X.SX32 R75, R27, R19, 0x2, P6 ;  /* 0x000000131b4b7211 */ /* 0x000fe200030f16ff */
[----:B--2---:R-:W-:Y:S01]  /*4490*/  IMAD R27, R56, c[0x0][0x190], RZ ;  /* 0x00006400381b7a24 */ /* 0x004fe200078e02ff */
[----:B------:R-:W-:Y:S01]  /*44a0*/  LEA R72, P6, R250, R95, 0x2 ;  /* 0x0000005ffa487211 */ /* 0x000fe200078c10ff */
[----:B------:R1:W-:Y:S01]  /*44b0*/  STL [R1+0x154], RZ ;  /* 0x000154ff01007387 */ /* 0x0003e20000100800 */
[----:B------:R-:W-:-:S02]  /*44c0*/  LEA.HI.X.SX32 R137, R252, R19, 0x2, P5 ;  /* 0x00000013fc897211 */ /* 0x000fc400028f16ff */
[C---:B------:R-:W-:Y:S01]  /*44d0*/  LEA R134, P5, R249.reuse, R95, 0x2 ;  /* 0x0000005ff9867211 */ /* 0x040fe200078a10ff */
[----:B------:R1:W-:Y:S01]  /*44e0*/  STL [R1+0x158], RZ ;  /* 0x000158ff01007387 */ /* 0x0003e20000100800 */
[----:B------:R-:W-:Y:S02]  /*44f0*/  LEA.HI.X.SX32 R73, R250, R19, 0x2, P6 ;  /* 0x00000013fa497211 */ /* 0x000fe400030f16ff */
[C---:B------:R-:W-:Y:S01]  /*4500*/  LEA R70, P6, R248.reuse, R95, 0x2 ;  /* 0x0000005ff8467211 */ /* 0x040fe200078c10ff */
[----:B------:R1:W-:Y:S01]  /*4510*/  STL [R1+0x15c], RZ ;  /* 0x00015cff01007387 */ /* 0x0003e20000100800 */
[----:B------:R-:W-:Y:S02]  /*4520*/  LEA.HI.X.SX32 R135, R249, R19, 0x2, P5 ;  /* 0x00000013f9877211 */ /* 0x000fe400028f16ff */
        /* <DEDUP_REMOVED lines=111> */
[----:B------:R-:W-:Y:S01]  /*4c20*/  LEA R32, P6, R6, R95, 0x2 ;  /* 0x0000005f06207211 */ /* 0x000fe200078c10ff */
[----:B------:R1:W-:Y:S01]  /*4c30*/  STL [R1+0x214], RZ ;  /* 0x000214ff01007387 */ /* 0x0003e20000100800 */
[----:B------:R-:W-:Y:S02]  /*4c40*/  LEA.HI.X.SX32 R97, R7, R19, 0x2, P5 ;  /* 0x0000001307617211 */ /* 0x000fe400028f16ff */
[----:B------:R-:W-:Y:S01]  /*4c50*/  LEA R94, P5, R4, R95, 0x2 ;  /* 0x0000005f045e7211 */ /* 0x000fe200078a10ff */
[----:B------:R1:W-:Y:S01]  /*4c60*/  STL [R1+0x218], RZ ;  /* 0x000218ff01007387 */ /* 0x0003e20000100800 */
[----:B------:R-:W-:Y:S02]  /*4c70*/  LEA.HI.X.SX32 R33, R6, R19, 0x2, P6 ;  /* 0x0000001306217211 */ /* 0x000fe400030f16ff */
[----:B------:R-:W-:Y:S01]  /*4c80*/  LEA R18, P6, R3, R95, 0x2 ;  /* 0x0000005f03127211 */ /* 0x000fe200078c10ff */
[----:B------:R1:W-:Y:S01]  /*4c90*/  STL [R1+0x21c], RZ ;  /* 0x00021cff01007387 */ /* 0x0003e20000100800 */
[----:B------:R-:W-:-:S02]  /*4ca0*/  LEA.HI.X.SX32 R95, R4, R19, 0x2, P5 ;  /* 0x00000013045f7211 */ /* 0x000fc400028f16ff */
[----:B------:R-:W-:Y:S01]  /*4cb0*/  IADD3 R214, P5, R156, c[0x0][0x160], RZ ;  /* 0x000058009cd67a10 */ /* 0x000fe20007fbe0ff */
[----:B---3--:R-:W-:Y:S01]  /*4cc0*/  IMAD R156, R251, 0x5c, RZ ;  /* 0x0000005cfb9c7824 */ /* 0x008fe200078e02ff */
[----:B------:R-:W-:Y:S01]  /*4cd0*/  LEA.HI.X.SX32 R19, R3, R19, 0x2, P6 ;  /* 0x0000001303137211 */ /* 0x000fe200030f16ff */
[----:B------:R1:W-:Y:S01]  /*4ce0*/  STL [R1+0x200], RZ ;  /* 0x000200ff01007387 */ /* 0x0003e20000100800 */
[----:B------:R-:W-:Y:S02]  /*4cf0*/  LEA.HI.X.SX32 R215, R2, c[0x0][0x164], 0x2, P5 ;  /* 0x0000590002d77a11 */ /* 0x000fe400028f16ff */
[-C--:B------:R-:W-:Y:S01]  /*4d00*/  IADD3 R200, P5, R153, R214.reuse, RZ ;  /* 0x000000d699c87210 */ /* 0x080fe20007fbe0ff */
[----:B------:R1:W-:Y:S01]  /*4d10*/  STL [R1+0x204], RZ ;  /* 0x000204ff01007387 */ /* 0x0003e20000100800 */
[CC--:B------:R-:W-:Y:S02]  /*4d20*/  LEA R182, P6, R251.reuse, R214.reuse, 0x3 ;  /* 0x000000d6fbb67211 */ /* 0x0c0fe400078c18ff */
[----:B------:R-:W-:Y:S01]  /*4d30*/  LEA.HI.X.SX32 R201, R251, R215, 0x2, P5 ;  /* 0x000000d7fbc97211 */ /* 0x000fe200028f16ff */
[----:B------:R2:W-:Y:S01]  /*4d40*/  LDGSTS.E [R229+0x10000], [R214.64], !P0 ;  /* 0x10000000d6e57fae */ /* 0x0005e2000c121844 */
[----:B------:R-:W-:-:S02]  /*4d50*/  IADD3 R166, P5, R177, R214, RZ ;  /* 0x000000d6b1a67210 */ /* 0x000fc40007fbe0ff */
[-C--:B------:R-:W-:Y:S01]  /*4d60*/  LEA.HI.X.SX32 R183, R178, R215.reuse, 0x2, P6 ;  /* 0x000000d7b2b77211 */ /* 0x080fe200030f16ff */
[----:B------:R1:W-:Y:S01]  /*4d70*/  STL [R1+0x208], RZ ;  /* 0x000208ff01007387 */ /* 0x0003e20000100800 */
[-C--:B------:R-:W-:Y:S02]  /*4d80*/  LEA R212, P6, R251, R214.reuse, 0x4 ;  /* 0x000000d6fbd47211 */ /* 0x080fe400078c20ff */
[-C--:B------:R-:W-:Y:S01]  /*4d90*/  LEA.HI.X.SX32 R167, R163, R215.reuse, 0x2, P5 ;  /* 0x000000d7a3a77211 */ /* 0x080fe200028f16ff */
[----:B------:R1:W-:Y:S01]  /*4da0*/  STL [R1+0x20c], RZ ;  /* 0x00020cff01007387 */ /* 0x0003e20000100800 */
[-C--:B------:R-:W-:Y:S02]  /*4db0*/  IADD3 R196, P5, R170, R214.reuse, RZ ;  /* 0x000000d6aac47210 */ /* 0x080fe40007fbe0ff */
[-C--:B------:R-:W-:Y:S01]  /*4dc0*/  LEA.HI.X.SX32 R213, R153, R215.reuse, 0x2, P6 ;  /* 0x000000d799d57211 */ /* 0x080fe200030f16ff */
[----:B------:R-:W-:Y:S01]  /*4dd0*/  IMAD R153, R251, 0x1a, RZ ;  /* 0x0000001afb997824 */ /* 0x000fe200078e02ff */
[----:B------:R-:W-:Y:S01]  /*4de0*/  IADD3 R178, P6, R152, R214, RZ ;  /* 0x000000d698b27210 */ /* 0x000fe20007fde0ff */
[----:B------:R1:W-:Y:S01]  /*4df0*/  STL [R1+0x1f0], RZ ;  /* 0x0001f0ff01007387 */ /* 0x0003e20000100800 */
[----:B------:R-:W-:-:S02]  /*4e00*/  LEA.HI.X.SX32 R197, R162, R215, 0x2, P5 ;  /* 0x000000d7a2c57211 */ /* 0x000fc400028f16ff */
[-C--:B------:R-:W-:Y:S01]  /*4e10*/  IADD3 R162, P5, R171, R214.reuse, RZ ;  /* 0x000000d6aba27210 */ /* 0x080fe20007fbe0ff */
[----:B------:R3:W-:Y:S01]  /*4e20*/  LDGSTS.E [R229+0x10800], [R212.64], !P1 ;  /* 0x10800000d4e57fae */ /* 0x0007e2000c921844 */
[-C--:B------:R-:W-:Y:S01]  /*4e30*/  LEA.HI.X.SX32 R179, R168, R215.reuse, 0x2, P6 ;  /* 0x000000d7a8b37211 */ /* 0x080fe200030f16ff */
[C---:B------:R-:W-:Y:S01]  /*4e40*/  IMAD R168, R251.reuse, 0x68, RZ ;  /* 0x00000068fba87824 */ /* 0x040fe200078e02ff */
[-C--:B------:R-:W-:Y:S01]  /*4e50*/  LEA R208, P6, R251, R214.reuse, 0x5 ;  /* 0x000000d6fbd07211 */ /* 0x080fe200078c28ff */
[----:B------:R1:W-:Y:S01]  /*4e60*/  STL [R1+0x1f4], RZ ;  /* 0x0001f4ff01007387 */ /* 0x0003e20000100800 */
[-C--:B------:R-:W-:Y:S01]  /*4e70*/  LEA.HI.X.SX32 R163, R185, R215.reuse, 0x2, P5 ;  /* 0x000000d7b9a37211 */ /* 0x080fe200028f16ff */
[----:B------:R-:W-:Y:S01]  /*4e80*/  IMAD R185, R251, 0x1b, RZ ;  /* 0x0000001bfbb97824 */ /* 0x000fe200078e02ff */
[----:B------:R-:W-:Y:S01]  /*4e90*/  IADD3 R194, P5, R194, R214, RZ ;  /* 0x000000d6c2c27210 */ /* 0x000fe20007fbe0ff */
[----:B------:R1:W-:Y:S01]  /*4ea0*/  STL [R1+0x1f8], RZ ;  /* 0x0001f8ff01007387 */ /* 0x0003e20000100800 */
[----:B------:R-:W-:-:S02]  /*4eb0*/  LEA.HI.X.SX32 R209, R181, R215, 0x2, P6 ;  /* 0x000000d7b5d17211 */ /* 0x000fc400030f16ff */
[-C--:B------:R-:W-:Y:S01]  /*4ec0*/  IADD3 R180, P6, R180, R214.reuse, RZ ;  /* 0x000000d6b4b47210 */ /* 0x080fe20007fde0ff */
[----:B------:R1:W-:Y:S01]  /*4ed0*/  STL [R1+0x1fc], RZ ;  /* 0x0001fcff01007387 */ /* 0x0003e20000100800 */
[-C--:B------:R-:W-:Y:S02]  /*4ee0*/  LEA.HI.X.SX32 R195, R155, R215.reuse, 0x2, P5 ;  /* 0x000000d79bc37211 */ /* 0x080fe400028f16ff */
[-C--:B------:R-:W-:Y:S01]  /*4ef0*/  IADD3 R154, P5, R154, R214.reuse, RZ ;  /* 0x000000d69a9a7210 */ /* 0x080fe20007fbe0ff */
[----:B------:R4:W-:Y:S01]  /*4f00*/  LDGSTS.E [R229+0x11000], [R208.64], !P3 ;  /* 0x11000000d0e57fae */ /* 0x0009e2000d921844 */
        /* <DEDUP_REMOVED lines=9> */
[----:B------:R1:W-:Y:S01]  /*4fa0*/  STL [R1+0x1e8], RZ ;  /* 0x0001e8ff01007387 */ /* 0x0003e20000100800 */
[-C--:B------:R-:W-:Y:S02]  /*4fb0*/  LEA.HI.X.SX32 R193, R165, R215.reuse, 0x2, P5 ;  /* 0x000000d7a5c17211 */ /* 0x080fe400028f16ff */
[----:B------:R-:W-:Y:S01]  /*4fc0*/  IADD3 R164, P5, R164, R214, RZ ;  /* 0x000000d6a4a47210 */ /* 0x000fe20007fbe0ff */
[----:B------:R5:W-:Y:S01]  /*4fd0*/  LDGSTS.E [R229+0x11800], [R210.64], !P4 ;  /* 0x11800000d2e57fae */ /* 0x000be2000e121844 */
[----:B------:R-:W-:-:S02]  /*4fe0*/  LEA.HI.X.SX32 R177, R189, R215, 0x2, P6 ;  /* 0x000000d7bdb17211 */ /* 0x000fc400030f16ff */
[CC--:B------:R-:W-:Y:S01]  /*4ff0*/  LEA R206, P6, R251.reuse, R214.reuse, 0x6 ;  /* 0x000000d6fbce7211 */ /* 0x0c0fe200078c30ff */
[----:B------:R1:W-:Y:S01]  /*5000*/  STL [R1+0x1ec], RZ ;  /* 0x0001ecff01007387 */ /* 0x0003e20000100800 */
[-C--:B------:R-:W-:Y:S01]  /*5010*/  LEA.HI.X.SX32 R165, R184, R215.reuse, 0x2, P5 ;  /* 0x000000d7b8a57211 */ /* 0x080fe200028f16ff */
[----:B------:R-:W-:Y:S01]  /*5020*/  IMAD R184, R251, 0x74, RZ ;  /* 0x00000074fbb87824 */ /* 0x000fe200078e02ff */
[-C--:B------:R-:W-:Y:S01]  /*5030*/  IADD3 R188, P5, R188, R214.reuse, RZ ;  /* 0x000000d6bcbc7210 */ /* 0x080fe20007fbe0ff */
[----:B------:R1:W-:Y:S01]  /*5040*/  STL [R1+0x1d0], RZ ;  /* 0x0001d0ff01007387 */ /* 0x0003e20000100800 */
[-C--:B------:R-:W-:Y:S02]  /*5050*/  LEA.HI.X.SX32 R207, R175, R215.reuse, 0x2, P6 ;  /* 0x000000d7afcf7211 */ /* 0x080fe400030f16ff */
[----:B------:R-:W-:Y:S01]  /*5060*/  IADD3 R174, P6, R174, R214, RZ ;  /* 0x000000d6aeae7210 */ /* 0x000fe20007fde0ff */
[----:B------:R1:W-:Y:S01]  /*5070*/  STL [R1+0x1d4], RZ ;  /* 0x0001d4ff01007387 */ /* 0x0003e20000100800 */
[----:B------:R-:W-:-:S02]  /*5080*/  LEA.HI.X.SX32 R189, R159, R215, 0x2, P5 ;  /* 0x000000d79fbd7211 */ /* 0x000fc400028f16ff */
[-C--:B------:R-:W-:Y:S01]  /*5090*/  IADD3 R158, P5, R158, R214.reuse, RZ ;  /* 0x000000d69e9e7210 */ /* 0x080fe20007fbe0ff */
[----:B------:R1:W-:Y:S01]  /*50a0*/  LDGSTS.E [R229+0x12000], [R206.64], !P2 ;  /* 0x12000000cee57fae */ /* 0x0003e2000d121844 */
[-C--:B------:R-:W-:Y:S02]  /*50b0*/  LEA.HI.X.SX32 R175, R191, R215.reuse, 0x2, P6 ;  /* 0x000000d7bfaf7211 */ /* 0x080fe400030f16ff */
[-C--:B------:R-:W-:Y:S01]  /*50c0*/  IADD3 R204, P6, R204, R214.reuse, RZ ;  /* 0x000000d6cccc7210 */ /* 0x080fe20007fde0ff */
[----:B------:R1:W-:Y:S01]  /*50d0*/  STL [R1+0x1d8], RZ ;  /* 0x0001d8ff01007387 */ /* 0x0003e20000100800 */
[-C--:B------:R-:W-:Y:S02]  /*50e0*/  LEA.HI.X.SX32 R159, R173, R215.reuse, 0x2, P5 ;  /* 0x000000d7ad9f7211 */ /* 0x080fe400028f16ff */
[-C--:B------:R-:W-:Y:S01]  /*50f0*/  IADD3 R190, P5, R190, R214.reuse, RZ ;  /* 0x000000d6bebe7210 */ /* 0x080fe20007fbe0ff */
        /* <DEDUP_REMOVED lines=26> */
[----:B------:R1:W-:Y:S01]  /*52a0*/  STL [R1+0xbc], RZ ;  /* 0x0000bcff01007387 */ /* 0x0003e20000100800 */
[----:B------:R-:W-:-:S02]  /*52b0*/  LEA.HI.X.SX32 R199, R171, R215, 0x2, P6 ;  /* 0x000000d7abc77211 */ /* 0x000fc400030f16ff */
[-C--:B------:R-:W-:Y:S01]  /*52c0*/  IADD3 R170, P6, R170, R214.reuse, RZ ;  /* 0x000000d6aaaa7210 */ /* 0x080fe20007fde0ff */
[----:B------:R1:W-:Y:S01]  /*52d0*/  STL [R1+0xa0], RZ ;  /* 0x0000a0ff01007387 */ /* 0x0003e20000100800 */
[----:B------:R-:W-:Y:S02]  /*52e0*/  IADD3 R153, R5, -0x15, RZ ;  /* 0xffffffeb05997810 */ /* 0x000fe40007ffe0ff */
[-C--:B------:R-:W-:Y:S01]  /*52f0*/  LEA.HI.X.SX32 R185, R222, R215.reuse, 0x2, P5 ;  /* 0x000000d7deb97211 */ /* 0x080fe200028f16ff */
[----:B------:R-:W-:Y:S01]  /*5300*/  IMAD.SHL.U32 R222, R251, 0x20, RZ ;  /* 0x00000020fbde7824 */ /* 0x000fe200078e00ff */
[----:B------:R-:W-:Y:S01]  /*5310*/  IADD3 R152, P5, R152, R214, RZ ;  /* 0x000000d698987210 */ /* 0x000fe20007fbe0ff */
[----:B------:R1:W-:Y:S01]  /*5320*/  STL [R1+0xa4], RZ ;  /* 0x0000a4ff01007387 */ /* 0x0003e20000100800 */
[-C--:B------:R-:W-:Y:S01]  /*5330*/  LEA.HI.X.SX32 R171, R221, R215.reuse, 0x2, P6 ;  /* 0x000000d7ddab7211 */ /* 0x080fe200030f16ff */
[C---:B---3--:R-:W-:Y:S01]  /*5340*/  IMAD.WIDE R212, R222.reuse, 0x4, R212 ;  /* 0x00000004ded47825 */ /* 0x048fe200078e02d4 */
[----:B------:R-:W-:Y:S01]  /*5350*/  ISETP.GE.U32.AND P6, PT, R153, 0x7fffffcc, PT ;  /* 0x7fffffcc9900780c */ /* 0x000fe20003fc6070 */
[----:B------:R3:W-:Y:S01]  /*5360*/  STL [R1+0xa8], RZ ;  /* 0x0000a8ff01007387 */ /* 0x0007e20000100800 */
[----:B------:R-:W-:Y:S01]  /*5370*/  LEA.HI.X.SX32 R153, R217, R215, 0x2, P5 ;  /* 0x000000d7d9997211 */ /* 0x000fe200028f16ff */
[----:B--2---:R-:W-:Y:S01]  /*5380*/  IMAD.WIDE R214, R222, 0x4, R214 ;  /* 0x00000004ded67825 */ /* 0x004fe200078e02d6 */
[----:B------:R-:W-:Y:S01]  /*5390*/  ISETP.GE.U32.AND P5, PT, R216, 0x7fffffc8, PT ;  /* 0x7fffffc8d800780c */ /* 0x000fe20003fa6070 */
[----:B------:R3:W-:Y:S01]  /*53a0*/  STL [R1+0xac], RZ ;  /* 0x0000acff01007387 */ /* 0x0007e20000100800 */
[C---:B------:R-:W-:Y:S01]  /*53b0*/  IADD3 R216, R5.reuse, -0x1d, RZ ;  /* 0xffffffe305d87810 */ /* 0x040fe20007ffe0ff */
[----:B----4-:R-:W-:Y:S01]  /*53c0*/  IMAD.WIDE R208, R222, 0x4, R208 ;  /* 0x00000004ded07825 */ /* 0x010fe200078e02d0 */
[----:B------:R-:W-:Y:S01]  /*53d0*/  IADD3 R217, R5, -0x2, RZ ;  /* 0xfffffffe05d97810 */ /* 0x000fe20007ffe0ff */
[----:B------:R3:W-:Y:S01]  /*53e0*/  STL [R1+0x90], RZ ;  /* 0x000090ff01007387 */ /* 0x0007e20000100800 */
[----:B------:R-:W-:Y:S01]  /*53f0*/  ISETP.GE.U32.AND P0, PT, R216, 0x7fffffc4, PT ;  /* 0x7fffffc4d800780c */ /* 0x000fe20003f06070 */
[C---:B-----5:R-:W-:Y:S01]  /*5400*/  IMAD.WIDE R210, R222.reuse, 0x4, R210 ;  /* 0x00000004ded27825 */ /* 0x060fe200078e02d2 */
[----:B------:R-:W-:Y:S01]  /*5410*/  ISETP.GE.U32.AND P1, PT, R217, 0x7fffffdf, PT ;  /* 0x7fffffdfd900780c */ /* 0x000fe20003f26070 */
[----:B------:R2:W-:Y:S01]  /*5420*/  LDGSTS.E [R229+0x12800], [R204.64], !P6 ;  /* 0x12800000cce57fae */ /* 0x0005e2000f121844 */
[C---:B------:R-:W-:Y:S01]  /*5430*/  IADD3 R216, R5.reuse, -0x6, RZ ;  /* 0xfffffffa05d87810 */ /* 0x040fe20007ffe0ff */
[----:B-1----:R-:W-:Y:S01]  /*5440*/  IMAD.WIDE R206, R222, 0x4, R206 ;  /* 0x00000004dece7825 */ /* 0x002fe200078e02ce */
[----:B------:R-:W-:Y:S01]  /*5450*/  IADD3 R217, R5, -0xa, RZ ;  /* 0xfffffff605d97810 */ /* 0x000fe20007ffe0ff */
[----:B------:R1:W-:Y:S01]  /*5460*/  LDGSTS.E [R229+0x13000], [R202.64], !P5 ;  /* 0x13000000cae57fae */ /* 0x0003e2000e921844 */
[----:B------:R-:W-:-:S02]  /*5470*/  ISETP.GE.U32.AND P3, PT, R216, 0x7fffffdb, PT ;  /* 0x7fffffdbd800780c */ /* 0x000fc40003f66070 */
[----:B------:R-:W-:Y:S01]  /*5480*/  ISETP.GE.U32.AND P4, PT, R217, 0x7fffffd7, PT ;  /* 0x7fffffd7d900780c */ /* 0x000fe20003f86070 */
[----:B------:R3:W-:Y:S01]  /*5490*/  STL [R1+0x94], RZ ;  /* 0x000094ff01007387 */ /* 0x0007e20000100800 */
[C---:B------:R-:W-:Y:S02]  /*54a0*/  IADD3 R216, R5.reuse, -0xe, RZ ;  /* 0xfffffff205d87810 */ /* 0x040fe40007ffe0ff */
[----:B------:R-:W-:Y:S01]  /*54b0*/  IADD3 R217, R5, -0x12, RZ ;  /* 0xffffffee05d97810 */ /* 0x000fe20007ffe0ff */
[----:B------:R4:W-:Y:S01]  /*54c0*/  LDGSTS.E [R229+0x13800], [R198.64], !P0 ;  /* 0x13800000c6e57fae */ /* 0x0009e2000c121844 */
[----:B------:R-:W-:Y:S01]  /*54d0*/  ISETP.GE.U32.AND P2, PT, R216, 0x7fffffd3, PT ;  /* 0x7fffffd3d800780c */ /* 0x000fe20003f46070 */
[C---:B--2---:R-:W-:Y:S01]  /*54e0*/  IMAD.WIDE R204, R222.reuse, 0x4, R204 ;  /* 0x00000004decc7825 */ /* 0x044fe200078e02cc */
        /* <DEDUP_REMOVED lines=8> */
[----:B------:R5:W-:Y:S01]  /*5570*/  LDGSTS.E [R228+0x11200], [R194.64], !P4 ;  /* 0x11200000c2e47fae */ /* 0x000be2000e121844 */
[C---:B------:R-:W-:Y:S01]  /*5580*/  IADD3 R216, R5.reuse, -0x1e, RZ ;  /* 0xffffffe205d87810 */ /* 0x040fe20007ffe0ff */
[----:B----4-:R-:W-:Y:S01]  /*5590*/  IMAD.WIDE R198, R222, 0x4, R198 ;  /* 0x00000004dec67825 */ /* 0x010fe200078e02c6 */
        /* <DEDUP_REMOVED lines=10> */
[----:B------:R-:W-:Y:S01]  /*5640*/  ISETP.GE.U32.AND P4, PT, R216, 0x7fffffda, PT ;  /* 0x7fffffdad800780c */ /* 0x000fe20003f86070 */
[C---:B-----5:R-:W-:Y:S01]  /*5650*/  IMAD.WIDE R194, R222.reuse, 0x4, R194 ;  /* 0x00000004dec27825 */ /* 0x060fe200078e02c2 */
        /* <DEDUP_REMOVED lines=35> */
[C---:B----4-:R-:W-:Y:S01]  /*5890*/  IMAD.WIDE R176, R222.reuse, 0x4, R176 ;  /* 0x00000004deb07825 */ /* 0x050fe200078e02b0 */
[----:B------:R-:W-:Y:S01]  /*58a0*/  IADD3 R216, R5, -0x10, RZ ;  /* 0xfffffff005d87810 */ /* 0x000fe20007ffe0ff */
[----:B------:R4:W-:Y:S01]  /*58b0*/  LDGSTS.E [R223+0x13c00], [R170.64], !P3 ;  /* 0x13c00000aadf7fae */ /* 0x0009e2000d921844 */
[----:B------:R-:W-:Y:S01]  /*58c0*/  ISETP.GE.U32.AND P0, PT, R217, 0x7fffffcd, PT ;  /* 0x7fffffcdd900780c */ /* 0x000fe20003f06070 */
[----:B--2---:R-:W-:Y:S01]  /*58d0*/  IMAD.WIDE R174, R222, 0x4, R174 ;  /* 0x00000004deae7825 */ /* 0x004fe200078e02ae */
[----:B------:R-:W-:Y:S01]  /*58e0*/  ISETP.GE.U32.AND P5, PT, R216, 0x7fffffd1, PT ;  /* 0x7fffffd1d800780c */ /* 0x000fe20003fa6070 */
[----:B------:R3:W-:Y:S01]  /*58f0*/  STL [R1+0x98], RZ ;  /* 0x000098ff01007387 */ /* 0x0007e20000100800 */
[C---:B------:R-:W-:Y:S01]  /*5900*/  IADD3 R217, R5.reuse, -0x1c, RZ ;  /* 0xffffffe405d97810 */ /* 0x040fe20007ffe0ff */
[C---:B-1----:R-:W-:Y:S01]  /*5910*/  IMAD.WIDE R172, R222.reuse, 0x4, R172 ;  /* 0x00000004deac7825 */ /* 0x042fe200078e02ac */
[----:B------:R-:W-:Y:S01]  /*5920*/  IADD3 R216, R5, -0x18, RZ ;  /* 0xffffffe805d87810 */ /* 0x000fe20007ffe0ff */
[----:B------:R3:W-:Y:S01]  /*5930*/  STL [R1+0x9c], RZ ;  /* 0x00009cff01007387 */ /* 0x0007e20000100800 */
[----:B------:R-:W-:Y:S01]  /*5940*/  LOP3.LUT R221, R229, 0x60, RZ, 0x3c, !PT ;  /* 0x00000060e5dd7812 */ /* 0x000fe200078e3cff */
[----:B-----5:R-:W-:Y:S01]  /*5950*/  IMAD.WIDE R168, R222, 0x4, R168 ;  /* 0x00000004dea87825 */ /* 0x020fe200078e02a8 */
[----:B------:R-:W-:Y:S01]  /*5960*/  ISETP.GE.U32.AND P3, PT, R217, 0x7fffffc5, PT ;  /* 0x7fffffc5d900780c */ /* 0x000fe20003f66070 */
[----:B------:R3:W-:Y:S01]  /*5970*/  STL [R1+0x80], RZ ;  /* 0x000080ff01007387 */ /* 0x0007e20000100800 */
[----:B------:R-:W-:Y:S01]  /*5980*/  ISETP.GE.U32.AND P1, PT, R216, 0x7fffffc9, PT ;  /* 0x7fffffc9d800780c */ /* 0x000fe20003f26070 */
[----:B----4-:R-:W-:Y:S01]  /*5990*/  IMAD.WIDE R170, R222, 0x4, R170 ;  /* 0x00000004deaa7825 */ /* 0x010fe200078e02aa */
[C---:B------:R-:W-:Y:S01]  /*59a0*/  IADD3 R217, R5.reuse, -0x21, RZ ;  /* 0xffffffdf05d97810 */ /* 0x040fe20007ffe0ff */
[----:B------:R1:W-:Y:S01]  /*59b0*/  LDGSTS.E [R221+0x10600], [R166.64], !P4 ;  /* 0x10600000a6dd7fae */ /* 0x0003e2000e121844 */
[----:B------:R-:W-:-:S03]  /*59c0*/  IADD3 R216, R5, -0x20, RZ ;  /* 0xffffffe005d87810 */ /* 0x000fc60007ffe0ff */
[----:B------:R2:W-:Y:S01]  /*59d0*/  LDGSTS.E [R221+0x10e00], [R162.64], !P2 ;  /* 0x10e00000a2dd7fae */ /* 0x0005e2000d121844 */
[----:B------:R-:W-:Y:S02]  /*59e0*/  ISETP.GE.U32.AND P4, PT, R216, 0x7fffffc1, PT ;  /* 0x7fffffc1d800780c */ /* 0x000fe40003f86070 */
[----:B------:R-:W-:Y:S01]  /*59f0*/  ISETP.GE.AND P2, PT, R218, R216, PT ;  /* 0x000000d8da00720c */ /* 0x000fe20003f46270 */
[----:B------:R4:W-:Y:S01]  /*5a00*/  LDGSTS.E [R221+0x11600], [R154.64], !P6 ;  /* 0x116000009add7fae */ /* 0x0009e2000f121844 */
[----:B------:R-:W-:Y:S01]  /*5a10*/  ISETP.GE.U32.AND P6, PT, R217, 0x7fffffc0, PT ;  /* 0x7fffffc0d900780c */ /* 0x000fe20003fc6070 */
[----:B------:R-:W-:Y:S01]  /*5a20*/  IMAD.MOV.U32 R217, RZ, RZ, 0x1f ;  /* 0x0000001fffd97424 */ /* 0x000fe200078e00ff */
[----:B------:R-:W-:Y:S01]  /*5a30*/  IADD3 R216, R5, -0x22, RZ ;  /* 0xffffffde05d87810 */ /* 0x000fe20007ffe0ff */
[----:B------:R5:W-:Y:S01]  /*5a40*/  LDGSTS.E [R221+0x11e00], [R164.64], !P5 ;  /* 0x11e00000a4dd7fae */ /* 0x000be2000e921844 */
[----:B-1----:R-:W-:Y:S02]  /*5a50*/  IMAD.WIDE R166, R222, 0x4, R166 ;  /* 0x00000004dea67825 */ /* 0x002fe400078e02a6 */
[----:B------:R-:W-:Y:S01]  /*5a60*/  IADD3 R220, R217, c[0x0][0x180], RZ ;  /* 0x00006000d9dc7a10 */ /* 0x000fe20007ffe0ff */
[----:B------:R1:W-:Y:S01]  /*5a70*/  LDGSTS.E [R221+0x12600], [R158.64], !P0 ;  /* 0x126000009edd7fae */ /* 0x0003e2000c121844 */
[----:B------:R-:W-:Y:S01]  /*5a80*/  ISETP.GE.U32.AND P5, PT, R216, 0x7fffffbf, PT ;  /* 0x7fffffbfd800780c */ /* 0x000fe20003fa6070 */
[----:B--2---:R-:W-:Y:S01]  /*5a90*/  IMAD.WIDE R162, R222, 0x4, R162 ;  /* 0x00000004dea27825 */ /* 0x004fe200078e02a2 */
[C---:B------:R-:W-:Y:S01]  /*5aa0*/  IADD3 R216, R5.reuse, -0x25, RZ ;  /* 0xffffffdb05d87810 */ /* 0x040fe20007ffe0ff */
[----:B------:R2:W-:Y:S01]  /*5ab0*/  LDGSTS.E [R221+0x12e00], [R156.64], !P1 ;  /* 0x12e000009cdd7fae */ /* 0x0005e2000c921844 */
[----:B------:R-:W-:Y:S01]  /*5ac0*/  ISETP.GT.AND P1, PT, R220, 0x1f, PT ;  /* 0x0000001fdc00780c */ /* 0x000fe20003f24270 */
[----:B----4-:R-:W-:Y:S01]  /*5ad0*/  IMAD.WIDE R154, R222, 0x4, R154 ;  /* 0x00000004de9a7825 */ /* 0x010fe200078e029a */
[----:B------:R-:W-:Y:S01]  /*5ae0*/  ISETP.GE.U32.AND P0, PT, R216, 0x7fffffbc, PT ;  /* 0x7fffffbcd800780c */ /* 0x000fe20003f06070 */
[----:B------:R4:W-:Y:S01]  /*5af0*/  LDGSTS.E [R221+0x13600], [R160.64], !P3 ;  /* 0x13600000a0dd7fae */ /* 0x0009e2000d921844 */
[----:B------:R-:W-:Y:S01]  /*5b00*/  ISETP.GE.AND P3, PT, R218, c[0x0][0x180], PT ;  /* 0x00006000da007a0c */ /* 0x000fe20003f66270 */
[C---:B-----5:R-:W-:Y:S01]  /*5b10*/  IMAD.WIDE R164, R222.reuse, 0x4, R164 ;  /* 0x00000004dea47825 */ /* 0x060fe200078e02a4 */
[----:B------:R-:W-:Y:S01]  /*5b20*/  SEL R216, RZ, 0x4, !P1 ;  /* 0x00000004ffd87807 */ /* 0x000fe20004800000 */
[----:B------:R5:W-:Y:S01]  /*5b30*/  LDGSTS.E [R221+0x13e00], [R152.64], !P4 ;  /* 0x13e0000098dd7fae */ /* 0x000be2000e121844 */
[----:B------:R-:W-:Y:S01]  /*5b40*/  IADD3 R217, R5, -0x29, RZ ;  /* 0xffffffd705d97810 */ /* 0x000fe20007ffe0ff */
[----:B-1----:R-:W-:Y:S01]  /*5b50*/  IMAD.WIDE R158, R222, 0x4, R158 ;  /* 0x00000004de9e7825 */ /* 0x002fe200078e029e */
[----:B------:R-:W-:Y:S01]  /*5b60*/  SEL R216, R216, RZ, !P3 ;  /* 0x000000ffd8d87207 */ /* 0x000fe20005800000 */
[----:B------:R-:W0:Y:S01]  /*5b70*/  LDGDEPBAR ;  /* 0x00000000000079af */ /* 0x000e220000000000 */
[----:B------:R-:W-:Y:S01]  /*5b80*/  ISETP.GE.U32.AND P1, PT, R217, 0x7fffffb8, PT ;  /* 0x7fffffb8d900780c */ /* 0x000fe20003f26070 */
[----:B--2---:R-:W-:Y:S01]  /*5b90*/  IMAD.WIDE R156, R222, 0x4, R156 ;  /* 0x00000004de9c7825 */ /* 0x004fe200078e029c */
[----:B------:R-:W-:Y:S01]  /*5ba0*/  ISETP.NE.U32.AND P4, PT, R216, RZ, PT ;  /* 0x000000ffd800720c */ /* 0x000fe20003f85070 */
[----:B------:R3:W-:Y:S01]  /*5bb0*/  STL [R1+0x84], RZ ;  /* 0x000084ff01007387 */ /* 0x0007e20000100800 */
[----:B------:R-:W-:Y:S01]  /*5bc0*/  SHF.R.U32.HI R217, RZ, 0x1, R219 ;  /* 0x00000001ffd97819 */ /* 0x000fe200000116db */
[C---:B----4-:R-:W-:Y:S01]  /*5bd0*/  IMAD.WIDE R160, R222.reuse, 0x4, R160 ;  /* 0x00000004dea07825 */ /* 0x050fe200078e02a0 */
[----:B------:R-:W-:Y:S01]  /*5be0*/  IADD3 R218, R5, -0x2d, RZ ;  /* 0xffffffd305da7810 */ /* 0x000fe20007ffe0ff */
[----:B------:R3:W-:Y:S01]  /*5bf0*/  STL [R1+0x88], RZ ;  /* 0x000088ff01007387 */ /* 0x0007e20000100800 */
[----:B------:R-:W-:Y:S01]  /*5c00*/  LOP3.LUT R220, R229, R217, RZ, 0x3c, !PT ;  /* 0x000000d9e5dc7212 */ /* 0x000fe200078e3cff */
[----:B-----5:R-:W-:Y:S01]  /*5c10*/  IMAD.WIDE R152, R222, 0x4, R152 ;  /* 0x00000004de987825 */ /* 0x020fe200078e0298 */
[----:B------:R-:W-:Y:S01]  /*5c20*/  ISETP.GE.U32.AND P3, PT, R218, 0x7fffffb4, PT ;  /* 0x7fffffb4da00780c */ /* 0x000fe20003f66070 */
[----:B------:R3:W-:Y:S01]  /*5c30*/  STL [R1+0x8c], RZ ;  /* 0x00008cff01007387 */ /* 0x0007e20000100800 */
[----:B------:R-:W-:-:S02]  /*5c40*/  LOP3.LUT R219, R220, 0x40, RZ, 0x3c, !PT ;  /* 0x00000040dcdb7812 */ /* 0x000fc400078e3cff */
[----:B------:R-:W-:Y:S01]  /*5c50*/  IADD3 R216, R5, -0x31, RZ ;  /* 0xffffffcf05d87810 */ /* 0x000fe20007ffe0ff */
[----:B------:R1:W-:Y:S04]  /*5c60*/  LDGSTS.E [R220], [R14.64], P4 ;  /* 0x000000000edc7fae */ /* 0x0003e8000a121844 */
[----:B------:R2:W-:Y:S04]  /*5c70*/  LDGSTS.E [R220+0x400], [R12.64], P4 ;  /* 0x004000000cdc7fae */ /* 0x0005e8000a121844 */
        /* <DEDUP_REMOVED lines=61> */
[----:B------:R1:W-:Y:S01]  /*6050*/  LDGSTS.E [R219+0x7e00], [R18.64], P4 ;  /* 0x07e0000012db7fae */ /* 0x0003e2000a121844 */
[----:B------:R-:W-:-:S02]  /*6060*/  ISETP.GE.U32.AND P4, PT, R216, 0x7fffffb0, PT ;  /* 0x7fffffb0d800780c */ /* 0x000fc40003f86070 */
[----:B------:R-:W-:Y:S01]  /*6070*/  IADD3 R216, R5, -0x35, RZ ;  /* 0xffffffcb05d87810 */ /* 0x000fe20007ffe0ff */
[----:B------:R-:W0:Y:S04]  /*6080*/  LDGDEPBAR ;  /* 0x00000000000079af */ /* 0x000e280000000000 */
[----:B------:R-:W-:Y:S06]  /*6090*/  BAR.SYNC.DEFER_BLOCKING 0x0 ;  /* 0x0000000000007b1d */ /* 0x000fec0000010000 */
[----:B------:R3:W-:Y:S04]  /*60a0*/  STL [R1+0x1c0], RZ ;  /* 0x0001c0ff01007387 */ /* 0x0007e80000100800 */
[----:B------:R3:W-:Y:S04]  /*60b0*/  STL [R1+0x1c4], RZ ;  /* 0x0001c4ff01007387 */ /* 0x0007e80000100800 */
[----:B------:R3:W-:Y:S04]  /*60c0*/  STL [R1+0x1c8], RZ ;  /* 0x0001c8ff01007387 */ /* 0x0007e80000100800 */
[----:B------:R3:W-:Y:S04]  /*60d0*/  STL [R1+0x1cc], RZ ;  /* 0x0001ccff01007387 */ /* 0x0007e80000100800 */
[----:B------:R3:W-:Y:S04]  /*60e0*/  STL [R1+0x1b0], RZ ;  /* 0x0001b0ff01007387 */ /* 0x0007e80000100800 */
[----:B------:R-:W-:Y:S01]  /*60f0*/  @!PT LDS RZ, [RZ] ;  /* 0x00000000fffff984 */ /* 0x000fe20000000800 */
[----:B------:R-:W-:Y:S01]  /*6100*/  @!PT LDS RZ, [RZ] ;  /* 0x00000000fffff984 */ /* 0x000fe20000000800 */
[----:B------:R-:W-:Y:S01]  /*6110*/  @!PT LDS RZ, [RZ] ;  /* 0x00000000fffff984 */ /* 0x000fe20000000800 */
[----:B------:R1:W-:Y:S01]  /*6120*/  LDGSTS.E [R229+0x14000], [R214.64], !P6 ;  /* 0x14000000d6e57fae */ /* 0x0003e2000f121844 */
[----:B------:R-:W-:-:S02]  /*6130*/  ISETP.GE.U32.AND P6, PT, R216, 0x7fffffac, PT ;  /* 0x7fffffacd800780c */ /* 0x000fc40003fc6070 */
[----:B------:R-:W-:Y:S01]  /*6140*/  CS2R R216, SRZ ;  /* 0x0000000000d87805 */ /* 0x000fe2000001ff00 */
[----:B------:R2:W-:Y:S04]  /*6150*/  LDGSTS.E [R229+0x14800], [R212.64], !P0 ;  /* 0x14800000d4e57fae */ /* 0x0005e8000c121844 */
[----:B------:R3:W-:Y:S01]  /*6160*/  LDGSTS.E [R229+0x15000], [R208.64], !P1 ;  /* 0x15000000d0e57fae */ /* 0x0007e2000c921844 */
[----:B-1----:R-:W-:-:S03]  /*6170*/  IADD3 R214, R5, -0x39, RZ ;  /* 0xffffffc705d67810 */ /* 0x002fc60007ffe0ff */
[----:B------:R1:W-:Y:S01]  /*6180*/  LDGSTS.E [R229+0x15800], [R210.64], !P3 ;  /* 0x15800000d2e57fae */ /* 0x0003e2000d921844 */
[----:B------:R-:W-:Y:S02]  /*6190*/  IADD3 R215, R5, -0x23, RZ ;  /* 0xffffffdd05d77810 */ /* 0x000fe40007ffe0ff */
[----:B------:R-:W-:Y:S01]  /*61a0*/  ISETP.GE.U32.AND P1, PT, R214, 0x7fffffa8, PT ;  /* 0x7fffffa8d600780c */ /* 0x000fe20003f26070 */
[----:B------:R4:W-:Y:S01]  /*61b0*/  LDGSTS.E [R229+0x16000], [R206.64], !P4 ;  /* 0x16000000cee57fae */ /* 0x0009e2000e121844 */
[----:B------:R-:W-:Y:S01]  /*61c0*/  ISETP.GE.U32.AND P0, PT, R215, 0x7fffffbe, PT ;  /* 0x7fffffbed700780c */ /* 0x000fe20003f06070 */
[----:B--2---:R-:W-:Y:S01]  /*61d0*/  CS2R R212, SRZ ;  /* 0x0000000000d47805 */ /* 0x004fe2000001ff00 */
[C---:B---3--:R-:W-:Y:S01]  /*61e0*/  IADD3 R208, R5.reuse, -0x3d, RZ ;  /* 0xffffffc305d07810 */ /* 0x048fe20007ffe0ff */
[----:B------:R2:W-:Y:S01]  /*61f0*/  LDGSTS.E [R229+0x16800], [R204.64], !P6 ;  /* 0x16800000cce57fae */ /* 0x0005e2000f121844 */
[C---:B------:R-:W-:Y:S01]  /*6200*/  IADD3 R209, R5.reuse, -0x26, RZ ;  /* 0xffffffda05d17810 */ /* 0x040fe20007ffe0ff */
[----:B------:R-:W-:Y:S01]  /*6210*/  CS2R R214, SRZ ;  /* 0x0000000000d67805 */ /* 0x000fe2000001ff00 */
[----:B------:R-:W-:Y:S01]  /*6220*/  ISETP.GE.U32.AND P3, PT, R208, 0x7fffffa4, PT ;  /* 0x7fffffa4d000780c */ /* 0x000fe20003f66070 */
[----:B------:R3:W-:Y:S01]  /*6230*/  STL [R1+0x1b4], RZ ;  /* 0x0001b4ff01007387 */ /* 0x0007e20000100800 */
[----:B------:R-:W-:Y:S01]  /*6240*/  IADD3 R208, R5, -0x2a, RZ ;  /* 0xffffffd605d07810 */ /* 0x000fe20007ffe0ff */
[----:B-1----:R-:W-:Y:S01]  /*6250*/  CS2R R210, SRZ ;  /* 0x0000000000d27805 */ /* 0x002fe2000001ff00 */
[----:B------:R-:W-:Y:S01]  /*6260*/  ISETP.GE.U32.AND P4, PT, R209, 0x7fffffbb, PT ;  /* 0x7fffffbbd100780c */ /* 0x000fe20003f86070 */
[----:B------:R1:W-:Y:S01]  /*6270*/  LDGSTS.E [R229+0x17000], [R202.64], !P1 ;  /* 0x17000000cae57fae */ /* 0x0003e2000c921844 */
[----:B------:R-:W-:Y:S01]  /*6280*/  ISETP.GE.U32.AND P6, PT, R208, 0x7fffffb7, PT ;  /* 0x7fffffb7d000780c */ /* 0x000fe20003fc6070 */
[----:B----4-:R-:W-:Y:S01]  /*6290*/  CS2R R206, SRZ ;  /* 0x0000000000ce7805 */ /* 0x010fe2000001ff00 */
[----:B------:R-:W-:Y:S01]  /*62a0*/  CS2R R208, SRZ ;  /* 0x0000000000d07805 */ /* 0x000fe2000001ff00 */
[C---:B--2---:R-:W-:Y:S01]  /*62b0*/  IADD3 R205, R5.reuse, -0x2e, RZ ;  /* 0xffffffd205cd7810 */ /* 0x044fe20007ffe0ff */
[----:B------:R3:W-:Y:S01]  /*62c0*/  STL [R1+0x1b8], RZ ;  /* 0x0001b8ff01007387 */ /* 0x0007e20000100800 */
[----:B------:R-:W-:-:S02]  /*62d0*/  IADD3 R204, R5, -0x32, RZ ;  /* 0xffffffce05cc7810 */ /* 0x000fc40007ffe0ff */
[----:B------:R-:W-:Y:S01]  /*62e0*/  ISETP.GE.U32.AND P1, PT, R205, 0x7fffffb3, PT ;  /* 0x7fffffb3cd00780c */ /* 0x000fe20003f26070 */
[----:B------:R2:W-:Y:S01]  /*62f0*/  LDGSTS.E [R229+0x17800], [R198.64], !P3 ;  /* 0x17800000c6e57fae */ /* 0x0005e2000d921844 */
[----:B------:R-:W-:Y:S02]  /*6300*/  ISETP.GE.U32.AND P3, PT, R204, 0x7fffffaf, PT ;  /* 0x7fffffafcc00780c */ /* 0x000fe40003f66070 */
[----:B------:R-:W-:Y:S01]  /*6310*/  CS2R R204, SRZ ;  /* 0x0000000000cc7805 */ /* 0x000fe2000001ff00 */
[----:B------:R4:W-:Y:S01]  /*6320*/  LDGSTS.E [R228+0x14200], [R200.64], !P5 ;  /* 0x14200000c8e47fae */ /* 0x0009e2000e921844 */
[----:B-1----:R-:W-:-:S03]  /*6330*/  CS2R R202, SRZ ;  /* 0x0000000000ca7805 */ /* 0x002fc6000001ff00 */
[----:B------:R1:W-:Y:S01]  /*6340*/  LDGSTS.E [R228+0x14a00], [R196.64], !P4 ;  /* 0x14a00000c4e47fae */ /* 0x0003e2000e121844 */
[----:B--2---:R-:W-:-:S03]  /*6350*/  IADD3 R198, R5, -0x36, RZ ;  /* 0xffffffca05c67810 */ /* 0x004fc60007ffe0ff */
[----:B------:R2:W-:Y:S01]  /*6360*/  LDGSTS.E [R228+0x15200], [R194.64], !P6 ;  /* 0x15200000c2e47fae */ /* 0x0005e2000f121844 */
[C---:B------:R-:W-:Y:S02]  /*6370*/  IADD3 R199, R5.reuse, -0x3a, RZ ;  /* 0xffffffc605c77810 */ /* 0x040fe40007ffe0ff */
[----:B------:R-:W-:Y:S01]  /*6380*/  ISETP.GE.U32.AND P5, PT, R198, 0x7fffffab, PT ;  /* 0x7fffffabc600780c */ /* 0x000fe20003fa6070 */
[----:B------:R3:W-:Y:S01]  /*6390*/  LDGSTS.E [R228+0x15a00], [R192.64], !P1 ;  /* 0x15a00000c0e47fae */ /* 0x0007e2000c921844 */
[----:B------:R-:W-:Y:S01]  /*63a0*/  IADD3 R198, R5, -0x3e, RZ ;  /* 0xffffffc205c67810 */ /* 0x000fe20007ffe0ff */
[----:B----4-:R-:W-:Y:S01]  /*63b0*/  CS2R R200, SRZ ;  /* 0x0000000000c87805 */ /* 0x010fe2000001ff00 */
[----:B------:R-:W-:Y:S01]  /*63c0*/  ISETP.GE.U32.AND P4, PT, R199, 0x7fffffa7, PT ;  /* 0x7fffffa7c700780c */ /* 0x000fe20003f86070 */
[----:B------:R4:W-:Y:S01]  /*63d0*/  LDGSTS.E [R228+0x16200], [R188.64], !P3 ;  /* 0x16200000bce47fae */ /* 0x0009e2000d921844 */
[----:B------:R-:W-:Y:S01]  /*63e0*/  ISETP.GE.U32.AND P6, PT, R198, 0x7fffffa3, PT ;  /* 0x7fffffa3c600780c */ /* 0x000fe20003fc6070 */
[----:B-1----:R-:W-:Y:S01]  /*63f0*/  CS2R R196, SRZ ;  /* 0x0000000000c47805 */ /* 0x002fe2000001ff00 */
[----:B------:R-:W-:Y:S01]  /*6400*/  CS2R R198, SRZ ;  /* 0x0000000000c67805 */ /* 0x000fe2000001ff00 */
[C---:B--2---:R-:W-:Y:S01]  /*6410*/  IADD3 R194, R5.reuse, -0x27, RZ ;  /* 0xffffffd905c27810 */ /* 0x044fe20007ffe0ff */
[----:B------:R1:W-:Y:S01]  /*6420*/  STL [R1+0x1bc], RZ ;  /* 0x0001bcff01007387 */ /* 0x0003e20000100800 */
[----:B------:R-:W-:-:S02]  /*6430*/  IADD3 R195, R5, -0x24, RZ ;  /* 0xffffffdc05c37810 */ /* 0x000fc40007ffe0ff */
[----:B------:R-:W-:Y:S01]  /*6440*/  ISETP.GE.U32.AND P3, PT, R194, 0x7fffffba, PT ;  /* 0x7fffffbac200780c */ /* 0x000fe20003f66070 */
[----:B------:R2:W-:Y:S01]  /*6450*/  LDGSTS.E [R228+0x16a00], [R190.64], !P5 ;  /* 0x16a00000bee47fae */ /* 0x0005e2000e921844 */
[----:B------:R-:W-:Y:S01]  /*6460*/  ISETP.GE.U32.AND P1, PT, R195, 0x7fffffbd, PT ;  /* 0x7fffffbdc300780c */ /* 0x000fe20003f26070 */
[----:B---3--:R-:W-:Y:S01]  /*6470*/  CS2R R192, SRZ ;  /* 0x0000000000c07805 */ /* 0x008fe2000001ff00 */
[C---:B----4-:R-:W-:Y:S01]  /*6480*/  IADD3 R188, R5.reuse, -0x2b, RZ ;  /* 0xffffffd505bc7810 */ /* 0x050fe20007ffe0ff */
[----:B------:R3:W-:Y:S01]  /*6490*/  LDGSTS.E [R228+0x17200], [R186.64], !P4 ;  /* 0x17200000bae47fae */ /* 0x0007e2000e121844 */
[----:B------:R-:W-:Y:S01]  /*64a0*/  IADD3 R189, R5, -0x2f, RZ ;  /* 0xffffffd105bd7810 */ /* 0x000fe20007ffe0ff */
[----:B------:R-:W-:Y:S01]  /*64b0*/  CS2R R194, SRZ ;  /* 0x0000000000c27805 */ /* 0x000fe2000001ff00 */
[----:B------:R-:W-:Y:S01]  /*64c0*/  ISETP.GE.U32.AND P5, PT, R188, 0x7fffffb6, PT ;  /* 0x7fffffb6bc00780c */ /* 0x000fe20003fa6070 */
[----:B------:R4:W-:Y:S01]  /*64d0*/  LDGSTS.E [R228+0x17a00], [R184.64], !P6 ;  /* 0x17a00000b8e47fae */ /* 0x0009e2000f121844 */
[----:B------:R-:W-:-:S02]  /*64e0*/  ISETP.GE.U32.AND P4, PT, R189, 0x7fffffb2, PT ;  /* 0x7fffffb2bd00780c */ /* 0x000fc40003f86070 */
[C---:B------:R-:W-:Y:S01]  /*64f0*/  IADD3 R188, R5.reuse, -0x33, RZ ;  /* 0xffffffcd05bc7810 */ /* 0x040fe20007ffe0ff */
[----:B------:R1:W-:Y:S01]  /*6500*/  LDGSTS.E [R223+0x14400], [R182.64], !P0 ;  /* 0x14400000b6df7fae */ /* 0x0003e2000c121844 */
[----:B--2---:R-:W-:Y:S02]  /*6510*/  CS2R R190, SRZ ;  /* 0x0000000000be7805 */ /* 0x004fe4000001ff00 */
[----:B------:R-:W-:Y:S01]  /*6520*/  ISETP.GE.U32.AND P6, PT, R188, 0x7fffffae, PT ;  /* 0x7fffffaebc00780c */ /* 0x000fe20003fc6070 */
[----:B------:R2:W-:Y:S01]  /*6530*/  LDGSTS.E [R223+0x14c00], [R178.64], !P3 ;  /* 0x14c00000b2df7fae */ /* 0x0005e2000d921844 */
[----:B---3--:R-:W-:Y:S01]  /*6540*/  IMAD.MOV.U32 R187, RZ, RZ, 0x1f ;  /* 0x0000001fffbb7424 */ /* 0x008fe200078e00ff */
[----:B------:R-:W-:Y:S01]  /*6550*/  CS2R R188, SRZ ;  /* 0x0000000000bc7805 */ /* 0x000fe2000001ff00 */
[C---:B----4-:R-:W-:Y:S01]  /*6560*/  IADD3 R185, R5.reuse, -0x37, RZ ;  /* 0xffffffc905b97810 */ /* 0x050fe20007ffe0ff */
[----:B------:R3:W-:Y:S01]  /*6570*/  LDGSTS.E [R223+0x15400], [R180.64], !P5 ;  /* 0x15400000b4df7fae */ /* 0x0007e2000e921844 */
[----:B------:R-:W-:Y:S01]  /*6580*/  IADD3 R184, R5, -0x3b, RZ ;  /* 0xffffffc505b87810 */ /* 0x000fe20007ffe0ff */
[----:B------:R-:W-:Y:S01]  /*6590*/  CS2R R228, SRZ ;  /* 0x0000000000e47805 */ /* 0x000fe2000001ff00 */
[----:B------:R-:W-:Y:S01]  /*65a0*/  ISETP.GE.U32.AND P0, PT, R185, 0x7fffffaa, PT ;  /* 0x7fffffaab900780c */ /* 0x000fe20003f06070 */
[----:B------:R4:W-:Y:S01]  /*65b0*/  LDGSTS.E [R223+0x15c00], [R176.64], !P4 ;  /* 0x15c00000b0df7fae */ /* 0x0009e2000e121844 */
[----:B------:R-:W-:Y:S01]  /*65c0*/  ISETP.GE.U32.AND P3, PT, R184, 0x7fffffa6, PT ;  /* 0x7fffffa6b800780c */ /* 0x000fe20003f66070 */
[----:B-1----:R-:W-:Y:S01]  /*65d0*/  CS2R R182, SRZ ;  /* 0x0000000000b67805 */ /* 0x002fe2000001ff00 */
[C---:B--2---:R-:W-:Y:S01]  /*65e0*/  IADD3 R178, R5.reuse, -0x3f, RZ ;  /* 0xffffffc105b27810 */ /* 0x044fe20007ffe0ff */
[----:B------:R1:W-:Y:S01]  /*65f0*/  LDGSTS.E [R223+0x16400], [R174.64], !P6 ;  /* 0x16400000aedf7fae */ /* 0x0003e2000f121844 */
[----:B------:R-:W-:-:S02]  /*6600*/  IADD3 R179, R5, -0x28, RZ ;  /* 0xffffffd805b37810 */ /* 0x000fc40007ffe0ff */
[----:B------:R-:W-:Y:S01]  /*6610*/  ISETP.GE.U32.AND P5, PT, R178, 0x7fffffa2, PT ;  /* 0x7fffffa2b200780c */ /* 0x000fe20003fa6070 */
[----:B------:R2:W-:Y:S01]  /*6620*/  STL [R1+0x1a0], RZ ;  /* 0x0001a0ff01007387 */ /* 0x0005e20000100800 */
[----:B------:R-:W-:Y:S01]  /*6630*/  ISETP.GE.U32.AND P4, PT, R179, 0x7fffffb9, PT ;  /* 0x7fffffb9b300780c */ /* 0x000fe20003f86070 */
[----:B---3--:R-:W-:Y:S01]  /*6640*/  CS2R R180, SRZ ;  /* 0x0000000000b47805 */ /* 0x008fe2000001ff00 */
[----:B------:R-:W-:Y:S01]  /*6650*/  IADD3 R187, R187, c[0x0][0x180], RZ ;  /* 0x00006000bbbb7a10 */ /* 0x000fe20007ffe0ff */
[----:B------:R3:W-:Y:S01]  /*6660*/  LDGSTS.E [R223+0x16c00], [R172.64], !P0 ;  /* 0x16c00000acdf7fae */ /* 0x0007e2000c121844 */
[C---:B------:R-:W-:Y:S02]  /*6670*/  IADD3 R178, R5.reuse, -0x2c, RZ ;  /* 0xffffffd405b27810 */ /* 0x040fe40007ffe0ff */
[C---:B-1----:R-:W-:Y:S01]  /*6680*/  IADD3 R175, R5.reuse, -0x30, RZ ;  /* 0xffffffd005af7810 */ /* 0x042fe20007ffe0ff */
[----:B------:R1:W-:Y:S01]  /*6690*/  LDGSTS.E [R223+0x17400], [R168.64], !P3 ;  /* 0x17400000a8df7fae */ /* 0x0003e2000d921844 */
[----:B------:R-:W-:-:S02]  /*66a0*/  IADD3 R174, R5, -0x34, RZ ;  /* 0xffffffcc05ae7810 */ /* 0x000fc40007ffe0ff */
[----:B------:R-:W-:Y:S01]  /*66b0*/  ISETP.GE.U32.AND P6, PT, R178, 0x7fffffb5, PT ;  /* 0x7fffffb5b200780c */ /* 0x000fe20003fc6070 */
[----:B------:R2:W-:Y:S01]  /*66c0*/  LDGSTS.E [R223+0x17c00], [R170.64], !P5 ;  /* 0x17c00000aadf7fae */ /* 0x0005e2000e921844 */
[----:B------:R-:W-:Y:S02]  /*66d0*/  ISETP.GT.AND P5, PT, R187, 0x3f, PT ;  /* 0x0000003fbb00780c */ /* 0x000fe40003fa4270 */
[----:B------:R-:W-:Y:S01]  /*66e0*/  ISETP.GE.U32.AND P0, PT, R175, 0x7fffffb1, PT ;  /* 0x7fffffb1af00780c */ /* 0x000fe20003f06070 */
[----:B------:R4:W-:Y:S01]  /*66f0*/  LDGSTS.E [R221+0x14600], [R166.64], !P1 ;  /* 0x14600000a6dd7fae */ /* 0x0009e2000c921844 */
[C---:B---3--:R-:W-:Y:S02]  /*6700*/  IADD3 R172, R5.reuse, -0x40, RZ ;  /* 0xffffffc005ac7810 */ /* 0x048fe40007ffe0ff */
[----:B------:R-:W-:Y:S01]  /*6710*/  ISETP.GE.U32.AND P3, PT, R174, 0x7fffffad, PT ;  /* 0x7fffffadae00780c */ /* 0x000fe20003f66070 */
[----:B------:R3:W-:Y:S01]  /*6720*/  LDGSTS.E [R221+0x14e00], [R162.64], !P4 ;  /* 0x14e00000a2dd7fae */ /* 0x0007e2000e121844 */
[----:B-1----:R-:W-:Y:S01]  /*6730*/  SEL R168, RZ, 0x4, P2 ;  /* 0x00000004ffa87807 */ /* 0x002fe20001000000 */
[----:B------:R-:W-:Y:S01]  /*6740*/  CS2R R174, SRZ ;  /* 0x0000000000ae7805 */ /* 0x000fe2000001ff00 */
[C---:B------:R-:W-:Y:S01]  /*6750*/  IADD3 R169, R5.reuse, -0x3c, RZ ;  /* 0xffffffc405a97810 */ /* 0x040fe20007ffe0ff */
[----:B------:R3:W-:Y:S01]  /*6760*/  LDGSTS.E [R221+0x15600], [R154.64], !P6 ;  /* 0x156000009add7fae */ /* 0x0007e2000f121844 */
[----:B--2---:R-:W-:Y:S01]  /*6770*/  IADD3 R170, R5, -0x38, RZ ;  /* 0xffffffc805aa7810 */ /* 0x004fe20007ffe0ff */
[----:B------:R-:W-:Y:S01]  /*6780*/  IMAD.MOV.U32 R5, RZ, RZ, c[0x0][0x18c] ;  /* 0x00006300ff057624 */ /* 0x000fe200078e00ff */
[----:B------:R-:W-:Y:S01]  /*6790*/  ISETP.GE.U32.AND P1, PT, R169, 0x7fffffa5, PT ;  /* 0x7fffffa5a900780c */ /* 0x000fe20003f26070 */
[----:B------:R3:W-:Y:S01]  /*67a0*/  LDGSTS.E [R221+0x15e00], [R164.64], !P0 ;  /* 0x15e00000a4dd7fae */ /* 0x0007e2000c121844 */
[----:B------:R-:W-:Y:S01]  /*67b0*/  ISETP.GE.U32.AND P2, PT, R170, 0x7fffffa9, PT ;  /* 0x7fffffa9aa00780c */ /* 0x000fe20003f46070 */
[----:B------:R-:W-:Y:S01]  /*67c0*/  IMAD.SHL.U32 R5, R5, 0x20, RZ ;  /* 0x0000002005057824 */ /* 0x000fe200078e00ff */
[----:B----4-:R-:W-:Y:S01]  /*67d0*/  SEL R166, R168, RZ, P5 ;  /* 0x000000ffa8a67207 */ /* 0x010fe20002800000 */
[----:B------:R3:W-:Y:S01]  /*67e0*/  LDGSTS.E [R221+0x16600], [R158.64], !P3 ;  /* 0x166000009edd7fae */ /* 0x0007e2000d921844 */
[----:B------:R-:W-:Y:S01]  /*67f0*/  ISETP.GE.U32.AND P4, PT, R172, 0x7fffffa1, PT ;  /* 0x7fffffa1ac00780c */ /* 0x000fe20003f86070 */
[----:B------:R-:W-:Y:S01]  /*6800*/  IMAD.WIDE R14, R5, 0x4, R14 ;  /* 0x00000004050e7825 */ /* 0x000fe200078e020e */
[----:B------:R-:W-:Y:S01]  /*6810*/  ISETP.NE.U32.AND P5, PT, R166, RZ, PT ;  /* 0x000000ffa600720c */ /* 0x000fe20003fa5070 */
[----:B------:R1:W-:Y:S01]  /*6820*/  STL [R1+0x1a4], RZ ;  /* 0x0001a4ff01007387 */ /* 0x0003e20000100800 */
[----:B------:R-:W-:Y:S01]  /*6830*/  ISETP.GE.AND P0, PT, R187, 0x20, PT ;  /* 0x00000020bb00780c */ /* 0x000fe20003f06270 */
[C---:B------:R-:W-:Y:S01]  /*6840*/  IMAD.WIDE R12, R5.reuse, 0x4, R12 ;  /* 0x00000004050c7825 */ /* 0x040fe200078e020c */
[----:B------:R-:W-:Y:S01]  /*6850*/  CS2R R222, SRZ ;  /* 0x0000000000de7805 */ /* 0x000fe2000001ff00 */
[----:B------:R1:W-:Y:S01]  /*6860*/  STL [R1+0x1a8], RZ ;  /* 0x0001a8ff01007387 */ /* 0x0003e20000100800 */
[----:B------:R-:W-:Y:S01]  /*6870*/  CS2R R172, SRZ ;  /* 0x0000000000ac7805 */ /* 0x000fe2000001ff00 */
[----:B------:R-:W-:-:S02]  /*6880*/  IMAD.WIDE R16, R5, 0x4, R16 ;  /* 0x0000000405107825 */ /* 0x000fc400078e0210 */
[----:B------:R3:W-:Y:S02]  /*6890*/  LDGSTS.E [R221+0x16e00], [R156.64], !P2 ;  /* 0x16e000009cdd7fae */ /* 0x0007e4000d121844 */
[C---:B-----5:R-:W-:Y:S02]  /*68a0*/  IMAD.WIDE R150, R5.reuse, 0x4, R150 ;  /* 0x0000000405967825 */ /* 0x060fe400078e0296 */
[----:B------:R3:W-:Y:S02]  /*68b0*/  LDGSTS.E [R221+0x17600], [R160.64], !P1 ;  /* 0x17600000a0dd7fae */ /* 0x0007e4000c921844 */
[C---:B------:R-:W-:Y:S02]  /*68c0*/  IMAD.WIDE R148, R5.reuse, 0x4, R148 ;  /* 0x0000000405947825 */ /* 0x040fe400078e0294 */
[----:B------:R3:W-:Y:S02]  /*68d0*/  LDGSTS.E [R221+0x17e00], [R152.64], !P4 ;  /* 0x17e0000098dd7fae */ /* 0x0007e4000e121844 */
[----:B------:R-:W-:-:S02]  /*68e0*/  IMAD.WIDE R146, R5, 0x4, R146 ;  /* 0x0000000405927825 */ /* 0x000fc400078e0292 */
[----:B------:R-:W0:Y:S02]  /*68f0*/  LDGDEPBAR ;  /* 0x00000000000079af */ /* 0x000e240000000000 */
[C---:B------:R-:W-:Y:S02]  /*6900*/  IMAD.WIDE R144, R5.reuse, 0x4, R144 ;  /* 0x0000000405907825 */ /* 0x040fe400078e0290 */
[----:B------:R2:W-:Y:S02]  /*6910*/  LDGSTS.E [R220+0x8000], [R14.64], P5 ;  /* 0x080000000edc7fae */ /* 0x0005e4000a921844 */
[C---:B------:R-:W-:Y:S02]  /*6920*/  IMAD.WIDE R142, R5.reuse, 0x4, R142 ;  /* 0x00000004058e7825 */ /* 0x040fe400078e028e */
[----:B------:R4:W-:Y:S02]  /*6930*/  LDGSTS.E [R220+0x8400], [R12.64], P5 ;  /* 0x084000000cdc7fae */ /* 0x0009e4000a921844 */
[----:B------:R-:W-:-:S02]  /*6940*/  IMAD.WIDE R140, R5, 0x4, R140 ;  /* 0x00000004058c7825 */ /* 0x000fc400078e028c */
[----:B------:R5:W-:Y:S02]  /*6950*/  LDGSTS.E [R220+0x8800], [R16.64], P5 ;  /* 0x0880000010dc7fae */ /* 0x000be4000a921844 */
[C---:B------:R-:W-:Y:S02]  /*6960*/  IMAD.WIDE R138, R5.reuse, 0x4, R138 ;  /* 0x00000004058a7825 */ /* 0x040fe400078e028a */
[----:B------:R3:W-:Y:S01]  /*6970*/  LDGSTS.E [R220+0x8c00], [R150.64], P5 ;  /* 0x08c0000096dc7fae */ /* 0x0007e2000a921844 */
[----:B--2---:R-:W-:Y:S01]  /*6980*/  CS2R R14, SRZ ;  /* 0x00000000000e7805 */ /* 0x004fe2000001ff00 */
[C---:B------:R-:W-:Y:S02]  /*6990*/  IMAD.WIDE R136, R5.reuse, 0x4, R136 ;  /* 0x0000000405887825 */ /* 0x040fe400078e0288 */
[----:B------:R3:W-:Y:S01]  /*69a0*/  LDGSTS.E [R220+0x9000], [R148.64], P5 ;  /* 0x0900000094dc7fae */ /* 0x0007e2000a921844 */
[----:B----4-:R-:W-:Y:S01]  /*69b0*/  CS2R R12, SRZ ;  /* 0x00000000000c7805 */ /* 0x010fe2000001ff00 */
[----:B------:R-:W-:-:S02]  /*69c0*/  IMAD.WIDE R134, R5, 0x4, R134 ;  /* 0x0000000405867825 */ /* 0x000fc400078e0286 */
[----:B------:R3:W-:Y:S01]  /*69d0*/  LDGSTS.E [R220+0x9400], [R146.64], P5 ;  /* 0x0940000092dc7fae */ /* 0x0007e2000a921844 */
[----:B-----5:R-:W-:Y:S01]  /*69e0*/  CS2R R16, SRZ ;  /* 0x0000000000107805 */ /* 0x020fe2000001ff00 */
[C---:B------:R-:W-:Y:S02]  /*69f0*/  IMAD.WIDE R132, R5.reuse, 0x4, R132 ;  /* 0x0000000405847825 */ /* 0x040fe400078e0284 */
[----:B------:R3:W-:Y:S02]  /*6a00*/  LDGSTS.E [R220+0x9800], [R144.64], P5 ;  /* 0x0980000090dc7fae */ /* 0x0007e4000a921844 */
[C---:B------:R-:W-:Y:S02]  /*6a10*/  IMAD.WIDE R130, R5.reuse, 0x4, R130 ;  /* 0x0000000405827825 */ /* 0x040fe400078e0282 */
[----:B------:R2:W-:Y:S02]  /*6a20*/  LDGSTS.E [R220+0x9c00], [R142.64], P5 ;  /* 0x09c000008edc7fae */ /* 0x0005e4000a921844 */
[----:B------:R-:W-:-:S02]  /*6a30*/  IMAD.WIDE R128, R5, 0x4, R128 ;  /* 0x0000000405807825 */ /* 0x000fc400078e0280 */
[----:B------:R4:W-:Y:S02]  /*6a40*/  LDGSTS.E [R220+0xa000], [R140.64], P5 ;  /* 0x0a0000008cdc7fae */ /* 0x0009e4000a921844 */
[C---:B------:R-:W-:Y:S02]  /*6a50*/  IMAD.WIDE R126, R5.reuse, 0x4, R126 ;  /* 0x00000004057e7825 */ /* 0x040fe400078e027e */
[----:B------:R5:W-:Y:S02]  /*6a60*/  LDGSTS.E [R220+0xa400], [R138.64], P5 ;  /* 0x0a4000008adc7fae */ /* 0x000be4000a921844 */
[C---:B------:R-:W-:Y:S02]  /*6a70*/  IMAD.WIDE R124, R5.reuse, 0x4, R124 ;  /* 0x00000004057c7825 */ /* 0x040fe400078e027c */
[----:B------:R1:W-:Y:S01]  /*6a80*/  LDGSTS.E [R220+0xa800], [R136.64], P5 ;  /* 0x0a80000088dc7fae */ /* 0x0003e2000a921844 */
[----:B--2---:R-:W-:Y:S01]  /*6a90*/  CS2R R142, SRZ ;  /* 0x00000000008e7805 */ /* 0x004fe2000001ff00 */
[----:B------:R-:W-:-:S02]  /*6aa0*/  IMAD.WIDE R122, R5, 0x4, R122 ;  /* 0x00000004057a7825 */ /* 0x000fc400078e027a */
[----:B------:R2:W-:Y:S01]  /*6ab0*/  LDGSTS.E [R220+0xac00], [R134.64], P5 ;  /* 0x0ac0000086dc7fae */ /* 0x0005e2000a921844 */
[----:B----4-:R-:W-:Y:S01]  /*6ac0*/  CS2R R140, SRZ ;  /* 0x00000000008c7805 */ /* 0x010fe2000001ff00 */
[C---:B------:R-:W-:Y:S02]  /*6ad0*/  IMAD.WIDE R120, R5.reuse, 0x4, R120 ;  /* 0x0000000405787825 */ /* 0x040fe400078e0278 */
[----:B------:R4:W-:Y:S01]  /*6ae0*/  LDGSTS.E [R220+0xb000], [R132.64], P5 ;  /* 0x0b00000084dc7fae */ /* 0x0009e2000a921844 */
[----:B-----5:R-:W-:Y:S01]  /*6af0*/  CS2R R138, SRZ ;  /* 0x00000000008a7805 */ /* 0x020fe2000001ff00 */
[C---:B------:R-:W-:Y:S02]  /*6b00*/  IMAD.WIDE R118, R5.reuse, 0x4, R118 ;  /* 0x0000000405767825 */ /* 0x040fe400078e0276 */
[----:B------:R5:W-:Y:S01]  /*6b10*/  LDGSTS.E [R220+0xb400], [R130.64], P5 ;  /* 0x0b40000082dc7fae */ /* 0x000be2000a921844 */
[----:B-1----:R-:W-:Y:S01]  /*6b20*/  CS2R R136, SRZ ;  /* 0x0000000000887805 */ /* 0x002fe2000001ff00 */
[----:B------:R-:W-:-:S02]  /*6b30*/  IMAD.WIDE R116, R5, 0x4, R116 ;  /* 0x0000000405747825 */ /* 0x000fc400078e0274 */
[----:B------:R1:W-:Y:S01]  /*6b40*/  LDGSTS.E [R220+0xb800], [R128.64], P5 ;  /* 0x0b80000080dc7fae */ /* 0x0003e2000a921844 */
[----:B--2---:R-:W-:Y:S01]  /*6b50*/  CS2R R134, SRZ ;  /* 0x0000000000867805 */ /* 0x004fe2000001ff00 */
[C---:B------:R-:W-:Y:S02]  /*6b60*/  IMAD.WIDE R114, R5.reuse, 0x4, R114 ;  /* 0x0000000405727825 */ /* 0x040fe400078e0272 */
[----:B------:R2:W-:Y:S01]  /*6b70*/  LDGSTS.E [R220+0xbc00], [R126.64], P5 ;  /* 0x0bc000007edc7fae */ /* 0x0005e2000a921844 */
[----:B----4-:R-:W-:Y:S01]  /*6b80*/  CS2R R132, SRZ ;  /* 0x0000000000847805 */ /* 0x010fe2000001ff00 */
[C---:B------:R-:W-:Y:S02]  /*6b90*/  IMAD.WIDE R112, R5.reuse, 0x4, R112 ;  /* 0x0000000405707825 */ /* 0x040fe400078e0270 */
[----:B------:R4:W-:Y:S01]  /*6ba0*/  LDGSTS.E [R220+0xc000], [R124.64], P5 ;  /* 0x0c0000007cdc7fae */ /* 0x0009e2000a921844 */
[----:B-----5:R-:W-:Y:S01]  /*6bb0*/  CS2R R130, SRZ ;  /* 0x0000000000827805 */ /* 0x020fe2000001ff00 */
[----:B------:R-:W-:-:S02]  /*6bc0*/  IMAD.WIDE R110, R5, 0x4, R110 ;  /* 0x00000004056e7825 */ /* 0x000fc400078e026e */
[----:B------:R3:W-:Y:S01]  /*6bd0*/  LDGSTS.E [R220+0xc400], [R122.64], P5 ;  /* 0x0c4000007adc7fae */ /* 0x0007e2000a921844 */
[----:B-1----:R-:W-:Y:S01]  /*6be0*/  CS2R R128, SRZ ;  /* 0x0000000000807805 */ /* 0x002fe2000001ff00 */
[C---:B------:R-:W-:Y:S02]  /*6bf0*/  IMAD.WIDE R108, R5.reuse, 0x4, R108 ;  /* 0x00000004056c7825 */ /* 0x040fe400078e026c */
[----:B------:R3:W-:Y:S01]  /*6c00*/  LDGSTS.E [R220+0xc800], [R120.64], P5 ;  /* 0x0c80000078dc7fae */ /* 0x0007e2000a921844 */
[----:B--2---:R-:W-:Y:S01]  /*6c10*/  CS2R R126, SRZ ;  /* 0x00000000007e7805 */ /* 0x004fe2000001ff00 */
[C---:B------:R-:W-:Y:S02]  /*6c20*/  IMAD.WIDE R106, R5.reuse, 0x4, R106 ;  /* 0x00000004056a7825 */ /* 0x040fe400078e026a */
[----:B------:R3:W-:Y:S01]  /*6c30*/  LDGSTS.E [R220+0xcc00], [R118.64], P5 ;  /* 0x0cc0000076dc7fae */ /* 0x0007e2000a921844 */
[----:B----4-:R-:W-:Y:S01]  /*6c40*/  CS2R R124, SRZ ;  /* 0x00000000007c7805 */ /* 0x010fe2000001ff00 */
[----:B------:R-:W-:-:S02]  /*6c50*/  IMAD.WIDE R104, R5, 0x4, R104 ;  /* 0x0000000405687825 */ /* 0x000fc400078e0268 */
[----:B------:R1:W-:Y:S02]  /*6c60*/  STL [R1+0x1ac], RZ ;  /* 0x0001acff01007387 */ /* 0x0003e40000100800 */
[C---:B------:R-:W-:Y:S02]  /*6c70*/  IMAD.WIDE R102, R5.reuse, 0x4, R102 ;  /* 0x0000000405667825 */ /* 0x040fe400078e0266 */
[----:B------:R3:W-:Y:S02]  /*6c80*/  LDGSTS.E [R220+0xd000], [R116.64], P5 ;  /* 0x0d00000074dc7fae */ /* 0x0007e4000a921844 */
[C---:B------:R-:W-:Y:S02]  /*6c90*/  IMAD.WIDE R100, R5.reuse, 0x4, R100 ;  /* 0x0000000405647825 */ /* 0x040fe400078e0264 */
[----:B------:R1:W-:Y:S02]  /*6ca0*/  STL [R1+0x190], RZ ;  /* 0x000190ff01007387 */ /* 0x0003e40000100800 */
[----:B------:R-:W-:-:S02]  /*6cb0*/  IMAD.WIDE R98, R5, 0x4, R98 ;  /* 0x0000000405627825 */ /* 0x000fc400078e0262 */
[----:B------:R3:W-:Y:S02]  /*6cc0*/  LDGSTS.E [R220+0xd400], [R114.64], P5 ;  /* 0x0d40000072dc7fae */ /* 0x0007e4000a921844 */
[C---:B------:R-:W-:Y:S02]  /*6cd0*/  IMAD.WIDE R96, R5.reuse, 0x4, R96 ;  /* 0x0000000405607825 */ /* 0x040fe400078e0260 */
[----:B------:R1:W-:Y:S02]  /*6ce0*/  STL [R1+0x194], RZ ;  /* 0x000194ff01007387 */ /* 0x0003e40000100800 */
[C---:B------:R-:W-:Y:S02]  /*6cf0*/  IMAD.WIDE R94, R5.reuse, 0x4, R94 ;  /* 0x00000004055e7825 */ /* 0x040fe400078e025e */
[----:B------:R3:W-:Y:S02]  /*6d00*/  LDGSTS.E [R220+0xd800], [R112.64], P5 ;  /* 0x0d80000070dc7fae */ /* 0x0007e4000a921844 */
        /* <DEDUP_REMOVED lines=33> */
[----:B------:R1:W-:Y:S01]  /*6f20*/  STL [R1+0x178], RZ ;  /* 0x000178ff01007387 */ /* 0x0003e20000100800 */
[----:B--2---:R-:W-:Y:S01]  /*6f30*/  CS2R R98, SRZ ;  /* 0x0000000000627805 */ /* 0x004fe2000001ff00 */
[C---:B------:R-:W-:Y:S02]  /*6f40*/  IMAD.WIDE R58, R5.reuse, 0x4, R58 ;  /* 0x00000004053a7825 */ /* 0x040fe400078e023a */
[----:B------:R3:W-:Y:S02]  /*6f50*/  LDGSTS.E [R220+0xfc00], [R94.64], P5 ;  /* 0x0fc000005edc7fae */ /* 0x0007e4000a921844 */
[----:B------:R-:W-:-:S02]  /*6f60*/  IMAD.WIDE R56, R5, 0x4, R56 ;  /* 0x0000000405387825 */ /* 0x000fc400078e0238 */
[----:B------:R1:W-:Y:S01]  /*6f70*/  STL [R1+0x17c], RZ ;  /* 0x00017cff01007387 */ /* 0x0003e20000100800 */
[----:B----4-:R-:W-:Y:S01]  /*6f80*/  CS2R R96, SRZ ;  /* 0x0000000000607805 */ /* 0x010fe2000001ff00 */
[C---:B------:R-:W-:Y:S02]  /*6f90*/  IMAD.WIDE R54, R5.reuse, 0x4, R54 ;  /* 0x0000000405367825 */ /* 0x040fe400078e0236 */
[----:B------:R2:W-:Y:S02]  /*6fa0*/  LDGSTS.E [R219+0x8200], [R92.64], P5 ;  /* 0x082000005cdb7fae */ /* 0x0005e4000a921844 */
[C---:B------:R-:W-:Y:S02]  /*6fb0*/  IMAD.WIDE R52, R5.reuse, 0x4, R52 ;  /* 0x0000000405347825 */ /* 0x040fe400078e0234 */
[----:B------:R1:W-:Y:S01]  /*6fc0*/  STL [R1+0x160], RZ ;  /* 0x000160ff01007387 */ /* 0x0003e20000100800 */
[----:B---3--:R-:W-:Y:S01]  /*6fd0*/  CS2R R220, SRZ ;  /* 0x0000000000dc7805 */ /* 0x008fe2000001ff00 */
[C---:B------:R-:W-:Y:S01]  /*6fe0*/  IMAD.WIDE R50, R5.reuse, 0x4, R50 ;  /* 0x0000000405327825 */ /* 0x040fe200078e0232 */
[----:B------:R-:W-:Y:S01]  /*6ff0*/  CS2R R94, SRZ ;  /* 0x00000000005e7805 */ /* 0x000fe2000001ff00 */
[----:B------:R3:W-:Y:S02]  /*7000*/  LDGSTS.E [R219+0x8600], [R90.64], P5 ;  /* 0x086000005adb7fae */ /* 0x0007e4000a921844 */
[----:B------:R-:W-:-:S02]  /*7010*/  IMAD.WIDE R48, R5, 0x4, R48 ;  /* 0x0000000405307825 */ /* 0x000fc400078e0230 */
[----:B------:R1:W-:Y:S01]  /*7020*/  STL [R1+0x164], RZ ;  /* 0x000164ff01007387 */ /* 0x0003e20000100800 */
[----:B--2---:R-:W-:Y:S01]  /*7030*/  CS2R R92, SRZ ;  /* 0x00000000005c7805 */ /* 0x004fe2000001ff00 */
[C---:B------:R-:W-:Y:S02]  /*7040*/  IMAD.WIDE R46, R5.reuse, 0x4, R46 ;  /* 0x00000004052e7825 */ /* 0x040fe400078e022e */
[----:B------:R2:W-:Y:S02]  /*7050*/  LDGSTS.E [R219+0x8a00], [R88.64], P5 ;  /* 0x08a0000058db7fae */ /* 0x0005e4000a921844 */
[C---:B------:R-:W-:Y:S02]  /*7060*/  IMAD.WIDE R44, R5.reuse, 0x4, R44 ;  /* 0x00000004052c7825 */ /* 0x040fe400078e022c */
[----:B------:R1:W-:Y:S01]  /*7070*/  STL [R1+0x168], RZ ;  /* 0x000168ff01007387 */ /* 0x0003e20000100800 */
[----:B---3--:R-:W-:Y:S01]  /*7080*/  CS2R R90, SRZ ;  /* 0x00000000005a7805 */ /* 0x008fe2000001ff00 */
        /* <DEDUP_REMOVED lines=9> */
[----:B---3--:R-:W-:Y:S01]  /*7120*/  CS2R R86, SRZ ;  /* 0x0000000000567805 */ /* 0x008fe2000001ff00 */
[C---:B------:R-:W-:Y:S02]  /*7130*/  IMAD.WIDE R34, R5.reuse, 0x4, R34 ;  /* 0x0000000405227825 */ /* 0x040fe400078e0222 */
[----:B------:R3:W-:Y:S02]  /*7140*/  LDGSTS.E [R219+0x9600], [R82.64], P5 ;  /* 0x0960000052db7fae */ /* 0x0007e4000a921844 */
[C---:B------:R-:W-:Y:S02]  /*7150*/  IMAD.WIDE R32, R5.reuse, 0x4, R32 ;  /* 0x0000000405207825 */ /* 0x040fe400078e0220 */
[----:B------:R1:W-:Y:S01]  /*7160*/  STL [R1+0x44], RZ ;  /* 0x000044ff01007387 */ /* 0x0003e20000100800 */
[----:B--2---:R-:W-:Y:S01]  /*7170*/  CS2R R84, SRZ ;  /* 0x0000000000547805 */ /* 0x004fe2000001ff00 */
[----:B------:R-:W-:-:S02]  /*7180*/  IMAD.WIDE R18, R5, 0x4, R18 ;  /* 0x0000000405127825 */ /* 0x000fc400078e0212 */
[----:B------:R2:W-:Y:S04]  /*7190*/  LDGSTS.E [R219+0x9a00], [R80.64], P5 ;  /* 0x09a0000050db7fae */ /* 0x0005e8000a921844 */
[----:B------:R1:W-:Y:S01]  /*71a0*/  STL [R1+0x48], RZ ;  /* 0x000048ff01007387 */ /* 0x0003e20000100800 */
[----:B---3--:R-:W-:-:S03]  /*71b0*/  CS2R R82, SRZ ;  /* 0x0000000000527805 */ /* 0x008fc6000001ff00 */
[----:B------:R3:W-:Y:S04]  /*71c0*/  LDGSTS.E [R219+0x9e00], [R78.64], P5 ;  /* 0x09e000004edb7fae */ /* 0x0007e8000a921844 */
[----:B------:R1:W-:Y:S01]  /*71d0*/  STL [R1+0x4c], RZ ;  /* 0x00004cff01007387 */ /* 0x0003e20000100800 */
[----:B--2---:R-:W-:-:S03]  /*71e0*/  CS2R R80, SRZ ;  /* 0x0000000000507805 */ /* 0x004fc6000001ff00 */
        /* <DEDUP_REMOVED lines=13> */
[----:B------:R1:W-:Y:S01]  /*72c0*/  STL [R1], RZ ;  /* 0x000000ff01007387 */ /* 0x0003e20000100800 */
        /* <DEDUP_REMOVED lines=11> */
[----:B------:R4:W-:Y:S01]  /*7380*/  LDGSTS.E [R219+0xc600], [R58.64], P5 ;  /* 0x0c6000003adb7fae */ /* 0x0009e2000a921844 */
[----:B---3--:R-:W-:-:S03]  /*7390*/  CS2R R62, SRZ ;  /* 0x00000000003e7805 */ /* 0x008fc6000001ff00 */
[----:B------:R3:W-:Y:S04]  /*73a0*/  LDGSTS.E [R219+0xca00], [R56.64], P5 ;  /* 0x0ca0000038db7fae */ /* 0x0007e8000a921844 */
[----:B------:R5:W-:Y:S01]  /*73b0*/  LDGSTS.E [R219+0xce00], [R54.64], P5 ;  /* 0x0ce0000036db7fae */ /* 0x000be2000a921844 */
[----:B--2---:R-:W-:-:S03]  /*73c0*/  CS2R R60, SRZ ;  /* 0x00000000003c7805 */ /* 0x004fc6000001ff00 */
[----:B------:R2:W-:Y:S01]  /*73d0*/  LDGSTS.E [R219+0xd200], [R52.64], P5 ;  /* 0x0d20000034db7fae */ /* 0x0005e2000a921844 */
[----:B----4-:R-:W-:-:S03]  /*73e0*/  CS2R R58, SRZ ;  /* 0x00000000003a7805 */ /* 0x010fc6000001ff00 */
[----:B------:R4:W-:Y:S01]  /*73f0*/  LDGSTS.E [R219+0xd600], [R50.64], P5 ;  /* 0x0d60000032db7fae */ /* 0x0009e2000a921844 */
[----:B---3--:R-:W-:-:S03]  /*7400*/  CS2R R56, SRZ ;  /* 0x0000000000387805 */ /* 0x008fc6000001ff00 */
[----:B------:R3:W-:Y:S01]  /*7410*/  LDGSTS.E [R219+0xda00], [R48.64], P5 ;  /* 0x0da0000030db7fae */ /* 0x0007e2000a921844 */
[----:B-----5:R-:W-:-:S03]  /*7420*/  CS2R R54, SRZ ;  /* 0x0000000000367805 */ /* 0x020fc6000001ff00 */
        /* <DEDUP_REMOVED lines=14> */
[----:B------:R5:W-:Y:S04]  /*7510*/  LDGSTS.E [R219+0xfa00], [R32.64], P5 ;  /* 0x0fa0000020db7fae */ /* 0x000be8000a921844 */
[----:B------:R5:W-:Y:S04]  /*7520*/  LDGSTS.E [R219+0xfe00], [R18.64], P5 ;  /* 0x0fe0000012db7fae */ /* 0x000be8000a921844 */
[----:B------:R-:W0:Y:S01]  /*7530*/  LDGDEPBAR ;  /* 0x00000000000079af */ /* 0x000e220000000000 */
[----:B-----5:R-:W-:Y:S01]  /*7540*/  CS2R R218, SRZ ;  /* 0x0000000000da7805 */ /* 0x020fe2000001ff00 */
[----:B------:R-:W-:Y:S01]  /*7550*/  CS2R R18, SRZ ;  /* 0x0000000000127805 */ /* 0x000fe2000001ff00 */
[----:B------:R-:W-:Y:S05]  /*7560*/  @!P0 BRA `(.L_x_0) ;  /* 0x0000bd2000008947 */ /* 0x000fea0003800000 */
[----:B-1----:R-:W1:Y:S01]  /*7570*/  S2R R186, SR_TID.X ;  /* 0x0000000000ba7919 */ /* 0x002e620000002100 */
[----:B------:R-:W-:Y:S01]  /*7580*/  SHF.R.S32.HI R13, RZ, 0x1f, R2 ;  /* 0x0000001fff0d7819 */ /* 0x000fe20000011402 */
[----:B------:R-:W-:Y:S01]  /*7590*/  IMAD.SHL.U32 R43, R5, 0x8, RZ ;  /* 0x00000008052b7824 */ /* 0x000fe200078e00ff */
[----:B------:R-:W-:Y:S01]  /*75a0*/  SHF.R.S32.HI R14, RZ, 0x1f, R251 ;  /* 0x0000001fff0e7819 */ /* 0x000fe200000114fb */
[----:B------:R-:W2:Y:S01]  /*75b0*/  S2R R137, SR_TID.X ;  /* 0x0000000000897919 */ /* 0x000ea20000002100 */
[----:B------:R-:W-:-:S02]  /*75c0*/  SHF.L.U64.HI R12, R2, 0x2, R13 ;  /* 0x00000002020c7819 */ /* 0x000fc4000001020d */
[----:B------:R-:W-:Y:S01]  /*75d0*/  SHF.R.S32.HI R13, RZ, 0x1f, R187 ;  /* 0x0000001fff0d7819 */ /* 0x000fe200000114bb */
[----:B------:R3:W-:Y:S01]  /*75e0*/  STL [R1+0x534], R0 ;  /* 0x0005340001007387 */ /* 0x0007e20000100800 */
[----:B------:R-:W-:Y:S02]  /*75f0*/  LEA R16, P1, R4, R43, 0x2 ;  /* 0x0000002b04107211 */ /* 0x000fe400078210ff */
[----:B------:R-:W-:Y:S02]  /*7600*/  LEA.HI R13, R13, R187, RZ, 0x5 ;  /* 0x000000bb0d0d7211 */ /* 0x000fe400078f28ff */
[----:B------:R-:W-:Y:S02]  /*7610*/  SHF.R.S32.HI R40, RZ, 0x1f, R5 ;  /* 0x0000001fff287819 */ /* 0x000fe40000011405 */
[----:B------:R-:W-:Y:S02]  /*7620*/  SHF.R.S32.HI R32, RZ, 0x1f, R3 ;  /* 0x0000001fff207819 */ /* 0x000fe40000011403 */
[----:B------:R-:W-:-:S02]  /*7630*/  SHF.L.U64.HI R41, R5, 0x3, R40 ;  /* 0x0000000305297819 */ /* 0x000fc40000010228 */
[----:B---3--:R-:W-:Y:S02]  /*7640*/  SHF.L.U64.HI R0, R251, 0x2, R14 ;  /* 0x00000002fb007819 */ /* 0x008fe4000001020e */
[----:B------:R-:W-:Y:S02]  /*7650*/  LEA R14, P0, R3, R43, 0x2 ;  /* 0x0000002b030e7211 */ /* 0x000fe400078010ff */
[----:B------:R-:W-:Y:S02]  /*7660*/  SHF.R.S32.HI R33, RZ, 0x1f, R4 ;  /* 0x0000001fff217819 */ /* 0x000fe40000011404 */
[----:B-1----:R-:W-:Y:S02]  /*7670*/  LOP3.LUT R186, R186, 0x1f, RZ, 0xc0, !PT ;  /* 0x0000001fbaba7812 */ /* 0x002fe400078ec0ff */
[----:B--2---:R-:W-:-:S03]  /*7680*/  LOP3.LUT R18, R137, 0x1c, RZ, 0xc0, !PT ;  /* 0x0000001c89127812 */ /* 0x004fc600078ec0ff */
[----:B------:R-:W-:-:S05]  /*7690*/  IMAD R186, R186, c[0x0][0x18c], RZ ;  /* 0x00006300baba7a24 */ /* 0x000fca00078e02ff */
[----:B------:R-:W-:-:S04]  /*76a0*/  SHF.R.S32.HI R15, RZ, 0x1f, R186 ;  /* 0x0000001fff0f7819 */ /* 0x000fc800000114ba */
[----:B------:R-:W-:Y:S02]  /*76b0*/  SHF.L.U64.HI R2, R186, 0x2, R15 ;  /* 0x00000002ba027819 */ /* 0x000fe4000001020f */
[----:B------:R-:W-:-:S03]  /*76c0*/  LOP3.LUT R15, R137, 0x3, RZ, 0xc0, !PT ;  /* 0x00000003890f7812 */ /* 0x000fc600078ec0ff */
[----:B------:R1:W-:Y:S02]  /*76d0*/  STL [R1+0x538], R2 ;  /* 0x0005380201007387 */ /* 0x0003e40000100800 */
[----:B------:R-:W-:Y:S02]  /*76e0*/  IMAD R0, R15, 0x220, R18 ;  /* 0x000002200f007824 */ /* 0x000fe400078e0212 */
[----:B------:R-:W-:Y:S04]  /*76f0*/  STL [R1+0x53c], R14 ;  /* 0x00053c0e01007387 */ /* 0x000fe80000100800 */
[----:B------:R-:W-:Y:S04]  /*7700*/  STL [R1+0x540], R16 ;  /* 0x0005401001007387 */ /* 0x000fe80000100800 */
[----:B------:R-:W-:Y:S04]  /*7710*/  STL [R1+0x544], R13 ;  /* 0x0005440d01007387 */ /* 0x000fe80000100800 */
[----:B------:R-:W2:Y:S04]  /*7720*/  LDL.LU R187, [R1+0x20] ;  /* 0x0000200001bb7983 */ /* 0x000ea80000300800 */
[----:B------:R-:W3:Y:S04]  /*7730*/  LDL.LU R186, [R1+0x24] ;  /* 0x0000240001ba7983 */ /* 0x000ee80000300800 */
[----:B------:R3:W-:Y:S04]  /*7740*/  STL [R1+0x478], R0 ;  /* 0x0004780001007387 */ /* 0x0007e80000100800 */
[----:B------:R-:W3:Y:S04]  /*7750*/  LDL.LU R228, [R1+0x28] ;  /* 0x0000280001e47983 */ /* 0x000ee80000300800 */
[----:B------:R-:W3:Y:S04]  /*7760*/  LDL.LU R229, [R1+0x2c] ;  /* 0x00002c0001e57983 */ /* 0x000ee80000300800 */
[----:B------:R-:W3:Y:S04]  /*7770*/  LDL.LU R231, [R1+0x30] ;  /* 0x0000300001e77983 */ /* 0x000ee80000300800 */
[----:B------:R-:W3:Y:S04]  /*7780*/  LDL.LU R230, [R1+0x34] ;  /* 0x0000340001e67983 */ /* 0x000ee80000300800 */
[----:B------:R-:W3:Y:S04]  /*7790*/  LDL.LU R139, [R1+0x38] ;  /* 0x00003800018b7983 */ /* 0x000ee80000300800 */
[----:B------:R-:W3:Y:S01]  /*77a0*/  LDL.LU R140, [R1+0x3c] ;  /* 0x00003c00018c7983 */ /* 0x000ee20000300800 */
[----:B------:R-:W-:-:S02]  /*77b0*/  LEA.HI.X R19, R3, R41, R32, 0x2, P0 ;  /* 0x0000002903137211 */ /* 0x000fc400000f1420 */
[----:B------:R-:W-:Y:S01]  /*77c0*/  LEA.HI.X R33, R4, R41, R33, 0x2, P1 ;  /* 0x0000002904217211 */ /* 0x000fe200008f1421 */
[----:B------:R-:W3:Y:S01]  /*77d0*/  LDL.LU R133, [R1+0x50] ;  /* 0x0000500001857983 */ /* 0x000ee20000300800 */
[----:B------:R-:W-:Y:S02]  /*77e0*/  SHF.R.S32.HI R34, RZ, 0x1f, R6 ;  /* 0x0000001fff227819 */ /* 0x000fe40000011406 */
[-C--:B------:R-:W-:Y:S01]  /*77f0*/  LEA R15, P0, R6, R43.reuse, 0x2 ;  /* 0x0000002b060f7211 */ /* 0x080fe200078010ff */
[----:B------:R-:W3:Y:S01]  /*7800*/  LDL.LU R134, [R1+0x54] ;  /* 0x0000540001867983 */ /* 0x000ee20000300800 */
[----:B------:R-:W-:Y:S02]  /*7810*/  SHF.R.S32.HI R4, RZ, 0x1f, R7 ;  /* 0x0000001fff047819 */ /* 0x000fe40000011407 */
[----:B------:R-:W-:Y:S01]  /*7820*/  LEA R17, P1, R7, R43, 0x2 ;  /* 0x0000002b07117211 */ /* 0x000fe200078210ff */
[----:B------:R-:W-:Y:S01]  /*7830*/  STL [R1+0x548], R19 ;  /* 0x0005481301007387 */ /* 0x000fe20000100800 */
[----:B------:R-:W-:-:S02]  /*7840*/  SHF.R.S32.HI R36, RZ, 0x1f, R8 ;  /* 0x0000001fff247819 */ /* 0x000fc40000011408 */
[-C--:B------:R-:W-:Y:S01]  /*7850*/  LEA R18, P2, R8, R43.reuse, 0x2 ;  /* 0x0000002b08127211 */ /* 0x080fe200078410ff */
[----:B------:R-:W-:Y:S01]  /*7860*/  STL [R1+0x54c], R33 ;  /* 0x00054c2101007387 */ /* 0x000fe20000100800 */
[----:B------:R-:W-:Y:S02]  /*7870*/  SHF.R.S32.HI R38, RZ, 0x1f, R9 ;  /* 0x0000001fff267819 */ /* 0x000fe40000011409 */
[----:B------:R-:W-:Y:S01]  /*7880*/  LEA R32, P3, R9, R43, 0x2 ;  /* 0x0000002b09207211 */ /* 0x000fe200078610ff */
[----:B------:R-:W-:Y:S01]  /*7890*/  STL [R1+0x550], R15 ;  /* 0x0005500f01007387 */ /* 0x000fe20000100800 */
[-C--:B------:R-:W-:Y:S02]  /*78a0*/  LEA.HI.X R34, R6, R41.reuse, R34, 0x2, P0 ;  /* 0x0000002906227211 */ /* 0x080fe400000f1422 */
[-C--:B------:R-:W-:Y:S01]  /*78b0*/  LEA.HI.X R35, R7, R41.reuse, R4, 0x2, P1 ;  /* 0x0000002907237211 */ /* 0x080fe200008f1404 */
[----:B------:R-:W-:Y:S01]  /*78c0*/  STL [R1+0x554], R17 ;  /* 0x0005541101007387 */ /* 0x000fe20000100800 */
[----:B------:R-:W-:-:S02]  /*78d0*/  LEA.HI.X R36, R8, R41, R36, 0x2, P2 ;  /* 0x0000002908247211 */ /* 0x000fc400010f1424 */
[----:B------:R-:W-:Y:S01]  /*78e0*/  LEA.HI.X R38, R9, R41, R38, 0x2, P3 ;  /* 0x0000002909267211 */ /* 0x000fe200018f1426 */
[----:B------:R-:W-:Y:S01]  /*78f0*/  STL [R1+0x558], R18 ;  /* 0x0005581201007387 */ /* 0x000fe20000100800 */
[----:B------:R-:W-:Y:S02]  /*7900*/  SHF.R.S32.HI R39, RZ, 0x1f, R10 ;  /* 0x0000001fff277819 */ /* 0x000fe4000001140a */
[-C--:B------:R-:W-:Y:S01]  /*7910*/  LEA R6, P0, R10, R43.reuse, 0x2 ;  /* 0x0000002b0a067211 */ /* 0x080fe200078010ff */
[----:B------:R-:W-:Y:S01]  /*7920*/  STL [R1+0x55c], R32 ;  /* 0x00055c2001007387 */ /* 0x000fe20000100800 */
        /* <DEDUP_REMOVED lines=105> */
[CC--:B------:R-:W-:Y:S02]  /*7fc0*/  LEA R142, P0, R238.reuse, R43.reuse, 0x2 ;  /* 0x0000002bee8e7211 */ /* 0x0c0fe400078010ff */
[----:B------:R-:W-:Y:S01]  /*7fd0*/  SHF.R.S32.HI R151, RZ, 0x1f, R238 ;  /* 0x0000001fff977819 */ /* 0x000fe200000114ee */
[----:B------:R-:W-:Y:S01]  /*7fe0*/  STL [R1+0x5ec], R115 ;  /* 0x0005ec7301007387 */ /* 0x000fe20000100800 */
[----:B------:R-:W-:Y:S02]  /*7ff0*/  SHF.R.S32.HI R42, RZ, 0x1f, R239 ;  /* 0x0000001fff2a7819 */ /* 0x000fe400000114ef */
[----:B------:R-:W-:Y:S01]  /*8000*/  LEA R144, P1, R239, R43, 0x2 ;  /* 0x0000002bef907211 */ /* 0x000fe200078210ff */
[----:B------:R-:W-:Y:S01]  /*8010*/  STL [R1+0x5f0], R30 ;  /* 0x0005f01e01007387 */ /* 0x000fe20000100800 */
[----:B------:R-:W-:-:S02]  /*8020*/  LEA.HI.X R151, R238, R41, R151, 0x2, P0 ;  /* 0x00000029ee977211 */ /* 0x000fc400000f1497 */
[----:B------:R-:W-:Y:S01]  /*8030*/  LEA.HI.X R153, R239, R41, R42, 0x2, P1 ;  /* 0x00000029ef997211 */ /* 0x000fe200008f142a */
[----:B------:R-:W-:Y:S01]  /*8040*/  STL [R1+0x5f4], R31 ;  /* 0x0005f41f01007387 */ /* 0x000fe20000100800 */
[----:B------:R-:W-:Y:S02]  /*8050*/  SHF.R.S32.HI R159, RZ, 0x1f, R242 ;  /* 0x0000001fff9f7819 */ /* 0x000fe400000114f2 */
[----:B------:R-:W-:Y:S01]  /*8060*/  SHF.R.S32.HI R42, RZ, 0x1f, R243 ;  /* 0x0000001fff2a7819 */ /* 0x000fe200000114f3 */
[----:B------:R-:W-:Y:S01]  /*8070*/  STL [R1+0x5f8], R112 ;  /* 0x0005f87001007387 */ /* 0x000fe20000100800 */
[CC--:B------:R-:W-:Y:S02]  /*8080*/  LEA R150, P0, R242.reuse, R43.reuse, 0x2 ;  /* 0x0000002bf2967211 */ /* 0x0c0fe400078010ff */
        /* <DEDUP_REMOVED lines=17> */
[-C--:B------:R-:W-:Y:S02]  /*81a0*/  LEA R166, P0, R250, R43.reuse, 0x2 ;  /* 0x0000002bfaa67211 */ /* 0x080fe400078010ff */
[----:B------:R-:W-:Y:S01]  /*81b0*/  LEA R168, P1, R252, R43, 0x2 ;  /* 0x0000002bfca87211 */ /* 0x000fe200078210ff */
[----:B------:R-:W-:Y:S01]  /*81c0*/  STL [R1+0x614], R118 ;  /* 0x0006147601007387 */ /* 0x000fe20000100800 */
[----:B------:R-:W-:-:S02]  /*81d0*/  LEA.HI.X R179, R250, R41, R179, 0x2, P0 ;  /* 0x00000029fab37211 */ /* 0x000fc400000f14b3 */
[----:B------:R-:W-:Y:S01]  /*81e0*/  LEA.HI.X R185, R252, R41, R185, 0x2, P1 ;  /* 0x00000029fcb97211 */ /* 0x000fe200008f14b9 */
[----:B------:R-:W-:Y:S01]  /*81f0*/  STL [R1+0x618], R120 ;  /* 0x0006187801007387 */ /* 0x000fe20000100800 */
[----:B------:R-:W-:Y:S02]  /*8200*/  SHF.R.S32.HI R4, RZ, 0x1f, R241 ;  /* 0x0000001fff047819 */ /* 0x000fe400000114f1 */
[C---:B------:R-:W-:Y:S01]  /*8210*/  LEA R148, P3, R241.reuse, R43, 0x2 ;  /* 0x0000002bf1947211 */ /* 0x040fe200078610ff */
[----:B------:R-:W-:Y:S01]  /*8220*/  STL [R1+0x61c], R122 ;  /* 0x00061c7a01007387 */ /* 0x000fe20000100800 */
[----:B------:R-:W-:Y:S02]  /*8230*/  SHF.R.S32.HI R155, RZ, 0x1f, R240 ;  /* 0x0000001fff9b7819 */ /* 0x000fe400000114f0 */
[----:B------:R-:W-:Y:S01]  /*8240*/  LEA.HI.X R157, R241, R41, R4, 0x2, P3 ;  /* 0x00000029f19d7211 */ /* 0x000fe200018f1404 */
[----:B------:R-:W-:Y:S01]  /*8250*/  STL [R1+0x620], R143 ;  /* 0x0006208f01007387 */ /* 0x000fe20000100800 */
[----:B------:R-:W-:-:S02]  /*8260*/  SHF.R.S32.HI R4, RZ, 0x1f, R245 ;  /* 0x0000001fff047819 */ /* 0x000fc400000114f5 */
[CC--:B------:R-:W-:Y:S01]  /*8270*/  LEA R156, P3, R245.reuse, R43.reuse, 0x2 ;  /* 0x0000002bf59c7211 */ /* 0x0c0fe200078610ff */
[----:B------:R-:W-:Y:S01]  /*8280*/  STL [R1+0x624], R145 ;  /* 0x0006249101007387 */ /* 0x000fe20000100800 */
[C---:B------:R-:W-:Y:S02]  /*8290*/  LEA R146, P2, R240.reuse, R43, 0x2 ;  /* 0x0000002bf0927211 */ /* 0x040fe400078410ff */
[----:B------:R-:W-:Y:S01]  /*82a0*/  LEA.HI.X R165, R245, R41, R4, 0x2, P3 ;  /* 0x00000029f5a57211 */ /* 0x000fe200018f1404 */
        /* <DEDUP_REMOVED lines=8> */
[C---:B------:R-:W-:Y:S01]  /*8330*/  LEA R154, P2, R244.reuse, R43, 0x2 ;  /* 0x0000002bf49a7211 */ /* 0x040fe200078410ff */
[----:B------:R-:W4:Y:S01]  /*8340*/  LDL.LU R135, [R1+0x58] ;  /* 0x0000580001877983 */ /* 0x000f220000300800 */
[----:B------:R-:W-:Y:S02]  /*8350*/  SHF.R.S32.HI R171, RZ, 0x1f, R248 ;  /* 0x0000001fffab7819 */ /* 0x000fe400000114f8 */
[----:B------:R-:W-:Y:S01]  /*8360*/  LEA.HI.X R163, R244, R41, R163, 0x2, P2 ;  /* 0x00000029f4a37211 */ /* 0x000fe200010f14a3 */
[----:B------:R-:W4:Y:S01]  /*8370*/  LDL.LU R180, [R1+0x5c] ;  /* 0x00005c0001b47983 */ /* 0x000f220000300800 */
[----:B------:R-:W-:-:S03]  /*8380*/  LEA R162, P2, R248, R43, 0x2 ;  /* 0x0000002bf8a27211 */ /* 0x000fc600078410ff */
[----:B------:R-:W4:Y:S01]  /*8390*/  LDL.LU R181, [R1+0x60] ;  /* 0x0000600001b57983 */ /* 0x000f220000300800 */
[----:B------:R-:W-:-:S03]  /*83a0*/  LEA.HI.X R171, R248, R41, R171, 0x2, P2 ;  /* 0x00000029f8ab7211 */ /* 0x000fc600010f14ab */
[----:B------:R-:W4:Y:S04]  /*83b0*/  LDL.LU R141, [R1+0x64] ;  /* 0x00006400018d7983 */ /* 0x000f280000300800 */
[----:B------:R-:W4:Y:S04]  /*83c0*/  LDL.LU R182, [R1+0x68] ;  /* 0x0000680001b67983 */ /* 0x000f280000300800 */
[----:B------:R-:W4:Y:S01]  /*83d0*/  LDL.LU R183, [R1+0x6c] ;  /* 0x00006c0001b77983 */ /* 0x000f220000300800 */
[----:B--2---:R-:W-:Y:S02]  /*83e0*/  SHF.R.S32.HI R42, RZ, 0x1f, R187 ;  /* 0x0000001fff2a7819 */ /* 0x004fe400000114bb */
[----:B------:R-:W-:Y:S01]  /*83f0*/  LEA R170, P2, R187, R43, 0x2 ;  /* 0x0000002bbbaa7211 */ /* 0x000fe200078410ff */
[----:B------:R-:W2:Y:S01]  /*8400*/  LDL.LU R136, [R1+0x70] ;  /* 0x0000700001887983 */ /* 0x000ea20000300800 */
[----:B---3--:R-:W-:-:S02]  /*8410*/  SHF.R.S32.HI R4, RZ, 0x1f, R186 ;  /* 0x0000001fff047819 */ /* 0x008fc400000114ba */
[C---:B------:R-:W-:Y:S02]  /*8420*/  LEA R176, P3, R186.reuse, R43, 0x2 ;  /* 0x0000002bbab07211 */ /* 0x040fe400078610ff */
[-C--:B------:R-:W-:Y:S02]  /*8430*/  LEA.HI.X R187, R187, R41.reuse, R42, 0x2, P2 ;  /* 0x00000029bbbb7211 */ /* 0x080fe400010f142a */
[----:B------:R-:W-:Y:S02]  /*8440*/  LEA.HI.X R225, R186, R41, R4, 0x2, P3 ;  /* 0x00000029bae17211 */ /* 0x000fe400018f1404 */
[----:B------:R-:W-:Y:S02]  /*8450*/  SHF.R.S32.HI R46, RZ, 0x1f, R228 ;  /* 0x0000001fff2e7819 */ /* 0x000fe400000114e4 */
[----:B------:R-:W-:Y:S02]  /*8460*/  LEA R178, P0, R228, R43, 0x2 ;  /* 0x0000002be4b27211 */ /* 0x000fe400078010ff */
[----:B------:R-:W-:-:S02]  /*8470*/  SHF.R.S32.HI R44, RZ, 0x1f, R229 ;  /* 0x0000001fff2c7819 */ /* 0x000fc400000114e5 */
[C---:B------:R-:W-:Y:S02]  /*8480*/  LEA R184, P1, R229.reuse, R43, 0x2 ;  /* 0x0000002be5b87211 */ /* 0x040fe400078210ff */
[-C--:B------:R-:W-:Y:S02]  /*8490*/  LEA.HI.X R227, R228, R41.reuse, R46, 0x2, P0 ;  /* 0x00000029e4e37211 */ /* 0x080fe400000f142e */
[----:B------:R-:W-:Y:S02]  /*84a0*/  LEA.HI.X R229, R229, R41, R44, 0x2, P1 ;  /* 0x00000029e5e57211 */ /* 0x000fe400008f142c */
[----:B------:R-:W-:Y:S02]  /*84b0*/  SHF.R.S32.HI R44, RZ, 0x1f, R140 ;  /* 0x0000001fff2c7819 */ /* 0x000fe4000001148c */
[----:B------:R-:W-:-:S04]  /*84c0*/  LEA R228, P1, R140, R43, 0x2 ;  /* 0x0000002b8ce47211 */ /* 0x000fc800078210ff */
[----:B------:R-:W-:Y:S02]  /*84d0*/  LEA.HI.X R237, R140, R41, R44, 0x2, P1 ;  /* 0x000000298ced7211 */ /* 0x000fe400008f142c */
[----:B------:R-:W3:Y:S01]  /*84e0*/  LDL.LU R140, [R1+0x74] ;  /* 0x00007400018c7983 */ /* 0x000ee20000300800 */
[----:B------:R-:W-:Y:S02]  /*84f0*/  SHF.R.S32.HI R46, RZ, 0x1f, R139 ;  /* 0x0000001fff2e7819 */ /* 0x000fe4000001148b */
[C---:B------:R-:W-:Y:S01]  /*8500*/  LEA R226, P0, R139.reuse, R43, 0x2 ;  /* 0x0000002b8be27211 */ /* 0x040fe200078010ff */
[----:B------:R-:W3:Y:S03]  /*8510*/  LDL.LU R138, [R1+0x78] ;  /* 0x00007800018a7983 */ /* 0x000ee60000300800 */
[----:B------:R-:W-:Y:S02]  /*8520*/  LEA.HI.X R235, R139, R41, R46, 0x2, P0 ;  /* 0x000000298beb7211 */ /* 0x000fe400000f142e */
[----:B------:R-:W3:Y:S01]  /*8530*/  LDL.LU R139, [R1+0x7c] ;  /* 0x00007c00018b7983 */ /* 0x000ee20000300800 */
[----:B------:R-:W-:-:S02]  /*8540*/  SHF.R.S32.HI R4, RZ, 0x1f, R230 ;  /* 0x0000001fff047819 */ /* 0x000fc400000114e6 */
[----:B------:R-:W-:-:S04]  /*8550*/  LEA R224, P3, R230, R43, 0x2 ;  /* 0x0000002be6e07211 */ /* 0x000fc800078610ff */
[----:B------:R-:W-:Y:S02]  /*8560*/  LEA.HI.X R233, R230, R41, R4, 0x2, P3 ;  /* 0x00000029e6e97211 */ /* 0x000fe400018f1404 */
[----:B------:R-:W-:Y:S02]  /*8570*/  SHF.R.S32.HI R4, RZ, 0x1f, R134 ;  /* 0x0000001fff047819 */ /* 0x000fe40000011486 */
        /* <DEDUP_REMOVED lines=8> */
[C---:B------:R-:W-:Y:S01]  /*8600*/  LOP3.LUT R3, R137.reuse, 0x7, RZ, 0xc0, !PT ;  /* 0x0000000789037812 */ /* 0x040fe200078ec0ff */
[C---:B------:R-:W-:Y:S01]  /*8610*/  IMAD.SHL.U32 R45, R137.reuse, 0x2, RZ ;  /* 0x00000002892d7824 */ /* 0x040fe200078e00ff */
[----:B------:R-:W-:Y:S02]  /*8620*/  LOP3.LUT R137, R137, 0x60, RZ, 0xc0, !PT ;  /* 0x0000006089897812 */ /* 0x000fe400078ec0ff */
[----:B----4-:R-:W-:Y:S02]  /*8630*/  SHF.R.S32.HI R4, RZ, 0x1f, R141 ;  /* 0x0000001fff047819 */ /* 0x010fe4000001148d */
[----:B------:R-:W-:-:S04]  /*8640*/  LEA R240, P3, R141, R43, 0x2 ;  /* 0x0000002b8df07211 */ /* 0x000fc800078610ff */
[----:B------:R-:W-:Y:S02]  /*8650*/  LEA.HI.X R249, R141, R41, R4, 0x2, P3 ;  /* 0x000000298df97211 */ /* 0x000fe400018f1404 */
[----:B------:R-:W4:Y:S01]  /*8660*/  LDL.LU R141, [R1+0xe0] ;  /* 0x0000e000018d7983 */ /* 0x000f220000300800 */
[----:B------:R-:W-:Y:S02]  /*8670*/  SHF.R.S32.HI R44, RZ, 0x1f, R180 ;  /* 0x0000001fff2c7819 */ /* 0x000fe400000114b4 */
[-C--:B------:R-:W-:Y:S02]  /*8680*/  LEA R236, P1, R180, R43.reuse, 0x2 ;  /* 0x0000002bb4ec7211 */ /* 0x080fe400078210ff */
[----:B------:R-:W-:Y:S02]  /*8690*/  SHF.R.S32.HI R42, RZ, 0x1f, R181 ;  /* 0x0000001fff2a7819 */ /* 0x000fe400000114b5 */
[----:B------:R-:W-:Y:S02]  /*86a0*/  LEA R238, P2, R181, R43, 0x2 ;  /* 0x0000002bb5ee7211 */ /* 0x000fe400078410ff */
[----:B------:R-:W-:-:S02]  /*86b0*/  SHF.R.S32.HI R46, RZ, 0x1f, R135 ;  /* 0x0000001fff2e7819 */ /* 0x000fc40000011487 */
[----:B------:R-:W-:Y:S02]  /*86c0*/  LEA R234, P0, R135, R43, 0x2 ;  /* 0x0000002b87ea7211 */ /* 0x000fe400078010ff */
[-C--:B------:R-:W-:Y:S02]  /*86d0*/  LEA.HI.X R245, R180, R41.reuse, R44, 0x2, P1 ;  /* 0x00000029b4f57211 */ /* 0x080fe400008f142c */
[----:B------:R-:W-:Y:S02]  /*86e0*/  LEA.HI.X R247, R181, R41, R42, 0x2, P2 ;  /* 0x00000029b5f77211 */ /* 0x000fe400010f142a */
[----:B------:R-:W-:Y:S02]  /*86f0*/  SHF.R.S32.HI R44, RZ, 0x1f, R183 ;  /* 0x0000001fff2c7819 */ /* 0x000fe400000114b7 */
[----:B------:R-:W-:Y:S02]  /*8700*/  LEA R244, P1, R183, R43, 0x2 ;  /* 0x0000002bb7f47211 */ /* 0x000fe400078210ff */
[----:B------:R-:W-:-:S02]  /*8710*/  LEA.HI.X R243, R135, R41, R46, 0x2, P0 ;  /* 0x0000002987f37211 */ /* 0x000fc400000f142e */
[----:B--2---:R-:W-:Y:S02]  /*8720*/  SHF.R.S32.HI R42, RZ, 0x1f, R136 ;  /* 0x0000001fff2a7819 */ /* 0x004fe40000011488 */
[-C--:B------:R-:W-:Y:S02]  /*8730*/  LEA R246, P2, R136, R43.reuse, 0x2 ;  /* 0x0000002b88f67211 */ /* 0x080fe400078410ff */
[----:B------:R-:W-:Y:S02]  /*8740*/  SHF.R.S32.HI R46, RZ, 0x1f, R182 ;  /* 0x0000001fff2e7819 */ /* 0x000fe400000114b6 */
[----:B------:R-:W-:Y:S02]  /*8750*/  LEA R242, P0, R182, R43, 0x2 ;  /* 0x0000002bb6f27211 */ /* 0x000fe400078010ff */
[-C--:B-1----:R-:W-:Y:S02]  /*8760*/  LEA.HI.X R2, R183, R41.reuse, R44, 0x2, P1 ;  /* 0x00000029b7027211 */ /* 0x082fe400008f142c */
[-C--:B------:R-:W-:Y:S01]  /*8770*/  LEA.HI.X R0, R136, R41.reuse, R42, 0x2, P2 ;  /* 0x0000002988007211 */ /* 0x080fe200010f142a */
[----:B------:R-:W-:Y:S01]  /*8780*/  IMAD.SHL.U32 R4, R3, 0x10, RZ ;  /* 0x0000001003047824 */ /* 0x000fe200078e00ff */
[----:B------:R-:W-:Y:S01]  /*8790*/  LEA.HI.X R251, R182, R41, R46, 0x2, P0 ;  /* 0x00000029b6fb7211 */ /* 0x000fe200000f142e */
[----:B------:R-:W-:Y:S01]  /*87a0*/  STL [R1], R2 ;  /* 0x0000000201007387 */ /* 0x000fe20000100800 */
[----:B---3--:R-:W-:-:S02]  /*87b0*/  SHF.R.S32.HI R46, RZ, 0x1f, R140 ;  /* 0x0000001fff2e7819 */ /* 0x008fc4000001148c */
[-C--:B------:R-:W-:Y:S01]  /*87c0*/  LEA R248, P0, R140, R43.reuse, 0x2 ;  /* 0x0000002b8cf87211 */ /* 0x080fe200078010ff */
[----:B------:R1:W-:Y:S01]  /*87d0*/  STL [R1+0x4], R0 ;  /* 0x0000040001007387 */ /* 0x0003e20000100800 */
[----:B------:R-:W-:Y:S01]  /*87e0*/  LOP3.LUT R4, R4, 0x30, R45, 0x78, !PT ;  /* 0x0000003004047812 */ /* 0x000fe200078e782d */
[----:B------:R-:W-:Y:S01]  /*87f0*/  IMAD R3, R3, 0x4, R137 ;  /* 0x0000000403037824 */ /* 0x000fe200078e0289 */
[----:B------:R-:W-:Y:S02]  /*8800*/  SHF.R.S32.HI R44, RZ, 0x1f, R138 ;  /* 0x0000001fff2c7819 */ /* 0x000fe4000001148a */
[----:B------:R-:W-:Y:S02]  /*8810*/  LEA R250, P1, R138, R43, 0x2 ;  /* 0x0000002b8afa7211 */ /* 0x000fe400078210ff */
[----:B------:R-:W-:Y:S02]  /*8820*/  SHF.R.S32.HI R42, RZ, 0x1f, R139 ;  /* 0x0000001fff2a7819 */ /* 0x000fe4000001148b */
[----:B-1----:R-:W-:-:S02]  /*8830*/  LEA.HI.X R0, R140, R41, R46, 0x2, P0 ;  /* 0x000000298c007211 */ /* 0x002fc400000f142e */
[C---:B------:R-:W-:Y:S02]  /*8840*/  LEA R252, P2, R139.reuse, R43, 0x2 ;  /* 0x0000002b8bfc7211 */ /* 0x040fe400078410ff */
[-C--:B------:R-:W-:Y:S01]  /*8850*/  LEA.HI.X R6, R138, R41.reuse, R44, 0x2, P1 ;  /* 0x000000298a067211 */ /* 0x080fe200008f142c */
[----:B------:R1:W-:Y:S01]  /*8860*/  STL [R1+0x8], R0 ;  /* 0x0000080001007387 */ /* 0x0003e20000100800 */
[----:B------:R-:W-:Y:S01]  /*8870*/  LEA.HI.X R2, R139, R41, R42, 0x2, P2 ;  /* 0x000000298b027211 */ /* 0x000fe200010f142a */
[----:B------:R-:W-:Y:S02]  /*8880*/  IMAD.MOV.U32 R41, RZ, RZ, 0x1 ;  /* 0x00000001ff297424 */ /* 0x000fe400078e00ff */
[----:B------:R2:W-:Y:S01]  /*8890*/  STL [R1+0xc], R6 ;  /* 0x00000c0601007387 */ /* 0x0005e20000100800 */
[----:B-1----:R-:W-:Y:S01]  /*88a0*/  IMAD.U32 R0, R3, 0x20, R4 ;  /* 0x0000002003007824 */ /* 0x002fe200078e0004 */
[----:B------:R-:W-:Y:S01]  /*88b0*/  SHF.L.U64.HI R3, R5, 0x2, R40 ;  /* 0x0000000205037819 */ /* 0x000fe20000010228 */
[----:B------:R-:W-:-:S03]  /*88c0*/  IMAD.MOV.U32 R40, RZ, RZ, -0x1 ;  /* 0xffffffffff287424 */ /* 0x000fc600078e00ff */
[----:B------:R-:W-:Y:S04]  /*88d0*/  STL [R1+0x47c], R0 ;  /* 0x00047c0001007387 */ /* 0x000fe80000100800 */
[----:B------:R-:W-:Y:S04]  /*88e0*/  STL [R1+0x270], RZ ;  /* 0x000270ff01007387 */ /* 0x000fe80000100800 */
[----:B------:R-:W-:Y:S04]  /*88f0*/  STL [R1+0x264], R41 ;  /* 0x0002642901007387 */ /* 0x000fe80000100800 */
[----:B------:R-:W-:Y:S04]  /*8900*/  STL [R1+0x260], R40 ;  /* 0x0002602801007387 */ /* 0x000fe80000100800 */
[----:B------:R-:W-:Y:S04]  /*8910*/  STL [R1+0x150], RZ ;  /* 0x000150ff01007387 */ /* 0x000fe80000100800 */
        /* <DEDUP_REMOVED lines=84> */
[----:B------:R-:W-:Y:S01]  /*8e60*/  STL [R1+0x1b4], RZ ;  /* 0x0001b4ff01007387 */ /* 0x000fe20000100800 */
[----:B------:R-:W-:-:S03]  /*8e70*/  IMAD.MOV.U32 R149, RZ, RZ, c[0x0][0x188] ;  /* 0x00006200ff957624 */ /* 0x000fc600078e00ff */
[----:B------:R-:W-:Y:S04]  /*8e80*/  STL [R1+0x1b8], RZ ;  /* 0x0001b8ff01007387 */ /* 0x000fe80000100800 */
[----:B------:R-:W-:Y:S04]  /*8e90*/  STL [R1+0x1bc], RZ ;  /* 0x0001bcff01007387 */ /* 0x000fe80000100800 */
[----:B------:R-:W-:Y:S01]  /*8ea0*/  STL [R1+0x1a0], RZ ;  /* 0x0001a0ff01007387 */ /* 0x000fe20000100800 */
[----:B------:R-:W-:-:S03]  /*8eb0*/  IMAD.MOV.U32 R145, RZ, RZ, c[0x0][0x188] ;  /* 0x00006200ff917624 */ /* 0x000fc600078e00ff */
[----:B------:R-:W-:Y:S01]  /*8ec0*/  STL [R1+0x1a4], RZ ;  /* 0x0001a4ff01007387 */ /* 0x000fe20000100800 */
[----:B------:R-:W-:-:S03]  /*8ed0*/  IMAD.SHL.U32 R149, R149, 0x20, RZ ;  /* 0x0000002095957824 */ /* 0x000fc600078e00ff */
[----:B------:R-:W-:Y:S01]  /*8ee0*/  STL [R1+0x1a8], RZ ;  /* 0x0001a8ff01007387 */ /* 0x000fe20000100800 */
[----:B------:R-:W-:-:S03]  /*8ef0*/  IMAD.MOV.U32 R122, RZ, RZ, c[0x0][0x188] ;  /* 0x00006200ff7a7624 */ /* 0x000fc600078e00ff */
[----:B------:R-:W-:Y:S04]  /*8f00*/  STL [R1+0x1ac], RZ ;  /* 0x0001acff01007387 */ /* 0x000fe80000100800 */
[----:B------:R-:W-:Y:S01]  /*8f10*/  STL [R1+0x190], RZ ;  /* 0x000190ff01007387 */ /* 0x000fe20000100800 */
[----:B------:R-:W-:-:S03]  /*8f20*/  IMAD R145, R145, 0x1f, RZ ;  /* 0x0000001f91917824 */ /* 0x000fc600078e02ff */
[----:B------:R-:W-:Y:S01]  /*8f30*/  STL [R1+0x194], RZ ;  /* 0x000194ff01007387 */ /* 0x000fe20000100800 */
[----:B------:R-:W-:-:S03]  /*8f40*/  IMAD.MOV.U32 R118, RZ, RZ, c[0x0][0x188] ;  /* 0x00006200ff767624 */ /* 0x000fc600078e00ff */
[----:B------:R-:W-:Y:S01]  /*8f50*/  STL [R1+0x198], RZ ;  /* 0x000198ff01007387 */ /* 0x000fe20000100800 */
[----:B------:R-:W-:-:S03]  /*8f60*/  IMAD R122, R122, 0x1e, RZ ;  /* 0x0000001e7a7a7824 */ /* 0x000fc600078e02ff */
[----:B------:R-:W-:Y:S01]  /*8f70*/  STL [R1+0x19c], RZ ;  /* 0x00019cff01007387 */ /* 0x000fe20000100800 */
[----:B----4-:R-:W-:Y:S01]  /*8f80*/  LEA R5, P0, R149, R141, 0x3 ;  /* 0x0000008d95057211 */ /* 0x010fe200078018ff */
[----:B------:R-:W-:Y:S02]  /*8f90*/  IMAD.MOV.U32 R123, RZ, RZ, c[0x0][0x188] ;  /* 0x00006200ff7b7624 */ /* 0x000fe400078e00ff */
[----:B------:R-:W-:Y:S01]  /*8fa0*/  STL [R1+0x180], RZ ;  /* 0x000180ff01007387 */ /* 0x000fe20000100800 */
[----:B------:R-:W-:-:S03]  /*8fb0*/  SHF.R.S32.HI R142, RZ, 0x1f, R149 ;  /* 0x0000001fff8e7819 */ /* 0x000fc60000011495 */
[----:B------:R-:W-:Y:S01]  /*8fc0*/  STL [R1+0x184], RZ ;  /* 0x000184ff01007387 */ /* 0x000fe20000100800 */
[----:B------:R-:W-:-:S03]  /*8fd0*/  IMAD.MOV.U32 R119, RZ, RZ, c[0x0][0x188] ;  /* 0x00006200ff777624 */ /* 0x000fc600078e00ff */
[----:B------:R-:W-:Y:S01]  /*8fe0*/  STL [R1+0x188], RZ ;  /* 0x000188ff01007387 */ /* 0x000fe20000100800 */
[----:B------:R-:W-:Y:S01]  /*8ff0*/  IMAD R118, R118, 0x1d, RZ ;  /* 0x0000001d76767824 */ /* 0x000fe200078e02ff */
[----:B------:R-:W-:Y:S02]  /*9000*/  SHF.R.S32.HI R147, RZ, 0x1f, R145 ;  /* 0x0000001fff937819 */ /* 0x000fe40000011491 */
[----:B------:R-:W-:Y:S01]  /*9010*/  STL [R1+0x18c], RZ ;  /* 0x00018cff01007387 */ /* 0x000fe20000100800 */
[----:B------:R-:W-:Y:S01]  /*9020*/  IMAD.MOV.U32 R114, RZ, RZ, c[0x0][0x188] ;  /* 0x00006200ff727624 */ /* 0x000fe200078e00ff */
[----:B------:R-:W-:Y:S02]  /*9030*/  LEA.HI.X R12, R149, R12, R142, 0x3, P0 ;  /* 0x0000000c950c7211 */ /* 0x000fe400000f1c8e */
[----:B------:R-:W-:Y:S01]  /*9040*/  STL [R1+0x170], RZ ;  /* 0x000170ff01007387 */ /* 0x000fe20000100800 */
[----:B------:R-:W-:Y:S01]  /*9050*/  IMAD R123, R123, 0x1c, RZ ;  /* 0x0000001c7b7b7824 */ /* 0x000fe200078e02ff */
[----:B------:R-:W-:-:S02]  /*9060*/  SHF.R.S32.HI R143, RZ, 0x1f, R122 ;  /* 0x0000001fff8f7819 */ /* 0x000fc4000001147a */
[----:B------:R-:W-:Y:S01]  /*9070*/  STL [R1+0x174], RZ ;  /* 0x000174ff01007387 */ /* 0x000fe20000100800 */
[----:B------:R-:W-:Y:S01]  /*9080*/  SHF.L.U64.HI R149, R149, 0x2, R142 ;  /* 0x0000000295957819 */ /* 0x000fe2000001028e */
[----:B------:R-:W-:Y:S02]  /*9090*/  IMAD R119, R119, 0x1b, RZ ;  /* 0x0000001b77777824 */ /* 0x000fe400078e02ff */
[----:B------:R-:W-:Y:S01]  /*90a0*/  STL [R1+0x178], RZ ;  /* 0x000178ff01007387 */ /* 0x000fe20000100800 */
[----:B------:R-:W-:Y:S01]  /*90b0*/  IMAD.MOV.U32 R31, RZ, RZ, c[0x0][0x188] ;  /* 0x00006200ff1f7624 */ /* 0x000fe200078e00ff */
[----:B------:R-:W-:Y:S02]  /*90c0*/  SHF.R.S32.HI R120, RZ, 0x1f, R118 ;  /* 0x0000001fff787819 */ /* 0x000fe40000011476 */
[----:B------:R-:W-:Y:S01]  /*90d0*/  STL [R1+0x17c], RZ ;  /* 0x00017cff01007387 */ /* 0x000fe20000100800 */
[----:B------:R-:W-:Y:S01]  /*90e0*/  SHF.L.U64.HI R145, R145, 0x2, R147 ;  /* 0x0000000291917819 */ /* 0x000fe20000010293 */
[----:B------:R-:W-:-:S02]  /*90f0*/  IMAD R114, R114, 0x1a, RZ ;  /* 0x0000001a72727824 */ /* 0x000fc400078e02ff */
[----:B------:R-:W-:Y:S01]  /*9100*/  STL [R1+0x160], RZ ;  /* 0x000160ff01007387 */ /* 0x000fe20000100800 */
[----:B------:R-:W-:Y:S01]  /*9110*/  IMAD.MOV.U32 R115, RZ, RZ, c[0x0][0x188] ;  /* 0x00006200ff737624 */ /* 0x000fe200078e00ff */
[----:B------:R-:W-:Y:S02]  /*9120*/  SHF.R.S32.HI R116, RZ, 0x1f, R123 ;  /* 0x0000001fff747819 */ /* 0x000fe4000001147b */
[----:B------:R-:W-:Y:S01]  /*9130*/  STL [R1+0x164], RZ ;  /* 0x000164ff01007387 */ /* 0x000fe20000100800 */
[----:B------:R-:W-:Y:S01]  /*9140*/  SHF.L.U64.HI R122, R122, 0x2, R143 ;  /* 0x000000027a7a7819 */ /* 0x000fe2000001028f */
[----:B------:R-:W-:Y:S02]  /*9150*/  IMAD.MOV.U32 R111, RZ, RZ, c[0x0][0x188] ;  /* 0x00006200ff6f7624 */ /* 0x000fe400078e00ff */
[----:B------:R-:W-:Y:S01]  /*9160*/  STL [R1+0x168], RZ ;  /* 0x000168ff01007387 */ /* 0x000fe20000100800 */
[----:B------:R-:W-:Y:S01]  /*9170*/  IMAD R31, R31, 0x19, RZ ;  /* 0x000000191f1f7824 */ /* 0x000fe200078e02ff */
[----:B------:R-:W-:-:S02]  /*9180*/  SHF.R.S32.HI R121, RZ, 0x1f, R119 ;  /* 0x0000001fff797819 */ /* 0x000fc40000011477 */
[----:B------:R-:W-:Y:S01]  /*9190*/  STL [R1+0x16c], RZ ;  /* 0x00016cff01007387 */ /* 0x000fe20000100800 */
[----:B------:R-:W-:Y:S01]  /*91a0*/  SHF.L.U64.HI R118, R118, 0x2, R120 ;  /* 0x0000000276767819 */ /* 0x000fe20000010278 */
[----:B------:R-:W-:Y:S02]  /*91b0*/  IMAD.MOV.U32 R29, RZ, RZ, c[0x0][0x188] ;  /* 0x00006200ff1d7624 */ /* 0x000fe400078e00ff */
[----:B------:R-:W3:Y:S01]  /*91c0*/  LDL.LU R142, [R1+0x630] ;  /* 0x00063000018e7983 */ /* 0x000ee20000300800 */
[----:B------:R-:W-:Y:S01]  /*91d0*/  IMAD R115, R115, 0x18, RZ ;  /* 0x0000001873737824 */ /* 0x000fe200078e02ff */
[----:B------:R-:W-:Y:S02]  /*91e0*/  SHF.R.S32.HI R117, RZ, 0x1f, R114 ;  /* 0x0000001fff757819 */ /* 0x000fe40000011472 */
[----:B------:R-:W4:Y:S01]  /*91f0*/  LDL.LU R149, [R1+0x62c] ;  /* 0x00062c0001957983 */ /* 0x000f220000300800 */
[----:B------:R-:W-:Y:S01]  /*9200*/  SHF.L.U64.HI R123, R123, 0x2, R116 ;  /* 0x000000027b7b7819 */ /* 0x000fe20000010274 */
[----:B------:R-:W-:-:S02]  /*9210*/  IMAD R111, R111, 0x17, RZ ;  /* 0x000000176f6f7824 */ /* 0x000fc400078e02ff */
[----:B------:R-:W3:Y:S01]  /*9220*/  LDL.LU R147, [R1+0x628] ;  /* 0x0006280001937983 */ /* 0x000ee20000300800 */
[----:B------:R-:W-:Y:S01]  /*9230*/  IMAD.MOV.U32 R26, RZ, RZ, c[0x0][0x188] ;  /* 0x00006200ff1a7624 */ /* 0x000fe200078e00ff */
[----:B------:R-:W-:Y:S02]  /*9240*/  SHF.R.S32.HI R112, RZ, 0x1f, R31 ;  /* 0x0000001fff707819 */ /* 0x000fe4000001141f */
[----:B------:R-:W3:Y:S01]  /*9250*/  LDL.LU R145, [R1+0x624] ;  /* 0x0006240001917983 */ /* 0x000ee20000300800 */
[----:B------:R-:W-:Y:S01]  /*9260*/  SHF.L.U64.HI R119, R119, 0x2, R121 ;  /* 0x0000000277777819 */ /* 0x000fe20000010279 */
[----:B------:R-:W-:Y:S02]  /*9270*/  IMAD R29, R29, 0x16, RZ ;  /* 0x000000161d1d7824 */ /* 0x000fe400078e02ff */
[----:B------:R-:W3:Y:S01]  /*9280*/  LDL.LU R143, [R1+0x620] ;  /* 0x00062000018f7983 */ /* 0x000ee20000300800 */
[----:B------:R-:W-:Y:S01]  /*9290*/  IMAD.MOV.U32 R109, RZ, RZ, c[0x0][0x188] ;  /* 0x00006200ff6d7624 */ /* 0x000fe200078e00ff */
[----:B------:R-:W-:-:S02]  /*92a0*/  SHF.R.S32.HI R30, RZ, 0x1f, R115 ;  /* 0x0000001fff1e7819 */ /* 0x000fc40000011473 */
[----:B------:R-:W3:Y:S01]  /*92b0*/  LDL.LU R122, [R1+0x61c] ;  /* 0x00061c00017a7983 */ /* 0x000ee20000300800 */
[----:B------:R-:W-:Y:S01]  /*92c0*/  SHF.L.U64.HI R114, R114, 0x2, R117 ;  /* 0x0000000272727819 */ /* 0x000fe20000010275 */
[----:B------:R-:W-:Y:S02]  /*92d0*/  IMAD.MOV.U32 R108, RZ, RZ, c[0x0][0x188] ;  /* 0x00006200ff6c7624 */ /* 0x000fe400078e00ff */
[----:B------:R-:W3:Y:S01]  /*92e0*/  LDL.LU R120, [R1+0x618] ;  /* 0x0006180001787983 */ /* 0x000ee20000300800 */
[----:B------:R-:W-:Y:S01]  /*92f0*/  IMAD R26, R26, 0x15, RZ ;  /* 0x000000151a1a7824 */ /* 0x000fe200078e02ff */
[----:B------:R-:W-:Y:S02]  /*9300*/  SHF.R.S32.HI R113, RZ, 0x1f, R111 ;  /* 0x0000001fff717819 */ /* 0x000fe4000001146f */
[----:B------:R-:W3:Y:S01]  /*9310*/  LDL.LU R118, [R1+0x614] ;  /* 0x0006140001767983 */ /* 0x000ee20000300800 */
[----:B------:R-:W-:Y:S01]  /*9320*/  SHF.L.U64.HI R31, R31, 0x2, R112 ;  /* 0x000000021f1f7819 */ /* 0x000fe20000010270 */
[----:B------:R-:W-:-:S02]  /*9330*/  IMAD.MOV.U32 R25, RZ, RZ, c[0x0][0x188] ;  /* 0x00006200ff197624 */ /* 0x000fc400078e00ff */
[----:B------:R-:W3:Y:S01]  /*9340*/  LDL.LU R116, [R1+0x610] ;  /* 0x0006100001747983 */ /* 0x000ee20000300800 */
[----:B------:R-:W-:Y:S01]  /*9350*/  IMAD R109, R109, 0x14, RZ ;  /* 0x000000146d6d7824 */ /* 0x000fe200078e02ff */
        /* <DEDUP_REMOVED lines=9> */
[----:B------:R-:W-:Y:S02]  /*93f0*/  IMAD R25, R25, 0x12, RZ ;  /* 0x0000001219197824 */ /* 0x000fe400078e02ff */
[----:B------:R-:W3:Y:S01]  /*9400*/  LDL.LU R117, [R1+0x600] ;  /* 0x0006000001757983 */ /* 0x000ee20000300800 */
[----:B------:R-:W-:Y:S01]  /*9410*/  IMAD.MOV.U32 R106, RZ, RZ, c[0x0][0x188] ;  /* 0x00006200ff6a7624 */ /* 0x000fe200078e00ff */
        /* <DEDUP_REMOVED lines=9> */
[----:B------:R-:W-:Y:S02]  /*94b0*/  IMAD.MOV.U32 R21, RZ, RZ, c[0x0][0x188] ;  /* 0x00006200ff157624 */ /* 0x000fe400078e00ff */
[----:B------:R-:W3:Y:S01]  /*94c0*/  LDL.LU R30, [R1+0x5f0] ;  /* 0x0005f000011e7983 */ /* 0x000ee20000300800 */
[----:B------:R-:W-:Y:S01]  /*94d0*/  IMAD.SHL.U32 R106, R106, 0x10, RZ ;  /* 0x000000106a6a7824 */ /* 0x000fe200078e00ff */
        /* <DEDUP_REMOVED lines=9> */
[----:B------:R-:W-:-:S02]  /*9570*/  IMAD R21, R21, 0xe, RZ ;  /* 0x0000000e15157824 */ /* 0x000fc400078e02ff */
[----:B------:R-:W3:Y:S01]  /*9580*/  LDL.LU R110, [R1+0x5e0] ;  /* 0x0005e000016e7983 */ /* 0x000ee20000300800 */
[----:B------:R-:W-:Y:S01]  /*9590*/  IMAD.MOV.U32 R102, RZ, RZ, c[0x0][0x188] ;  /* 0x00006200ff667624 */ /* 0x000fe200078e00ff */
[----:B------:R-:W-:Y:S02]  /*95a0*/  SHF.R.S32.HI R20, RZ, 0x1f, R106 ;  /* 0x0000001fff147819 */ /* 0x000fe4000001146a */
[----:B------:R-:W3:Y:S01]  /*95b0*/  LDL.LU R29, [R1+0x5dc] ;  /* 0x0005dc00011d7983 */ /* 0x000ee20000300800 */
[----:B------:R-:W-:Y:S01]  /*95c0*/  SHF.L.U64.HI R25, R25, 0x2, R107 ;  /* 0x0000000219197819 */ /* 0x000fe2000001026b */
[----:B------:R-:W-:Y:S02]  /*95d0*/  IMAD.MOV.U32 R100, RZ, RZ, c[0x0][0x188] ;  /* 0x00006200ff647624 */ /* 0x000fe400078e00ff */
[----:B------:R-:W3:Y:S01]  /*95e0*/  LDL.LU R27, [R1+0x5d8] ;  /* 0x0005d800011b7983 */ /* 0x000ee20000300800 */
[----:B------:R-:W-:Y:S01]  /*95f0*/  IMAD R10, R10, 0xd, RZ ;  /* 0x0000000d0a0a7824 */ /* 0x000fe200078e02ff */
        /* <DEDUP_REMOVED lines=29> */
[----:B------:R-:W-:Y:S01]  /*97d0*/  IMAD.SHL.U32 R38, R38, 0x8, RZ ;  /* 0x0000000826267824 */ /* 0x000fe200078e00ff */
        /* <DEDUP_REMOVED lines=12> */
[----:B--2---:R-:W-:Y:S02]  /*98a0*/  SHF.R.S32.HI R6, RZ, 0x1f, R38 ;  /* 0x0000001fff067819 */ /* 0x004fe40000011426 */
[----:B------:R-:W2:Y:S01]  /*98b0*/  LDL.LU R21, [R1+0x59c] ;  /* 0x00059c0001157983 */ /* 0x000ea20000300800 */
[----:B------:R-:W-:Y:S01]  /*98c0*/  SHF.L.U64.HI R37, R37, 0x2, R39 ;  /* 0x0000000225257819 */ /* 0x000fe20000010227 */
[----:B------:R-:W-:-:S02]  /*98d0*/  IMAD.MOV.U32 R13, RZ, RZ, c[0x0][0x188] ;  /* 0x00006200ff0d7624 */ /* 0x000fc400078e00ff */
[----:B------:R-:W2:Y:S01]  /*98e0*/  LDL.LU R11, [R1+0x598] ;  /* 0x00059800010b7983 */ /* 0x000ea20000300800 */
[----:B------:R-:W-:Y:S01]  /*98f0*/  IMAD R17, R17, 0x5, RZ ;  /* 0x0000000511117824 */ /* 0x000fe200078e02ff */
[----:B------:R-:W-:Y:S02]  /*9900*/  SHF.R.S32.HI R36, RZ, 0x1f, R35 ;  /* 0x0000001fff247819 */ /* 0x000fe40000011423 */
[----:B------:R-:W2:Y:S01]  /*9910*/  LDL.LU R10, [R1+0x594] ;  /* 0x00059400010a7983 */ /* 0x000ea20000300800 */
[----:B------:R-:W-:Y:S01]  /*9920*/  SHF.L.U64.HI R7, R7, 0x2, R8 ;  /* 0x0000000207077819 */ /* 0x000fe20000010208 */
[----:B------:R-:W-:Y:S02]  /*9930*/  IMAD.MOV.U32 R14, RZ, RZ, c[0x0][0x188] ;  /* 0x00006200ff0e7624 */ /* 0x000fe400078e00ff */
[----:B------:R-:W2:Y:S01]  /*9940*/  LDL.LU R9, [R1+0x590] ;  /* 0x0005900001097983 */ /* 0x000ea20000300800 */
[----:B------:R-:W-:Y:S01]  /*9950*/  IMAD.SHL.U32 R33, R33, 0x4, RZ ;  /* 0x0000000421217824 */ /* 0x000fe200078e00ff */
[----:B------:R-:W-:-:S02]  /*9960*/  SHF.R.S32.HI R34, RZ, 0x1f, R32 ;  /* 0x0000001fff227819 */ /* 0x000fc40000011420 */
[----:B------:R-:W2:Y:S01]  /*9970*/  LDL.LU R102, [R1+0x58c] ;  /* 0x00058c0001667983 */ /* 0x000ea20000300800 */
[----:B------:R-:W-:Y:S01]  /*9980*/  SHF.L.U64.HI R38, R38, 0x2, R6 ;  /* 0x0000000226267819 */ /* 0x000fe20000010206 */
[----:B------:R-:W-:Y:S02]  /*9990*/  IMAD R13, R13, 0x3, RZ ;  /* 0x000000030d0d7824 */ /* 0x000fe400078e02ff */
[----:B------:R-:W2:Y:S01]  /*99a0*/  LDL.LU R101, [R1+0x588] ;  /* 0x0005880001657983 */ /* 0x000ea20000300800 */
[----:B------:R-:W-:-:S03]  /*99b0*/  SHF.R.S32.HI R18, RZ, 0x1f, R17 ;  /* 0x0000001fff127819 */ /* 0x000fc60000011411 */
[----:B------:R-:W2:Y:S01]  /*99c0*/  LDL.LU R100, [R1+0x584] ;  /* 0x0005840001647983 */ /* 0x000ea20000300800 */
[----:B------:R-:W-:Y:S01]  /*99d0*/  SHF.L.U64.HI R35, R35, 0x2, R36 ;  /* 0x0000000223237819 */ /* 0x000fe20000010224 */
[----:B------:R-:W-:Y:S02]  /*99e0*/  IMAD.SHL.U32 R14, R14, 0x2, RZ ;  /* 0x000000020e0e7824 */ /* 0x000fe400078e00ff */
[----:B------:R-:W2:Y:S01]  /*99f0*/  LDL.LU R39, [R1+0x580] ;  /* 0x0005800001277983 */ /* 0x000ea20000300800 */
[----:B------:R-:W-:-:S03]  /*9a00*/  SHF.R.S32.HI R15, RZ, 0x1f, R33 ;  /* 0x0000001fff0f7819 */ /* 0x000fc60000011421 */
[----:B------:R-:W2:Y:S01]  /*9a10*/  LDL.LU R37, [R1+0x57c] ;  /* 0x00057c0001257983 */ /* 0x000ea20000300800 */
[----:B------:R-:W-:-:S03]  /*9a20*/  SHF.L.U64.HI R32, R32, 0x2, R34 ;  /* 0x0000000220207819 */ /* 0x000fc60000010222 */
        /* <DEDUP_REMOVED lines=9> */
[----:B------:R-:W-:-:S03]  /*9ac0*/  SHF.L.U64.HI R13, R13, 0x2, R19 ;  /* 0x000000020d0d7819 */ /* 0x000fc60000010213 */
[----:B------:R-:W2:Y:S01]  /*9ad0*/  LDL.LU R35, [R1+0x564] ;  /* 0x0005640001237983 */ /* 0x000ea20000300800 */
[----:B------:R-:W-:-:S03]  /*9ae0*/  SHF.L.U64.HI R14, R14, 0x2, R16 ;  /* 0x000000020e0e7819 */ /* 0x000fc60000010210 */
[----:B------:R-:W2:Y:S04]  /*9af0*/  LDL.LU R34, [R1+0x560] ;  /* 0x0005600001227983 */ /* 0x000ea80000300800 */
[----:B------:R-:W2:Y:S04]  /*9b00*/  LDL.LU R32, [R1+0x55c] ;  /* 0x00055c0001207983 */ /* 0x000ea80000300800 */
[----:B------:R-:W2:Y:S04]  /*9b10*/  LDL.LU R18, [R1+0x558] ;  /* 0x0005580001127983 */ /* 0x000ea80000300800 */
[----:B------:R-:W2:Y:S04]  /*9b20*/  LDL.LU R17, [R1+0x554] ;  /* 0x0005540001117983 */ /* 0x000ea80000300800 */
[----:B------:R-:W2:Y:S04]  /*9b30*/  LDL.LU R15, [R1+0x550] ;  /* 0x00055000010f7983 */ /* 0x000ea80000300800 */
[----:B------:R-:W3:Y:S04]  /*9b40*/  LDL.LU R33, [R1+0x54c] ;  /* 0x00054c0001217983 */ /* 0x000ee80000300800 */
[----:B------:R-:W3:Y:S04]  /*9b50*/  LDL.LU R19, [R1+0x548] ;  /* 0x0005480001137983 */ /* 0x000ee80000300800 */
[----:B------:R-:W3:Y:S04]  /*9b60*/  LDL.LU R13, [R1+0x544] ;  /* 0x00054400010d7983 */ /* 0x000ee80000300800 */
[----:B------:R-:W4:Y:S04]  /*9b70*/  LDL.LU R16, [R1+0x540] ;  /* 0x0005400001107983 */ /* 0x000f280000300800 */
[----:B------:R-:W4:Y:S01]  /*9b80*/  LDL.LU R14, [R1+0x53c] ;  /* 0x00053c00010e7983 */ /* 0x000f220000300800 */
[----:B--2---:R-:W-:-:S02]  /*9b90*/  IADD3 R15, P2, R15, c[0x0][0x168], RZ ;  /* 0x00005a000f0f7a10 */ /* 0x004fc40007f5e0ff */
[----:B---3--:R-:W-:Y:S02]  /*9ba0*/  SHF.R.S32.HI R13, RZ, 0x5, R13 ;  /* 0x00000005ff0d7819 */ /* 0x008fe4000001140d */
[----:B----4-:R-:W-:Y:S02]  /*9bb0*/  IADD3 R13, P1, R14, c[0x0][0x168], RZ ;  /* 0x00005a000e0d7a10 */ /* 0x010fe40007f3e0ff */
[----:B------:R-:W-:-:S03]  /*9bc0*/  IADD3 R14, P6, R16, c[0x0][0x168], RZ ;  /* 0x00005a00100e7a10 */ /* 0x000fc60007fde0ff */
[----:B------:R1:W-:Y:S04]  /*9bd0*/  STL [R1+0x278], R13 ;  /* 0x0002780d01007387 */ /* 0x0003e80000100800 */
[----:B------:R2:W-:Y:S01]  /*9be0*/  STL [R1+0x280], R14 ;  /* 0x0002800e01007387 */ /* 0x0005e20000100800 */
[----:B-1----:R-:W-:-:S03]  /*9bf0*/  IADD3 R13, P4, R17, c[0x0][0x168], RZ ;  /* 0x00005a00110d7a10 */ /* 0x002fc60007f9e0ff */
[----:B------:R1:W-:Y:S01]  /*9c00*/  STL [R1+0x288], R15 ;  /* 0x0002880f01007387 */ /* 0x0003e20000100800 */
[----:B--2---:R-:W-:-:S03]  /*9c10*/  IADD3 R14, P5, R18, c[0x0][0x168], RZ ;  /* 0x00005a00120e7a10 */ /* 0x004fc60007fbe0ff */
[----:B------:R2:W-:Y:S04]  /*9c20*/  STL [R1+0x290], R13 ;  /* 0x0002900d01007387 */ /* 0x0005e80000100800 */
[----:B------:R3:W-:Y:S01]  /*9c30*/  STL [R1+0x298], R14 ;  /* 0x0002980e01007387 */ /* 0x0007e20000100800 */
[----:B-1----:R-:W-:Y:S02]  /*9c40*/  IADD3.X R15, R19, c[0x0][0x16c], RZ, P1, !PT ;  /* 0x00005b00130f7a10 */ /* 0x002fe40000ffe4ff */
[----:B--2---:R-:W-:-:S03]  /*9c50*/  IADD3 R13, P3, R32, c[0x0][0x168], RZ ;  /* 0x00005a00200d7a10 */ /* 0x004fc60007f7e0ff */
[----:B------:R-:W-:Y:S01]  /*9c60*/  STL [R1+0x274], R15 ;  /* 0x0002740f01007387 */ /* 0x000fe20000100800 */
[----:B------:R-:W-:Y:S02]  /*9c70*/  IADD3 R6, P1, R6, c[0x0][0x168], RZ ;  /* 0x00005a0006067a10 */ /* 0x000fe40007f3e0ff */
[----:B---3--:R-:W-:Y:S01]  /*9c80*/  IADD3.X R14, R33, c[0x0][0x16c], RZ, P6, !PT ;  /* 0x00005b00210e7a10 */ /* 0x008fe200037fe4ff */
[----:B------:R1:W-:Y:S04]  /*9c90*/  STL [R1+0x2a0], R13 ;  /* 0x0002a00d01007387 */ /* 0x0003e80000100800 */
[----:B------:R-:W-:Y:S04]  /*9ca0*/  STL [R1+0x27c], R14 ;  /* 0x00027c0e01007387 */ /* 0x000fe80000100800 */
[----:B------:R2:W-:Y:S01]  /*9cb0*/  STL [R1+0x2a8], R6 ;  /* 0x0002a80601007387 */ /* 0x0005e20000100800 */
[----:B-1----:R-:W-:-:S02]  /*9cc0*/  IADD3.X R13, R34, c[0x0][0x16c], RZ, P2, !PT ;  /* 0x00005b00220d7a10 */ /* 0x002fc400017fe4ff */
[----:B------:R-:W-:-:S03]  /*9cd0*/  IADD3 R7, P2, R7, c[0x0][0x168], RZ ;  /* 0x00005a0007077a10 */ /* 0x000fc60007f5e0ff */
[----:B------:R-:W-:Y:S01]  /*9ce0*/  STL [R1+0x284], R13 ;  /* 0x0002840d01007387 */ /* 0x000fe20000100800 */
[----:B--2---:R-:W-:-:S03]  /*9cf0*/  IADD3.X R6, R35, c[0x0][0x16c], RZ, P4, !PT ;  /* 0x00005b0023067a10 */ /* 0x004fc600027fe4ff */
[----:B------:R1:W-:Y:S01]  /*9d00*/  STL [R1+0x2b0], R7 ;  /* 0x0002b00701007387 */ /* 0x0003e20000100800 */
[----:B------:R-:W-:-:S03]  /*9d10*/  IADD3 R8, P4, R8, c[0x0][0x168], RZ ;  /* 0x00005a0008087a10 */ /* 0x000fc60007f9e0ff */
[----:B------:R2:W-:Y:S01]  /*9d20*/  STL [R1+0x28c], R6 ;  /* 0x00028c0601007387 */ /* 0x0005e20000100800 */
[----:B-1----:R-:W-:-:S03]  /*9d30*/  IADD3.X R7, R36, c[0x0][0x16c], RZ, P5, !PT ;  /* 0x00005b0024077a10 */ /* 0x002fc60002ffe4ff */
[----:B------:R1:W-:Y:S01]  /*9d40*/  STL [R1+0x2b8], R8 ;  /* 0x0002b80801007387 */ /* 0x0003e20000100800 */
[----:B--2---:R-:W-:-:S03]  /*9d50*/  IADD3 R6, P5, R37, c[0x0][0x168], RZ ;  /* 0x00005a0025067a10 */ /* 0x004fc60007fbe0ff */
        /* <DEDUP_REMOVED lines=160> */
[----:B------:R-:W-:Y:S04]  /*a760*/  STL [R1+0x3d4], R8 ;  /* 0x0003d40801007387 */ /* 0x000fe80000100800 */
[----:B------:R-:W2:Y:S01]  /*a770*/  LDL.LU R15, [R1] ;  /* 0x00000000010f7983 */ /* 0x000ea20000300800 */
[----:B-1----:R-:W-:-:S03]  /*a780*/  IADD3.X R6, R225, c[0x0][0x16c], RZ, P3, !PT ;  /* 0x00005b00e1067a10 */ /* 0x002fc60001ffe4ff */
[----:B------:R-:W-:Y:S04]  /*a790*/  STL [R1+0x400], R7 ;  /* 0x0004000701007387 */ /* 0x000fe80000100800 */
[----:B------:R-:W3:Y:S04]  /*a7a0*/  LDL.LU R16, [R1+0x4] ;  /* 0x0000040001107983 */ /* 0x000ee80000300800 */
[----:B------:R1:W-:Y:S04]  /*a7b0*/  STL [R1+0x3dc], R6 ;  /* 0x0003dc0601007387 */ /* 0x0003e80000100800 */
[----:B------:R-:W4:Y:S04]  /*a7c0*/  LDL.LU R14, [R1+0x8] ;  /* 0x00000800010e7983 */ /* 0x000f280000300800 */
[----:B------:R-:W4:Y:S01]  /*a7d0*/  LDL.LU R13, [R1+0xc] ;  /* 0x00000c00010d7983 */ /* 0x000f220000300800 */
[----:B-1----:R-:W-:-:S02]  /*a7e0*/  IADD3 R6, P3, R226, c[0x0][0x168], RZ ;  /* 0x00005a00e2067a10 */ /* 0x002fc40007f7e0ff */
[----:B------:R-:W-:Y:S02]  /*a7f0*/  IADD3.X R7, R227, c[0x0][0x16c], RZ, P1, !PT ;  /* 0x00005b00e3077a10 */ /* 0x000fe40000ffe4ff */
[----:B------:R-:W-:Y:S01]  /*a800*/  IADD3 R8, P1, R228, c[0x0][0x168], RZ ;  /* 0x00005a00e4087a10 */ /* 0x000fe20007f3e0ff */
[----:B------:R1:W-:Y:S04]  /*a810*/  STL [R1+0x408], R6 ;  /* 0x0004080601007387 */ /* 0x0003e80000100800 */
[----:B------:R1:W-:Y:S02]  /*a820*/  STL [R1+0x3e4], R7 ;  /* 0x0003e40701007387 */ /* 0x0003e40000100800 */
[----:B-1----:R-:W-:Y:S02]  /*a830*/  IADD3.X R6, R229, c[0x0][0x16c], RZ, P2, !PT ;  /* 0x00005b00e5067a10 */ /* 0x002fe400017fe4ff */
[----:B------:R1:W-:Y:S01]  /*a840*/  STL [R1+0x410], R8 ;  /* 0x0004100801007387 */ /* 0x0003e20000100800 */
[----:B------:R-:W-:-:S03]  /*a850*/  IADD3 R7, P2, R230, c[0x0][0x168], RZ ;  /* 0x00005a00e6077a10 */ /* 0x000fc60007f5e0ff */
[----:B------:R1:W-:Y:S02]  /*a860*/  STL [R1+0x3ec], R6 ;  /* 0x0003ec0601007387 */ /* 0x0003e40000100800 */
[----:B-1----:R-:W-:Y:S02]  /*a870*/  IADD3.X R8, R231, c[0x0][0x16c], RZ, P4, !PT ;  /* 0x00005b00e7087a10 */ /* 0x002fe400027fe4ff */
[----:B------:R1:W-:Y:S01]  /*a880*/  STL [R1+0x418], R7 ;  /* 0x0004180701007387 */ /* 0x0003e20000100800 */
[----:B------:R-:W-:-:S03]  /*a890*/  IADD3 R6, P4, R232, c[0x0][0x168], RZ ;  /* 0x00005a00e8067a10 */ /* 0x000fc60007f9e0ff */
[----:B------:R1:W-:Y:S04]  /*a8a0*/  STL [R1+0x3f4], R8 ;  /* 0x0003f40801007387 */ /* 0x0003e80000100800 */
[----:B------:R1:W-:Y:S02]  /*a8b0*/  STL [R1+0x420], R6 ;  /* 0x0004200601007387 */ /* 0x0003e40000100800 */
[----:B-1----:R-:W-:Y:S02]  /*a8c0*/  IADD3.X R7, R233, c[0x0][0x16c], RZ, P5, !PT ;  /* 0x00005b00e9077a10 */ /* 0x002fe40002ffe4ff */
[----:B------:R-:W-:-:S03]  /*a8d0*/  IADD3 R8, P5, R234, c[0x0][0x168], RZ ;  /* 0x00005a00ea087a10 */ /* 0x000fc60007fbe0ff */
[----:B------:R1:W-:Y:S01]  /*a8e0*/  STL [R1+0x3fc], R7 ;  /* 0x0003fc0701007387 */ /* 0x0003e20000100800 */
[----:B------:R-:W-:-:S03]  /*a8f0*/  IADD3.X R6, R235, c[0x0][0x16c], RZ, P3, !PT ;  /* 0x00005b00eb067a10 */ /* 0x000fc60001ffe4ff */
[----:B------:R1:W-:Y:S04]  /*a900*/  STL [R1+0x428], R8 ;  /* 0x0004280801007387 */ /* 0x0003e80000100800 */
[----:B------:R1:W-:Y:S02]  /*a910*/  STL [R1+0x404], R6 ;  /* 0x0004040601007387 */ /* 0x0003e40000100800 */
[----:B-1----:R-:W-:Y:S02]  /*a920*/  IADD3 R7, P3, R236, c[0x0][0x168], RZ ;  /* 0x00005a00ec077a10 */ /* 0x002fe40007f7e0ff */
[----:B------:R-:W-:-:S03]  /*a930*/  IADD3.X R8, R237, c[0x0][0x16c], RZ, P1, !PT ;  /* 0x00005b00ed087a10 */ /* 0x000fc60000ffe4ff */
        /* <DEDUP_REMOVED lines=27> */
[----:B------:R2:W-:Y:S01]  /*aaf0*/  STL [R1+0x468], R6 ;  /* 0x0004680601007387 */ /* 0x0005e20000100800 */
[----:B-1----:R-:W-:Y:S02]  /*ab00*/  IADD3.X R7, R251, c[0x0][0x16c], RZ, P4, !PT ;  /* 0x00005b00fb077a10 */ /* 0x002fe400027fe4ff */
[----:B------:R-:W-:-:S03]  /*ab10*/  IADD3 R8, P4, R252, c[0x0][0x168], RZ ;  /* 0x00005a00fc087a10 */ /* 0x000fc60007f9e0ff */
[----:B------:R3:W-:Y:S04]  /*ab20*/  STL [R1+0x444], R7 ;  /* 0x0004440701007387 */ /* 0x0007e80000100800 */
[----:B------:R4:W-:Y:S01]  /*ab30*/  STL [R1+0x470], R8 ;  /* 0x0004700801007387 */ /* 0x0009e20000100800 */
[----:B--2---:R-:W-:-:S05]  /*ab40*/  IADD3.X R6, R15, c[0x0][0x16c], RZ, P5, !PT ;  /* 0x00005b000f067a10 */ /* 0x004fca0002ffe4ff */
[----:B------:R1:W-:Y:S01]  /*ab50*/  STL [R1+0x44c], R6 ;  /* 0x00044c0601007387 */ /* 0x0003e20000100800 */
[----:B---3--:R-:W-:Y:S02]  /*ab60*/  IADD3.X R7, R16, c[0x0][0x16c], RZ, P3, !PT ;  /* 0x00005b0010077a10 */ /* 0x008fe40001ffe4ff */
[----:B----4-:R-:W-:-:S03]  /*ab70*/  IADD3.X R8, R14, c[0x0][0x16c], RZ, P1, !PT ;  /* 0x00005b000e087a10 */ /* 0x010fc60000ffe4ff */
[----:B------:R2:W-:Y:S01]  /*ab80*/  STL [R1+0x454], R7 ;  /* 0x0004540701007387 */ /* 0x0005e20000100800 */
[----:B-1----:R-:W-:-:S03]  /*ab90*/  IADD3.X R6, R13, c[0x0][0x16c], RZ, P2, !PT ;  /* 0x00005b000d067a10 */ /* 0x002fc600017fe4ff */
[----:B------:R-:W-:Y:S01]  /*aba0*/  STL [R1+0x45c], R8 ;  /* 0x00045c0801007387 */ /* 0x000fe20000100800 */
[----:B--2---:R-:W-:-:S03]  /*abb0*/  IADD3.X R7, R2, c[0x0][0x16c], RZ, P4, !PT ;  /* 0x00005b0002077a10 */ /* 0x004fc600027fe4ff */
[----:B------:R1:W5:Y:S04]  /*abc0*/  LDL.LU R2, [R1+0x538] ;  /* 0x0005380001027983 */ /* 0x0003680000300800 */
[----:B------:R2:W-:Y:S04]  /*abd0*/  STL [R1+0x464], R6 ;  /* 0x0004640601007387 */ /* 0x0005e80000100800 */
[----:B------:R-:W3:Y:S04]  /*abe0*/  LDL R33, [R1+0x478] ;  /* 0x0004780001217983 */ /* 0x000ee80000100800 */
[----:B------:R3:W-:Y:S04]  /*abf0*/  STL [R1+0x46c], R7 ;  /* 0x00046c0701007387 */ /* 0x0007e80000100800 */
[----:B------:R1:W-:Y:S04]  /*ac00*/  STL [R1+0x40], RZ ;  /* 0x000040ff01007387 */ /* 0x0003e80000100800 */
[----:B------:R1:W-:Y:S04]  /*ac10*/  STL [R1+0x44], RZ ;  /* 0x000044ff01007387 */ /* 0x0003e80000100800 */
[----:B------:R1:W-:Y:S04]  /*ac20*/  STL [R1+0x48], RZ ;  /* 0x000048ff01007387 */ /* 0x0003e80000100800 */
[----:B------:R1:W-:Y:S04]  /*ac30*/  STL [R1+0x4c], RZ ;  /* 0x00004cff01007387 */ /* 0x0003e80000100800 */
[----:B------:R1:W-:Y:S04]  /*ac40*/  STL [R1+0x10], RZ ;  /* 0x000010ff01007387 */ /* 0x0003e80000100800 */
[----:B------:R1:W-:Y:S04]  /*ac50*/  STL [R1+0x14], RZ ;  /* 0x000014ff01007387 */ /* 0x0003e80000100800 */
[----:B------:R1:W-:Y:S04]  /*ac60*/  STL [R1+0x18], RZ ;  /* 0x000018ff01007387 */ /* 0x0003e80000100800 */
[----:B------:R1:W-:Y:S04]  /*ac70*/  STL [R1+0x1c], RZ ;  /* 0x00001cff01007387 */ /* 0x0003e80000100800 */
[----:B------:R1:W-:Y:S01]  /*ac80*/  STL [R1], RZ ;  /* 0x000000ff01007387 */ /* 0x0003e20000100800 */
[----:B------:R-:W-:-:S03]  /*ac90*/  IMAD.MOV.U32 R34, RZ, RZ, 0x1f ;  /* 0x0000001fff227424 */ /* 0x000fc600078e00ff */
[----:B------:R1:W-:Y:S04]  /*aca0*/  STL [R1+0x4], RZ ;  /* 0x000004ff01007387 */ /* 0x0003e80000100800 */
[----:B------:R1:W-:Y:S04]  /*acb0*/  STL [R1+0x8], RZ ;  /* 0x000008ff01007387 */ /* 0x0003e80000100800 */
[----:B------:R1:W-:Y:S01]  /*acc0*/  STL [R1+0xc], RZ ;  /* 0x00000cff01007387 */ /* 0x0003e20000100800 */
[----:B------:R-:W-:Y:S01]  /*acd0*/  IADD3 R34, R34, c[0x0][0x180], RZ ;  /* 0x0000600022227a10 */ /* 0x000fe20007ffe0ff */
[----:B------:R-:W-:-:S03]  /*ace0*/  IMAD.MOV.U32 R140, RZ, RZ, c[0x0][0x180] ;  /* 0x00006000ff8c7624 */ /* 0x000fc600078e00ff */
[----:B------:R-:W-:Y:S02]  /*acf0*/  SHF.R.S32.HI R32, RZ, 0x1f, R34 ;  /* 0x0000001fff207819 */ /* 0x000fe40000011422 */
[----:B------:R-:W-:Y:S02]  /*ad00*/  IADD3 R140, R140, -0x40, RZ ;  /* 0xffffffc08c8c7810 */ /* 0x000fe40007ffe0ff */
[----:B------:R-:W-:Y:S02]  /*ad10*/  LEA.HI R32, R32, R34, RZ, 0x5 ;  /* 0x0000002220207211 */ /* 0x000fe400078f28ff */
[----:B------:R-:W-:Y:S02]  /*ad20*/  IADD3 R5, P0, R5, c[0x0][0x160], RZ ;  /* 0x0000580005057a10 */ /* 0x000fe40007f1e0ff */
[----:B------:R-:W-:Y:S01]  /*ad30*/  SHF.R.S32.HI R32, RZ, 0x5, R32 ;  /* 0x00000005ff207819 */ /* 0x000fe20000011420 */
[----:B------:R-:W-:Y:S01]  /*ad40*/  IMAD.MOV.U32 R4, RZ, RZ, R140 ;  /* 0x000000ffff047224 */ /* 0x000fe200078e008c */
[----:B--2---:R-:W-:Y:S01]  /*ad50*/  IADD3.X R6, R12, c[0x0][0x164], RZ, P0, !PT ;  /* 0x000059000c067a10 */ /* 0x004fe200007fe4ff */
[----:B------:R-:W-:Y:S01]  /*ad60*/  CS2R R192, SRZ ;  /* 0x0000000000c07805 */ /* 0x000fe2000001ff00 */
        /* <DEDUP_REMOVED lines=67> */
[----:B---3--:R-:W-:-:S02]  /*b1a0*/  LOP3.LUT R7, R33, 0x40, RZ, 0x3c, !PT ;  /* 0x0000004021077812 */ /* 0x008fc400078e3cff */
[----:B------:R-:W-:Y:S02]  /*b1b0*/  LOP3.LUT R7, R0, 0x40, RZ, 0x3c, !PT ;  /* 0x0000004000077812 */ /* 0x000fe400078e3cff */
[----:B------:R1:W5:Y:S04]  /*b1c0*/  LDL.LU R0, [R1+0x534] ;  /* 0x0005340001007983 */ /* 0x0003680000300800 */
[----:B------:R1:W-:Y:S01]  /*b1d0*/  STL [R1+0x520], R7 ;  /* 0x0005200701007387 */ /* 0x0003e20000100800 */
[C---:B------:R-:W-:Y:S02]  /*b1e0*/  LOP3.LUT R8, R33.reuse, 0x20, RZ, 0x3c, !PT ;  /* 0x0000002021087812 */ /* 0x040fe400078e3cff */
[----:B------:R-:W-:Y:S02]  /*b1f0*/  LOP3.LUT R9, R33, 0x60, RZ, 0x3c, !PT ;  /* 0x0000006021097812 */ /* 0x000fe400078e3cff */
[----:B------:R-:W-:-:S02]  /*b200*/  IADD3 R8, R32, -0x2, RZ ;  /* 0xfffffffe20087810 */ /* 0x000fc40007ffe0ff */
.L_x_1:
[----:B-1----:R-:W2:Y:S01]  /*b210*/  LDL.LU R7, [R1+0x260] ;  /* 0x0002600001077983 */ /* 0x002ea20000300800 */
[----:B------:R-:W-:-:S04]  /*b220*/  DEPBAR.LE SB0, 0x2 ;  /* 0x000080800000791a */ /* 0x000fc80000000000 */
[----:B------:R-:W3:Y:S04]  /*b230*/  LDL R20, [R1+0x47c] ;  /* 0x00047c0001147983 */ /* 0x000ee80000100800 */
[----:B------:R-:W1:Y:S04]  /*b240*/  S2R R8, SR_TID.X ;  /* 0x0000000000087919 */ /* 0x000e680000002100 */
[----:B------:R-:W4:Y:S04]  /*b250*/  S2R R21, SR_TID.X ;  /* 0x0000000000157919 */ /* 0x000f280000002100 */
[----:B------:R-:W-:Y:S04]  /*b260*/  STL.64 [R1+0x648], R14 ;  /* 0x0006480e01007387 */ /* 0x000fe80000100a00 */
[----:B------:R-:W-:Y:S04]  /*b270*/  STL.64 [R1+0x640], R12 ;  /* 0x0006400c01007387 */ /* 0x000fe80000100a00 */
[----:B------:R-:W-:Y:S04]  /*b280*/  STL.64 [R1+0x638], R18 ;  /* 0x0006381201007387 */ /* 0x000fe80000100a00 */
[----:B------:R-:W-:Y:S04]  /*b290*/  STL.64 [R1+0x630], R16 ;  /* 0x0006301001007387 */ /* 0x000fe80000100a00 */
[----:B------:R-:W-:Y:S01]  /*b2a0*/  STL [R1+0x5b0], R4 ;  /* 0x0005b00401007387 */ /* 0x000fe20000100800 */
[----:B-1----:R-:W-:-:S02]  /*b2b0*/  LOP3.LUT R9, R8, 0x1c, RZ, 0xc0, !PT ;  /* 0x0000001c08097812 */ /* 0x002fc400078ec0ff */
[----:B------:R-:W-:Y:S01]  /*b2c0*/  LOP3.LUT R8, R8, 0x3, RZ, 0xc0, !PT ;  /* 0x0000000308087812 */ /* 0x000fe200078ec0ff */
[----:B------:R-:W-:Y:S01]  /*b2d0*/  STL [R1+0x5ac], R5 ;  /* 0x0005ac0501007387 */ /* 0x000fe20000100800 */
[C---:B----4-:R-:W-:Y:S02]  /*b2e0*/  LOP3.LUT R11, R21.reuse, 0x1c, RZ, 0xc0, !PT ;  /* 0x0000001c150b7812 */ /* 0x050fe400078ec0ff */
[C---:B------:R-:W-:Y:S01]  /*b2f0*/  LOP3.LUT R10, R21.reuse, 0x3, RZ, 0xc0, !PT ;  /* 0x00000003150a7812 */ /* 0x040fe200078ec0ff */
[----:B------:R-:W-:Y:S01]  /*b300*/  STL [R1+0x5a8], R6 ;  /* 0x0005a80601007387 */ /* 0x000fe20000100800 */
[----:B------:R-:W-:Y:S01]  /*b310*/  IMAD R8, R8, 0x220, R9 ;  /* 0x0000022008087824 */ /* 0x000fe200078e0209 */
[C---:B------:R-:W-:Y:S02]  /*b320*/  LOP3.LUT R9, R21.reuse, 0x1c, RZ, 0xc0, !PT ;  /* 0x0000001c15097812 */ /* 0x040fe400078ec0ff */
[----:B-----5:R-:W-:Y:S01]  /*b330*/  STL [R1+0x5a4], R0 ;  /* 0x0005a40001007387 */ /* 0x020fe20000100800 */
[----:B------:R-:W-:Y:S01]  /*b340*/  LOP3.LUT R22, R21, 0x1c, RZ, 0xc0, !PT ;  /* 0x0000001c15167812 */ /* 0x000fe200078ec0ff */
[----:B------:R-:W-:-:S02]  /*b350*/  IMAD R10, R10, 0x220, R11 ;  /* 0x000002200a0a7824 */ /* 0x000fc400078e020b */
[----:B------:R-:W-:Y:S03]  /*b360*/  STL [R1+0x5a0], R2 ;  /* 0x0005a00201007387 */ /* 0x000fe60000100800 */
[----:B------:R-:W-:Y:S01]  /*b370*/  LOP3.LUT R10, R10, 0x40, RZ, 0x3c, !PT ;  /* 0x000000400a0a7812 */ /* 0x000fe200078e3cff */
[----:B------:R1:W-:Y:S04]  /*b380*/  STL [R1+0x58c], R3 ;  /* 0x00058c0301007387 */ /* 0x0003e80000100800 */
[----:B------:R-:W-:Y:S01]  /*b390*/  BAR.SYNC.DEFER_BLOCKING 0x0 ;  /* 0x0000000000007b1d */ /* 0x000fe20000010000 */
[----:B--2---:R-:W-:-:S04]  /*b3a0*/  IADD3 R7, R7, 0x1, RZ ;  /* 0x0000000107077810 */ /* 0x004fc80007ffe0ff */
[----:B------:R-:W-:-:S04]  /*b3b0*/  ISETP.GT.AND P0, PT, R7, 0x1, PT ;  /* 0x000000010700780c */ /* 0x000fc80003f04270 */
[----:B-1----:R-:W-:-:S05]  /*b3c0*/  SEL R3, R7, RZ, !P0 ;  /* 0x000000ff07037207 */ /* 0x002fca0004000000 */
[----:B------:R-:W-:Y:S01]  /*b3d0*/  IMAD R0, R3, 0x4000, R8 ;  /* 0x0000400003007824 */ /* 0x000fe200078e0208 */
[C---:B------:R-:W-:Y:S01]  /*b3e0*/  LOP3.LUT R8, R21.reuse, 0x3, RZ, 0xc0, !PT ;  /* 0x0000000315087812 */ /* 0x040fe200078ec0ff */
[----:B------:R1:W-:Y:S01]  /*b3f0*/  STL [R1+0x260], R3 ;  /* 0x0002600301007387 */ /* 0x0003e20000100800 */
[----:B------:R-:W-:Y:S01]  /*b400*/  LOP3.LUT R21, R21, 0x3, RZ, 0xc0, !PT ;  /* 0x0000000315157812 */ /* 0x000fe200078ec0ff */
[----:B---3--:R-:W-:Y:S02]  /*b410*/  IMAD R7, R3, 0x8000, R20 ;  /* 0x0000800003077824 */ /* 0x008fe400078e0214 */
[----:B------:R-:W-:Y:S01]  /*b420*/  IMAD R8, R8, 0x220, R9 ;  /* 0x0000022008087824 */ /* 0x000fe200078e0209 */
[----:B------:R-:W-:Y:S01]  /*b430*/  LDS R20, [R0+0x10000] ;  /* 0x0100000000147984 */ /* 0x000fe20000000800 */
[----:B------:R-:W-:Y:S02]  /*b440*/  IMAD R21, R21, 0x220, R22 ;  /* 0x0000022015157824 */ /* 0x000fe400078e0216 */
[----:B------:R-:W-:Y:S01]  /*b450*/  IMAD R2, R3, 0x4000, R10 ;  /* 0x0000400003027824 */ /* 0x000fe200078e020a */
[----:B------:R-:W-:Y:S01]  /*b460*/  LOP3.LUT R8, R8, 0x60, RZ, 0x3c, !PT ;  /* 0x0000006008087812 */ /* 0x000fe200078e3cff */
[----:B------:R-:W-:Y:S01]  /*b470*/  LDSM.16.M88.4 R148, [R7+0x1000] ;  /* 0x001000000794783b */ /* 0x000fe20000000200 */
[----:B------:R-:W-:-:S03]  /*b480*/  LOP3.LUT R21, R21, 0x20, RZ, 0x3c, !PT ;  /* 0x0000002015157812 */ /* 0x000fc600078e3cff */
[----:B------:R-:W-:Y:S02]  /*b490*/  STL [R1+0x250], R2 ;  /* 0x0002500201007387 */ /* 0x000fe40000100800 */
[C---:B------:R-:W-:Y:S02]  /*b4a0*/  IMAD R252, R3.reuse, 0x4000, R21 ;  /* 0x0000400003fc7824 */ /* 0x040fe400078e0215 */
[----:B-1----:R-:W-:Y:S01]  /*b4b0*/  IMAD R3, R3, 0x4000, R8 ;  /* 0x0000400003037824 */ /* 0x002fe200078e0208 */
[----:B------:R-:W-:Y:S04]  /*b4c0*/  LDSM.16.M88.4 R152, [R7+0x2000] ;  /* 0x002000000798783b */ /* 0x000fe80000000200 */
[----:B------:R-:W-:Y:S04]  /*b4d0*/  STL [R1+0x254], R3 ;  /* 0x0002540301007387 */ /* 0x000fe80000100800 */
[----:B------:R-:W2:Y:S04]  /*b4e0*/  LDL.LU.64 R104, [R1+0x150] ;  /* 0x0001500001687983 */ /* 0x000ea80000300a00 */
[----:B------:R-:W2:Y:S04]  /*b4f0*/  LDL.LU.64 R106, [R1+0x158] ;  /* 0x00015800016a7983 */ /* 0x000ea80000300a00 */
[----:B------:R-:W3:Y:S04]  /*b500*/  LDL.LU.64 R24, [R1+0x140] ;  /* 0x0001400001187983 */ /* 0x000ee80000300a00 */
[----:B------:R-:W3:Y:S04]  /*b510*/  LDL.LU.64 R26, [R1+0x148] ;  /* 0x00014800011a7983 */ /* 0x000ee80000300a00 */
[----:B------:R-:W2:Y:S04]  /*b520*/  LDL.LU.64 R28, [R1+0x130] ;  /* 0x00013000011c7983 */ /* 0x000ea80000300a00 */
[----:B------:R-:W2:Y:S04]  /*b530*/  LDL.LU.64 R30, [R1+0x138] ;  /* 0x00013800011e7983 */ /* 0x000ea80000300a00 */
[----:B------:R-:W2:Y:S04]  /*b540*/  LDL.LU.64 R32, [R1+0x120] ;  /* 0x0001200001207983 */ /* 0x000ea80000300a00 */
[----:B------:R-:W2:Y:S04]  /*b550*/  LDL.LU.64 R34, [R1+0x128] ;  /* 0x0001280001227983 */ /* 0x000ea80000300a00 */
[----:B------:R-:W2:Y:S04]  /*b560*/  LDL.LU.64 R36, [R1+0x110] ;  /* 0x0001100001247983 */ /* 0x000ea80000300a00 */
[----:B------:R-:W2:Y:S04]  /*b570*/  LDL.LU.64 R38, [R1+0x118] ;  /* 0x0001180001267983 */ /* 0x000ea80000300a00 */
[----:B------:R-:W-:Y:S04]  /*b580*/  LDSM.16.M88.4 R8, [R7] ;  /* 0x000000000708783b */ /* 0x000fe80000000200 */
[----:B------:R-:W-:Y:S04]  /*b590*/  LDSM.16.M88.4 R156, [R7+0x3000] ;  /* 0x00300000079c783b */ /* 0x000fe80000000200 */
[----:B------:R-:W-:Y:S04]  /*b5a0*/  LDSM.16.M88.4 R160, [R7+0x4000] ;  /* 0x0040000007a0783b */ /* 0x000fe80000000200 */
[----:B------:R-:W-:Y:S04]  /*b5b0*/  LDSM.16.M88.4 R164, [R7+0x5000] ;  /* 0x0050000007a4783b */ /* 0x000fe80000000200 */
[----:B------:R-:W-:Y:S04]  /*b5c0*/  LDSM.16.M88.4 R168, [R7+0x6000] ;  /* 0x0060000007a8783b */ /* 0x000fe80000000200 */
[----:B------:R1:W-:Y:S04]  /*b5d0*/  LDSM.16.M88.4 R176, [R7+0x7000] ;  /* 0x0070000007b0783b */ /* 0x0003e80000000200 */
[----:B------:R-:W-:Y:S04]  /*b5e0*/  LDS R240, [R2+0x10000] ;  /* 0x0100000002f07984 */ /* 0x000fe80000000800 */
[----:B-1----:R-:W2:Y:S04]  /*b5f0*/  LDL R7, [R1+0x254] ;  /* 0x0002540001077983 */ /* 0x002ea80000100800 */
[----:B------:R-:W3:Y:S04]  /*b600*/  LDL.LU.64 R16, [R1+0x100] ;  /* 0x0001000001107983 */ /* 0x000ee80000300a00 */
[----:B------:R-:W3:Y:S04]  /*b610*/  LDL.LU.64 R18, [R1+0x108] ;  /* 0x0001080001127983 */ /* 0x000ee80000300a00 */
[----:B------:R-:W3:Y:S04]  /*b620*/  LDL.LU.64 R12, [R1+0xd0] ;  /* 0x0000d000010c7983 */ /* 0x000ee80000300a00 */
[----:B------:R-:W3:Y:S04]  /*b630*/  LDL.LU.64 R14, [R1+0xd8] ;  /* 0x0000d800010e7983 */ /* 0x000ee80000300a00 */
[----:B------:R-:W-:Y:S04]  /*b640*/  LDS R242, [R2+0x10800] ;  /* 0x0108000002f27984 */ /* 0x000fe80000000800 */
[----:B------:R-:W-:Y:S04]  /*b650*/  LDS R241, [R3+0x10000] ;  /* 0x0100000003f17984 */ /* 0x000fe80000000800 */
[----:B------:R-:W1:Y:S04]  /*b660*/  LDS R243, [R3+0x10800] ;  /* 0x0108000003f37984 */ /* 0x000e680000000800 */
[----:B------:R-:W-:Y:S04]  /*b670*/  LDS R22, [R0+0x10800] ;  /* 0x0108000000167984 */ /* 0x000fe80000000800 */
[----:B------:R-:W-:Y:S04]  /*b680*/  LDS R21, [R252+0x10000] ;  /* 0x01000000fc157984 */ /* 0x000fe80000000800 */
[----:B------:R-:W1:Y:S04]  /*b690*/  LDS R23, [R252+0x10800] ;  /* 0x01080000fc177984 */ /* 0x000e680000000800 */
[----:B------:R-:W-:Y:S04]  /*b6a0*/  LDS R112, [R0+0x10080] ;  /* 0x0100800000707984 */ /* 0x000fe80000000800 */
[----:B------:R-:W-:Y:S04]  /*b6b0*/  LDS R114, [R0+0x10880] ;  /* 0x0108800000727984 */ /* 0x000fe80000000800 */
[----:B------:R-:W-:Y:S04]  /*b6c0*/  LDS R113, [R252+0x10080] ;  /* 0x01008000fc717984 */ /* 0x000fe80000000800 */
[----:B------:R-:W3:Y:S04]  /*b6d0*/  LDS R115, [R252+0x10880] ;  /* 0x01088000fc737984 */ /* 0x000ee80000000800 */
[----:B------:R-:W-:Y:S04]  /*b6e0*/  LDS R100, [R2+0x10080] ;  /* 0x0100800002647984 */ /* 0x000fe80000000800 */
[----:B------:R-:W-:Y:S01]  /*b6f0*/  LDS R102, [R2+0x10880] ;  /* 0x0108800002667984 */ /* 0x000fe20000000800 */
[-C--:B-1----:R-:W-:Y:S03]  /*b700*/  HMMA.1688.F32.TF32 R40, R240, R8.reuse, R40 ;  /* 0x00000008f028723c */ /* 0x082fe60000081028 */
[----:B------:R-:W-:Y:S04]  /*b710*/  LDS R116, [R0+0x11000] ;  /* 0x0110000000747984 */ /* 0x000fe80000000800 */
[----:B------:R-:W-:Y:S04]  /*b720*/  LDS R118, [R0+0x11800] ;  /* 0x0118000000767984 */ /* 0x000fe80000000800 */
[----:B------:R-:W-:Y:S01]  /*b730*/  LDS R117, [R252+0x11000] ;  /* 0x01100000fc757984 */ /* 0x000fe20000000800 */
[C---:B------:R-:W-:Y:S03]  /*b740*/  HMMA.1688.F32.TF32 R192, R20.reuse, R8, R192 ;  /* 0x0000000814c0723c */ /* 0x040fe600000810c0 */
        /* <DEDUP_REMOVED lines=12> */
[----:B------:R-:W-:Y:S05]  /*b810*/  LDS R123, [R252+0x11880] ;  /* 0x01188000fc7b7984 */ /* 0x000fea0000000800 */
[C---:B------:R-:W-:Y:S08]  /*b820*/  HMMA.1688.F32.TF32 R204, R20.reuse, R164, R204 ;  /* 0x000000a414cc723c */ /* 0x040ff000000810cc */
[C---:B------:R-:W-:Y:S08]  /*b830*/  HMMA.1688.F32.TF32 R200, R20.reuse, R168, R200 ;  /* 0x000000a814c8723c */ /* 0x040ff000000810c8 */
[----:B------:R-:W-:Y:S08]  /*b840*/  HMMA.1688.F32.TF32 R188, R20, R176, R188 ;  /* 0x000000b014bc723c */ /* 0x000ff000000810bc */
[C---:B------:R-:W-:Y:S01]  /*b850*/  HMMA.1688.F32.TF32 R20, R240.reuse, R148, R64 ;  /* 0x00000094f014723c */ /* 0x040fe20000081040 */
[----:B------:R-:W-:Y:S04]  /*b860*/  STL.64 [R1+0x70], R40 ;  /* 0x0000702801007387 */ /* 0x000fe80000100a00 */
[----:B------:R1:W-:Y:S03]  /*b870*/  STL.64 [R1+0x78], R42 ;  /* 0x0000782a01007387 */ /* 0x0003e60000100a00 */
[C---:B------:R-:W-:Y:S08]  /*b880*/  HMMA.1688.F32.TF32 R44, R240.reuse, R152, R44 ;  /* 0x00000098f02c723c */ /* 0x040ff0000008102c */
[C---:B-1----:R-:W-:Y:S07]  /*b890*/  HMMA.1688.F32.TF32 R40, R240.reuse, R156, R60 ;  /* 0x0000009cf028723c */ /* 0x042fee000008103c */
[----:B------:R-:W-:Y:S04]  /*b8a0*/  STL.64 [R1+0x60], R20 ;  /* 0x0000601401007387 */ /* 0x000fe80000100a00 */
[----:B------:R1:W-:Y:S01]  /*b8b0*/  STL.64 [R1+0x68], R22 ;  /* 0x0000681601007387 */ /* 0x0003e20000100a00 */
[C---:B------:R-:W-:Y:S08]  /*b8c0*/  HMMA.1688.F32.TF32 R244, R240.reuse, R168, R56 ;  /* 0x000000a8f0f4723c */ /* 0x040ff00000081038 */
[C---:B-1----:R-:W-:Y:S01]  /*b8d0*/  HMMA.1688.F32.TF32 R20, R240.reuse, R160, R48 ;  /* 0x000000a0f014723c */ /* 0x042fe20000081030 */
[----:B------:R-:W-:Y:S04]  /*b8e0*/  STL.64 [R1+0x50], R44 ;  /* 0x0000502c01007387 */ /* 0x000fe80000100a00 */
[----:B------:R-:W-:Y:S04]  /*b8f0*/  STL.64 [R1+0x58], R46 ;  /* 0x0000582e01007387 */ /* 0x000fe80000100a00 */
[----:B------:R1:W-:Y:S04]  /*b900*/  STL.64 [R1+0x30], R40 ;  /* 0x0000302801007387 */ /* 0x0003e80000100a00 */
[----:B------:R1:W-:Y:S01]  /*b910*/  STL.64 [R1+0x38], R42 ;  /* 0x0000382a01007387 */ /* 0x0003e20000100a00 */
[C---:B------:R-:W-:Y:S09]  /*b920*/  HMMA.1688.F32.TF32 R248, R240.reuse, R164, R52 ;  /* 0x000000a4f0f8723c */ /* 0x040ff20000081034 */
[----:B------:R-:W-:Y:S04]  /*b930*/  STL.64 [R1+0x20], R20 ;  /* 0x0000201401007387 */ /* 0x000fe80000100a00 */
[----:B------:R2:W-:Y:S04]  /*b940*/  STL.64 [R1+0x28], R22 ;  /* 0x0000281601007387 */ /* 0x0005e80000100a00 */
[----:B------:R-:W-:Y:S04]  /*b950*/  STL [R1+0x628], R247 ;  /* 0x000628f701007387 */ /* 0x000fe80000100800 */
[----:B-1----:R-:W4:Y:S04]  /*b960*/  LDL.LU.64 R40, [R1+0x240] ;  /* 0x0002400001287983 */ /* 0x002f280000300a00 */
[----:B------:R-:W4:Y:S04]  /*b970*/  LDL.LU.64 R42, [R1+0x248] ;  /* 0x00024800012a7983 */ /* 0x000f280000300a00 */
        /* <DEDUP_REMOVED lines=12> */
[----:B--2---:R-:W-:Y:S04]  /*ba40*/  LDS R101, [R7+0x10080] ;  /* 0x0100800007657984 */ /* 0x004fe80000000800 */
[----:B------:R-:W1:Y:S01]  /*ba50*/  LDS R103, [R7+0x10880] ;  /* 0x0108800007677984 */ /* 0x000e620000000800 */
[----:B------:R-:W-:Y:S08]  /*ba60*/  HMMA.1688.F32.TF32 R240, R240, R176, R196 ;  /* 0x000000b0f0f0723c */ /* 0x000ff000000810c4 */
[C---:B---3--:R-:W-:Y:S01]  /*ba70*/  HMMA.1688.F32.TF32 R108, R112.reuse, R168, R12 ;  /* 0x000000a8706c723c */ /* 0x048fe2000008100c */
[----:B------:R-:W2:Y:S04]  /*ba80*/  LDL.LU.64 R12, [R1+0x1d0] ;  /* 0x0001d000010c7983 */ /* 0x000ea80000300a00 */
[----:B------:R-:W2:Y:S04]  /*ba90*/  LDL.LU.64 R14, [R1+0x1d8] ;  /* 0x0001d800010e7983 */ /* 0x000ea80000300a00 */
[----:B------:R-:W3:Y:S01]  /*baa0*/  LDL.LU.64 R184, [R1+0x180] ;  /* 0x0001800001b87983 */ /* 0x000ee20000300a00 */
[C---:B------:R-:W-:Y:S03]  /*bab0*/  HMMA.1688.F32.TF32 R20, R112.reuse, R8, R104 ;  /* 0x000000087014723c */ /* 0x040fe60000081068 */
[----:B------:R-:W3:Y:S04]  /*bac0*/  LDL.LU.64 R186, [R1+0x188] ;  /* 0x0001880001ba7983 */ /* 0x000ee80000300a00 */
[----:B------:R-:W3:Y:S01]  /*bad0*/  LDL.LU.64 R196, [R1+0x170] ;  /* 0x0001700001c47983 */ /* 0x000ee20000300a00 */
[C---:B------:R-:W-:Y:S03]  /*bae0*/  HMMA.1688.F32.TF32 R104, R112.reuse, R164, R16 ;  /* 0x000000a47068723c */ /* 0x040fe60000081010 */
[----:B------:R-:W3:Y:S04]  /*baf0*/  LDL.LU.64 R198, [R1+0x178] ;  /* 0x0001780001c67983 */ /* 0x000ee80000300a00 */
[----:B------:R-:W3:Y:S01]  /*bb00*/  LDL.LU.64 R16, [R1+0x160] ;  /* 0x0001600001107983 */ /* 0x000ee20000300a00 */
[C---:B------:R-:W-:Y:S03]  /*bb10*/  HMMA.1688.F32.TF32 R24, R112.reuse, R148, R24 ;  /* 0x000000947018723c */ /* 0x040fe60000081018 */
[----:B------:R-:W3:Y:S05]  /*bb20*/  LDL.LU.64 R18, [R1+0x168] ;  /* 0x0001680001127983 */ /* 0x000eea0000300a00 */
[C---:B------:R-:W-:Y:S08]  /*bb30*/  HMMA.1688.F32.TF32 R28, R112.reuse, R152, R28 ;  /* 0x00000098701c723c */ /* 0x040ff0000008101c */
[C---:B------:R-:W-:Y:S08]  /*bb40*/  HMMA.1688.F32.TF32 R32, R112.reuse, R156, R32 ;  /* 0x0000009c7020723c */ /* 0x040ff00000081020 */
[C---:B------:R-:W-:Y:S08]  /*bb50*/  HMMA.1688.F32.TF32 R36, R112.reuse, R160, R36 ;  /* 0x000000a07024723c */ /* 0x040ff00000081024 */
[----:B------:R-:W-:Y:S01]  /*bb60*/  HMMA.1688.F32.TF32 R112, R112, R176, R172 ;  /* 0x000000b07070723c */ /* 0x000fe200000810ac */
[----:B------:R-:W3:Y:S04]  /*bb70*/  LDL.LU.64 R172, [R1+0x190] ;  /* 0x0001900001ac7983 */ /* 0x000ee80000300a00 */
[----:B------:R-:W3:Y:S03]  /*bb80*/  LDL.LU.64 R174, [R1+0x198] ;  /* 0x0001980001ae7983 */ /* 0x000ee60000300a00 */
[C---:B-1----:R-:W-:Y:S08]  /*bb90*/  HMMA.1688.F32.TF32 R232, R100.reuse, R148, R88 ;  /* 0x0000009464e8723c */ /* 0x042ff00000081058 */
[C---:B------:R-:W-:Y:S01]  /*bba0*/  HMMA.1688.F32.TF32 R88, R100.reuse, R160, R80 ;  /* 0x000000a06458723c */ /* 0x040fe20000081050 */
[----:B------:R-:W3:Y:S04]  /*bbb0*/  LDL.LU.64 R80, [R1+0x1a0] ;  /* 0x0001a00001507983 */ /* 0x000ee80000300a00 */
[----:B------:R-:W3:Y:S03]  /*bbc0*/  LDL.LU.64 R82, [R1+0x1a8] ;  /* 0x0001a80001527983 */ /* 0x000ee60000300a00 */
[C---:B------:R-:W-:Y:S08]  /*bbd0*/  HMMA.1688.F32.TF32 R236, R100.reuse, R8, R92 ;  /* 0x0000000864ec723c */ /* 0x040ff0000008105c */
        /* <DEDUP_REMOVED lines=8> */
[----:B------:R-:W-:Y:S01]  /*bc60*/  HMMA.1688.F32.TF32 R100, R100, R176, R68 ;  /* 0x000000b06464723c */ /* 0x000fe20000081044 */
[----:B------:R-:W-:Y:S04]  /*bc70*/  LDS R68, [R0+0x10100] ;  /* 0x0101000000447984 */ /* 0x000fe80000000800 */
[----:B------:R-:W-:Y:S04]  /*bc80*/  LDS R70, [R0+0x10900] ;  /* 0x0109000000467984 */ /* 0x000fe80000000800 */
[----:B------:R-:W-:Y:S04]  /*bc90*/  LDS R69, [R252+0x10100] ;  /* 0x01010000fc457984 */ /* 0x000fe80000000800 */
[----:B------:R-:W4:Y:S01]  /*bca0*/  LDS R71, [R252+0x10900] ;  /* 0x01090000fc477984 */ /* 0x000f220000000800 */
[C---:B------:R-:W-:Y:S08]  /*bcb0*/  HMMA.1688.F32.TF32 R220, R116.reuse, R150, R220 ;  /* 0x0000009674dc723c */ /* 0x040ff000000810dc */
[C---:B------:R-:W-:Y:S08]  /*bcc0*/  HMMA.1688.F32.TF32 R192, R116.reuse, R10, R192 ;  /* 0x0000000a74c0723c */ /* 0x040ff000000810c0 */
[C---:B------:R-:W-:Y:S08]  /*bcd0*/  HMMA.1688.F32.TF32 R216, R116.reuse, R154, R216 ;  /* 0x0000009a74d8723c */ /* 0x040ff000000810d8 */
[C---:B------:R-:W-:Y:S08]  /*bce0*/  HMMA.1688.F32.TF32 R212, R116.reuse, R158, R212 ;  /* 0x0000009e74d4723c */ /* 0x040ff000000810d4 */
[----:B------:R-:W-:Y:S08]  /*bcf0*/  HMMA.1688.F32.TF32 R208, R116, R162, R208 ;  /* 0x000000a274d0723c */ /* 0x000ff000000810d0 */
[----:B------:R-:W-:Y:S08]  /*bd00*/  HMMA.1688.F32.TF32 R180, R224, R160, R180 ;  /* 0x000000a0e0b4723c */ /* 0x000ff000000810b4 */
[C---:B------:R-:W-:Y:S08]  /*bd10*/  HMMA.1688.F32.TF32 R204, R116.reuse, R166, R204 ;  /* 0x000000a674cc723c */ /* 0x040ff000000810cc */
[----:B------:R-:W-:Y:S08]  /*bd20*/  HMMA.1688.F32.TF32 R188, R116, R178, R188 ;  /* 0x000000b274bc723c */ /* 0x000ff000000810bc */
[C---:B----4-:R-:W-:Y:S08]  /*bd30*/  HMMA.1688.F32.TF32 R40, R68.reuse, R8, R40 ;  /* 0x000000084428723c */ /* 0x050ff00000081028 */
[C---:B------:R-:W-:Y:S08]  /*bd40*/  HMMA.1688.F32.TF32 R44, R68.reuse, R148, R44 ;  /* 0x00000094442c723c */ /* 0x040ff0000008102c */
[C---:B------:R-:W-:Y:S08]  /*bd50*/  HMMA.1688.F32.TF32 R48, R68.reuse, R152, R48 ;  /* 0x000000984430723c */ /* 0x040ff00000081030 */
[C---:B------:R-:W-:Y:S08]  /*bd60*/  HMMA.1688.F32.TF32 R52, R68.reuse, R156, R52 ;  /* 0x0000009c4434723c */ /* 0x040ff00000081034 */
[C---:B------:R-:W-:Y:S08]  /*bd70*/  HMMA.1688.F32.TF32 R56, R68.reuse, R160, R56 ;  /* 0x000000a04438723c */ /* 0x040ff00000081038 */
[C---:B------:R-:W-:Y:S08]  /*bd80*/  HMMA.1688.F32.TF32 R60, R68.reuse, R164, R60 ;  /* 0x000000a4443c723c */ /* 0x040ff0000008103c */
[----:B------:R-:W-:Y:S08]  /*bd90*/  HMMA.1688.F32.TF32 R64, R68, R168, R64 ;  /* 0x000000a84440723c */ /* 0x000ff00000081040 */
[----:B------:R-:W-:Y:S08]  /*bda0*/  HMMA.1688.F32.TF32 R20, R120, R10, R20 ;  /* 0x0000000a7814723c */ /* 0x000ff00000081014 */
[----:B--2---:R-:W-:Y:S01]  /*bdb0*/  HMMA.1688.F32.TF32 R68, R68, R176, R12 ;  /* 0x000000b04444723c */ /* 0x004fe2000008100c */
[----:B------:R-:W2:Y:S04]  /*bdc0*/  LDL.LU.64 R14, [R1+0x648] ;  /* 0x00064800010e7983 */ /* 0x000ea80000300a00 */
[----:B------:R-:W2:Y:S03]  /*bdd0*/  LDL.LU.64 R12, [R1+0x640] ;  /* 0x00064000010c7983 */ /* 0x000ea60000300a00 */
[C---:B---3--:R-:W-:Y:S08]  /*bde0*/  HMMA.1688.F32.TF32 R184, R224.reuse, R164, R184 ;  /* 0x000000a4e0b8723c */ /* 0x048ff000000810b8 */
[C---:B------:R-:W-:Y:S08]  /*bdf0*/  HMMA.1688.F32.TF32 R196, R224.reuse, R168, R196 ;  /* 0x000000a8e0c4723c */ /* 0x040ff000000810c4 */
[C---:B------:R-:W-:Y:S08]  /*be00*/  HMMA.1688.F32.TF32 R172, R224.reuse, R156, R172 ;  /* 0x0000009ce0ac723c */ /* 0x040ff000000810ac */
[C---:B------:R-:W-:Y:S08]  /*be10*/  HMMA.1688.F32.TF32 R80, R224.reuse, R152, R80 ;  /* 0x00000098e050723c */ /* 0x040ff00000081050 */
[C---:B------:R-:W-:Y:S08]  /*be20*/  HMMA.1688.F32.TF32 R76, R224.reuse, R148, R76 ;  /* 0x00000094e04c723c */ /* 0x040ff0000008104c */
[C---:B------:R-:W-:Y:S08]  /*be30*/  HMMA.1688.F32.TF32 R72, R224.reuse, R8, R72 ;  /* 0x00000008e048723c */ /* 0x040ff00000081048 */
[----:B------:R-:W-:Y:S01]  /*be40*/  HMMA.1688.F32.TF32 R224, R224, R176, R16 ;  /* 0x000000b0e0e0723c */ /* 0x000fe20000081010 */
[----:B------:R-:W3:Y:S04]  /*be50*/  LDL.LU.64 R18, [R1+0x638] ;  /* 0x0006380001127983 */ /* 0x000ee80000300a00 */
[----:B------:R-:W3:Y:S04]  /*be60*/  LDL.LU.64 R16, [R1+0x630] ;  /* 0x0006300001107983 */ /* 0x000ee80000300a00 */
[----:B------:R-:W-:Y:S04]  /*be70*/  STL [R1+0x5d4], R220 ;  /* 0x0005d4dc01007387 */ /* 0x000fe80000100800 */
[----:B------:R-:W-:Y:S04]  /*be80*/  STL.64 [R1+0xf0], R192 ;  /* 0x0000f0c001007387 */ /* 0x000fe80000100a00 */
[----:B------:R1:W-:Y:S04]  /*be90*/  STL.64 [R1+0xf8], R194 ;  /* 0x0000f8c201007387 */ /* 0x0003e80000100a00 */
[----:B------:R-:W-:Y:S01]  /*bea0*/  STL [R1+0x5d0], R221 ;  /* 0x0005d0dd01007387 */ /* 0x000fe20000100800 */
[----:B-1----:R-:W-:Y:S03]  /*beb0*/  HMMA.1688.F32.TF32 R192, R116, R170, R200 ;  /* 0x000000aa74c0723c */ /* 0x002fe600000810c8 */
[----:B------:R-:W-:Y:S04]  /*bec0*/  STL [R1+0x5cc], R222 ;  /* 0x0005ccde01007387 */ /* 0x000fe80000100800 */
[----:B------:R1:W-:Y:S04]  /*bed0*/  STL [R1+0x5c8], R223 ;  /* 0x0005c8df01007387 */ /* 0x0003e80000100800 */
[----:B------:R-:W-:Y:S04]  /*bee0*/  STL [R1+0x5e4], R216 ;  /* 0x0005e4d801007387 */ /* 0x000fe80000100800 */
        /* <DEDUP_REMOVED lines=8> */
[----:B------:R-:W-:Y:S01]  /*bf70*/  STL [R1+0x600], R209 ;  /* 0x000600d101007387 */ /* 0x000fe20000100800 */
[----:B-1----:R-:W-:-:S03]  /*bf80*/  IMAD.MOV.U32 R223, RZ, RZ, R191 ;  /* 0x000000ffffdf7224 */ /* 0x002fc600078e00bf */
[----:B------:R-:W-:Y:S01]  /*bf90*/  STL [R1+0x5fc], R210 ;  /* 0x0005fcd201007387 */ /* 0x000fe20000100800 */
[----:B------:R-:W-:-:S03]  /*bfa0*/  IMAD.MOV.U32 R222, RZ, RZ, R190 ;  /* 0x000000ffffde7224 */ /* 0x000fc600078e00be */
[----:B------:R-:W-:Y:S01]  /*bfb0*/  STL [R1+0x5f8], R211 ;  /* 0x0005f8d301007387 */ /* 0x000fe20000100800 */
[----:B------:R-:W-:-:S03]  /*bfc0*/  IMAD.MOV.U32 R221, RZ, RZ, R189 ;  /* 0x000000ffffdd7224 */ /* 0x000fc600078e00bd */
[----:B------:R-:W-:Y:S01]  /*bfd0*/  STL [R1+0x614], R204 ;  /* 0x000614cc01007387 */ /* 0x000fe20000100800 */
[----:B------:R-:W-:-:S03]  /*bfe0*/  IMAD.MOV.U32 R220, RZ, RZ, R188 ;  /* 0x000000ffffdc7224 */ /* 0x000fc600078e00bc */
[----:B------:R-:W-:Y:S04]  /*bff0*/  STL [R1+0x610], R205 ;  /* 0x000610cd01007387 */ /* 0x000fe80000100800 */
[----:B------:R-:W-:Y:S04]  /*c000*/  STL [R1+0x60c], R206 ;  /* 0x00060cce01007387 */ /* 0x000fe80000100800 */
[----:B------:R-:W-:Y:S04]  /*c010*/  STL [R1+0x608], R207 ;  /* 0x000608cf01007387 */ /* 0x000fe80000100800 */
[----:B------:R-:W-:Y:S04]  /*c020*/  STL.64 [R1+0xe0], R192 ;  /* 0x0000e0c001007387 */ /* 0x000fe80000100a00 */
[----:B------:R-:W-:Y:S04]  /*c030*/  STL.64 [R1+0xe8], R194 ;  /* 0x0000e8c201007387 */ /* 0x000fe80000100a00 */
[----:B------:R-:W-:Y:S04]  /*c040*/  STL [R1+0x624], R223 ;  /* 0x000624df01007387 */ /* 0x000fe80000100800 */
[----:B------:R-:W-:Y:S04]  /*c050*/  STL [R1+0x620], R222 ;  /* 0x000620de01007387 */ /* 0x000fe80000100800 */
[----:B------:R-:W-:Y:S04]  /*c060*/  STL [R1+0x61c], R221 ;  /* 0x00061cdd01007387 */ /* 0x000fe80000100800 */
[----:B------:R-:W-:Y:S04]  /*c070*/  STL [R1+0x618], R220 ;  /* 0x000618dc01007387 */ /* 0x000fe80000100800 */
[----:B------:R-:W4:Y:S04]  /*c080*/  LDL R247, [R1+0x250] ;  /* 0x0002500001f77983 */ /* 0x000f280000100800 */
[----:B------:R-:W-:Y:S04]  /*c090*/  STL.64 [R1+0x230], R20 ;  /* 0x0002301401007387 */ /* 0x000fe80000100a00 */
[----:B------:R1:W-:Y:S01]  /*c0a0*/  STL.64 [R1+0x238], R22 ;  /* 0x0002381601007387 */ /* 0x0003e20000100a00 */
[C---:B------:R-:W-:Y:S03]  /*c0b0*/  HMMA.1688.F32.TF32 R24, R120.reuse, R150, R24 ;  /* 0x000000967818723c */ /* 0x040fe60000081018 */
[----:B------:R-:W-:Y:S04]  /*c0c0*/  LDS R201, [R7+0x10180] ;  /* 0x0101800007c97984 */ /* 0x000fe80000000800 */
[----:B------:R-:W-:Y:S01]  /*c0d0*/  LDS R203, [R7+0x10980] ;  /* 0x0109800007cb7984 */ /* 0x000fe20000000800 */
[----:B-1----:R-:W-:Y:S03]  /*c0e0*/  HMMA.1688.F32.TF32 R20, R120, R154, R28 ;  /* 0x0000009a7814723c */ /* 0x002fe6000008101c */
[----:B------:R-:W-:Y:S04]  /*c0f0*/  LDS R192, [R0+0x11100] ;  /* 0x0111000000c07984 */ /* 0x000fe80000000800 */
[----:B------:R-:W-:Y:S04]  /*c100*/  LDS R194, [R0+0x11900] ;  /* 0x0119000000c27984 */ /* 0x000fe80000000800 */
[----:B------:R-:W-:Y:S04]  /*c110*/  LDS R193, [R252+0x11100] ;  /* 0x01110000fcc17984 */ /* 0x000fe80000000800 */
[----:B------:R-:W-:Y:S04]  /*c120*/  LDS R195, [R252+0x11900] ;  /* 0x01190000fcc37984 */ /* 0x000fe80000000800 */
[----:B------:R-:W-:Y:S04]  /*c130*/  LDS R188, [R0+0x11180] ;  /* 0x0111800000bc7984 */ /* 0x000fe80000000800 */
[----:B------:R-:W-:Y:S01]  /*c140*/  LDS R190, [R0+0x11980] ;  /* 0x0119800000be7984 */ /* 0x000fe20000000800 */
[----:B------:R-:W-:-:S03]  /*c150*/  IMAD.MOV.U32 R6, RZ, RZ, R20 ;  /* 0x000000ffff067224 */ /* 0x000fc600078e0014 */
[----:B------:R-:W-:Y:S01]  /*c160*/  LDS R189, [R252+0x11180] ;  /* 0x01118000fcbd7984 */ /* 0x000fe20000000800 */
[----:B------:R-:W-:Y:S02]  /*c170*/  IMAD.MOV.U32 R5, RZ, RZ, R21 ;  /* 0x000000ffff057224 */ /* 0x000fe400078e0015 */
[----:B------:R-:W-:Y:S01]  /*c180*/  IMAD.MOV.U32 R4, RZ, RZ, R22 ;  /* 0x000000ffff047224 */ /* 0x000fe200078e0016 */
[----:B------:R-:W-:Y:S01]  /*c190*/  LDS R191, [R252+0x11980] ;  /* 0x01198000fcbf7984 */ /* 0x000fe20000000800 */
[----:B------:R-:W-:Y:S02]  /*c1a0*/  IMAD.MOV.U32 R3, RZ, RZ, R23 ;  /* 0x000000ffff037224 */ /* 0x000fe400078e0017 */
[C---:B------:R-:W-:Y:S11]  /*c1b0*/  HMMA.1688.F32.TF32 R20, R120.reuse, R158, R32 ;  /* 0x0000009e7814723c */ /* 0x040ff60000081020 */
[----:B------:R-:W-:Y:S11]  /*c1c0*/  @!UPT UIADD3 URZ, URZ, URZ, URZ ;  /* 0x0000003f3f3ff290 */ /* 0x000ff6000fffe03f */
[----:B------:R-:W-:Y:S02]  /*c1d0*/  @!UPT UIADD3 URZ, URZ, URZ, URZ ;  /* 0x0000003f3f3ff290 */ /* 0x000fe4000fffe03f */
[----:B------:R-:W-:Y:S02]  /*c1e0*/  IMAD.MOV.U32 R216, RZ, RZ, R20 ;  /* 0x000000ffffd87224 */ /* 0x000fe400078e0014 */
[----:B------:R-:W-:Y:S02]  /*c1f0*/  IMAD.MOV.U32 R217, RZ, RZ, R21 ;  /* 0x000000ffffd97224 */ /* 0x000fe400078e0015 */
[----:B------:R-:W-:Y:S02]  /*c200*/  IMAD.MOV.U32 R218, RZ, RZ, R22 ;  /* 0x000000ffffda7224 */ /* 0x000fe400078e0016 */
        /* <DEDUP_REMOVED lines=15> */
[----:B------:R-:W-:Y:S01]  /*c300*/  HMMA.1688.F32.TF32 R20, R120, R170, R108 ;  /* 0x000000aa7814723c */ /* 0x000fe2000008106c */
[----:B------:R1:W-:Y:S04]  /*c310*/  STL.64 [R1+0x220], R24 ;  /* 0x0002201801007387 */ /* 0x0003e80000100a00 */
[----:B------:R1:W-:Y:S04]  /*c320*/  STL.64 [R1+0x228], R26 ;  /* 0x0002281a01007387 */ /* 0x0003e80000100a00 */
[----:B------:R-:W2:Y:S04]  /*c330*/  LDL.LU.64 R104, [R1+0xc0] ;  /* 0x0000c00001687983 */ /* 0x000ea80000300a00 */
[----:B------:R-:W2:Y:S04]  /*c340*/  LDL.LU.64 R106, [R1+0xc8] ;  /* 0x0000c800016a7983 */ /* 0x000ea80000300a00 */
[----:B------:R-:W-:Y:S04]  /*c350*/  LDS R109, [R7+0x10100] ;  /* 0x01010000076d7984 */ /* 0x000fe80000000800 */
[----:B------:R-:W-:Y:S03]  /*c360*/  LDS R111, [R7+0x10900] ;  /* 0x01090000076f7984 */ /* 0x000fe60000000800 */
[----:B------:R-:W-:-:S02]  /*c370*/  IMAD.MOV.U32 R204, RZ, RZ, R20 ;  /* 0x000000ffffcc7224 */ /* 0x000fc400078e0014 */
[----:B------:R-:W-:Y:S02]  /*c380*/  IMAD.MOV.U32 R205, RZ, RZ, R21 ;  /* 0x000000ffffcd7224 */ /* 0x000fe400078e0015 */
[----:B------:R-:W-:Y:S02]  /*c390*/  IMAD.MOV.U32 R206, RZ, RZ, R22 ;  /* 0x000000ffffce7224 */ /* 0x000fe400078e0016 */
[----:B------:R-:W-:Y:S02]  /*c3a0*/  IMAD.MOV.U32 R207, RZ, RZ, R23 ;  /* 0x000000ffffcf7224 */ /* 0x000fe400078e0017 */
[----:B------:R-:W-:Y:S01]  /*c3b0*/  HMMA.1688.F32.TF32 R20, R120, R178, R112 ;  /* 0x000000b27814723c */ /* 0x000fe20000081070 */
[----:B------:R-:W3:Y:S04]  /*c3c0*/  LDL.LU.64 R112, [R1+0xb0] ;  /* 0x0000b00001707983 */ /* 0x000ee80000300a00 */
[----:B------:R-:W3:Y:S04]  /*c3d0*/  LDL.LU.64 R114, [R1+0xb8] ;  /* 0x0000b80001727983 */ /* 0x000ee80000300a00 */
[----:B------:R-:W3:Y:S04]  /*c3e0*/  LDL.LU.64 R116, [R1+0xa0] ;  /* 0x0000a00001747983 */ /* 0x000ee80000300a00 */
[----:B------:R-:W3:Y:S04]  /*c3f0*/  LDL.LU.64 R118, [R1+0xa8] ;  /* 0x0000a80001767983 */ /* 0x000ee80000300a00 */
[----:B------:R-:W3:Y:S04]  /*c400*/  LDL.LU.64 R36, [R1+0x90] ;  /* 0x0000900001247983 */ /* 0x000ee80000300a00 */
[----:B------:R-:W3:Y:S04]  /*c410*/  LDL.LU.64 R38, [R1+0x98] ;  /* 0x0000980001267983 */ /* 0x000ee80000300a00 */
[----:B------:R-:W3:Y:S04]  /*c420*/  LDL.LU.64 R32, [R1+0x80] ;  /* 0x0000800001207983 */ /* 0x000ee80000300a00 */
[----:B------:R-:W3:Y:S01]  /*c430*/  LDL.LU.64 R34, [R1+0x88] ;  /* 0x0000880001227983 */ /* 0x000ee20000300a00 */
[----:B------:R-:W-:-:S03]  /*c440*/  IMAD.MOV.U32 R223, RZ, RZ, R20 ;  /* 0x000000ffffdf7224 */ /* 0x000fc600078e0014 */
[----:B------:R-:W3:Y:S01]  /*c450*/  LDL.LU.64 R28, [R1+0x40] ;  /* 0x00004000011c7983 */ /* 0x000ee20000300a00 */
[----:B------:R-:W-:-:S03]  /*c460*/  IMAD.MOV.U32 R222, RZ, RZ, R21 ;  /* 0x000000ffffde7224 */ /* 0x000fc600078e0015 */
[----:B------:R-:W3:Y:S01]  /*c470*/  LDL.LU.64 R30, [R1+0x48] ;  /* 0x00004800011e7983 */ /* 0x000ee20000300a00 */
[----:B------:R-:W-:-:S03]  /*c480*/  IMAD.MOV.U32 R221, RZ, RZ, R22 ;  /* 0x000000ffffdd7224 */ /* 0x000fc600078e0016 */
[----:B-1----:R-:W3:Y:S01]  /*c490*/  LDL.LU.64 R24, [R1+0x10] ;  /* 0x0000100001187983 */ /* 0x002ee20000300a00 */
[----:B------:R-:W-:-:S03]  /*c4a0*/  IMAD.MOV.U32 R220, RZ, RZ, R23 ;  /* 0x000000ffffdc7224 */ /* 0x000fc600078e0017 */
[----:B------:R-:W3:Y:S04]  /*c4b0*/  LDL.LU.64 R26, [R1+0x18] ;  /* 0x00001800011a7983 */ /* 0x000ee80000300a00 */
[----:B------:R-:W3:Y:S04]  /*c4c0*/  LDL.LU.64 R20, [R1] ;  /* 0x0000000001147983 */ /* 0x000ee80000300a00 */
[----:B------:R-:W3:Y:S04]  /*c4d0*/  LDL.LU.64 R22, [R1+0x8] ;  /* 0x0000080001167983 */ /* 0x000ee80000300a00 */
[----:B----4-:R-:W-:Y:S04]  /*c4e0*/  LDS R108, [R247+0x10100] ;  /* 0x01010000f76c7984 */ /* 0x010fe80000000800 */
[----:B------:R-:W1:Y:S04]  /*c4f0*/  LDS R110, [R247+0x10900] ;  /* 0x01090000f76e7984 */ /* 0x000e680000000800 */
[----:B------:R-:W-:Y:S04]  /*c500*/  LDS R200, [R247+0x10180] ;  /* 0x01018000f7c87984 */ /* 0x000fe80000000800 */
[----:B------:R-:W4:Y:S01]  /*c510*/  LDS R202, [R247+0x10980] ;  /* 0x01098000f7ca7984 */ /* 0x000f220000000800 */
[C---:B-1----:R-:W-:Y:S08]  /*c520*/  HMMA.1688.F32.TF32 R124, R108.reuse, R160, R124 ;  /* 0x000000a06c7c723c */ /* 0x042ff0000008107c */
[C---:B------:R-:W-:Y:S08]  /*c530*/  HMMA.1688.F32.TF32 R128, R108.reuse, R164, R128 ;  /* 0x000000a46c80723c */ /* 0x040ff00000081080 */
[----:B------:R-:W-:Y:S08]  /*c540*/  HMMA.1688.F32.TF32 R132, R108, R168, R132 ;  /* 0x000000a86c84723c */ /* 0x000ff00000081084 */
[C---:B----4-:R-:W-:Y:S08]  /*c550*/  HMMA.1688.F32.TF32 R136, R200.reuse, R8, R136 ;  /* 0x00000008c888723c */ /* 0x050ff00000081088 */
[----:B------:R-:W-:Y:S08]  /*c560*/  HMMA.1688.F32.TF32 R140, R200, R148, R140 ;  /* 0x00000094c88c723c */ /* 0x000ff0000008108c */
[C---:B--2---:R-:W-:Y:S08]  /*c570*/  HMMA.1688.F32.TF32 R104, R108.reuse, R8, R104 ;  /* 0x000000086c68723c */ /* 0x044ff00000081068 */
[C---:B---3--:R-:W-:Y:S08]  /*c580*/  HMMA.1688.F32.TF32 R112, R108.reuse, R148, R112 ;  /* 0x000000946c70723c */ /* 0x048ff00000081070 */
[C---:B------:R-:W-:Y:S08]  /*c590*/  HMMA.1688.F32.TF32 R116, R108.reuse, R152, R116 ;  /* 0x000000986c74723c */ /* 0x040ff00000081074 */
[C---:B------:R-:W-:Y:S08]  /*c5a0*/  HMMA.1688.F32.TF32 R120, R108.reuse, R156, R36 ;  /* 0x0000009c6c78723c */ /* 0x040ff00000081024 */
[----:B------:R-:W-:Y:S08]  /*c5b0*/  HMMA.1688.F32.TF32 R108, R108, R176, R32 ;  /* 0x000000b06c6c723c */ /* 0x000ff00000081020 */
[C---:B------:R-:W-:Y:S08]  /*c5c0*/  HMMA.1688.F32.TF32 R36, R200.reuse, R152, R28 ;  /* 0x00000098c824723c */ /* 0x040ff0000008101c */
[C---:B------:R-:W-:Y:S08]  /*c5d0*/  HMMA.1688.F32.TF32 R32, R200.reuse, R156, R24 ;  /* 0x0000009cc820723c */ /* 0x040ff00000081018 */
[C---:B------:R-:W-:Y:S08]  /*c5e0*/  HMMA.1688.F32.TF32 R28, R200.reuse, R160, R20 ;  /* 0x000000a0c81c723c */ /* 0x040ff00000081014 */
[C---:B------:R-:W-:Y:S08]  /*c5f0*/  HMMA.1688.F32.TF32 R20, R200.reuse, R168, R12 ;  /* 0x000000a8c814723c */ /* 0x040ff0000008100c */
[C---:B------:R-:W-:Y:S08]  /*c600*/  HMMA.1688.F32.TF32 R24, R200.reuse, R164, R228 ;  /* 0x000000a4c818723c */ /* 0x040ff000000810e4 */
[----:B------:R-:W-:Y:S08]  /*c610*/  HMMA.1688.F32.TF32 R12, R200, R176, R16 ;  /* 0x000000b0c80c723c */ /* 0x000ff00000081010 */
[C---:B------:R-:W-:Y:S08]  /*c620*/  HMMA.1688.F32.TF32 R200, R192.reuse, R10, R40 ;  /* 0x0000000ac0c8723c */ /* 0x040ff00000081028 */
[C---:B------:R-:W-:Y:S08]  /*c630*/  HMMA.1688.F32.TF32 R16, R192.reuse, R150, R44 ;  /* 0x00000096c010723c */ /* 0x040ff0000008102c */
[C---:B------:R-:W-:Y:S07]  /*c640*/  HMMA.1688.F32.TF32 R40, R192.reuse, R154, R48 ;  /* 0x0000009ac028723c */ /* 0x040fee0000081030 */
[----:B------:R-:W-:Y:S01]  /*c650*/  STL.64 [R1+0x160], R200 ;  /* 0x000160c801007387 */ /* 0x000fe20000100a00 */
[C---:B------:R-:W-:Y:S03]  /*c660*/  HMMA.1688.F32.TF32 R44, R192.reuse, R158, R52 ;  /* 0x0000009ec02c723c */ /* 0x040fe60000081034 */
[----:B------:R-:W-:Y:S04]  /*c670*/  STL.64 [R1+0x168], R202 ;  /* 0x000168ca01007387 */ /* 0x000fe80000100a00 */
[----:B------:R-:W-:Y:S04]  /*c680*/  STL.64 [R1+0x150], R16 ;  /* 0x0001501001007387 */ /* 0x000fe80000100a00 */
[----:B------:R1:W-:Y:S02]  /*c690*/  STL.64 [R1+0x158], R18 ;  /* 0x0001581201007387 */ /* 0x0003e40000100a00 */
[C---:B-1----:R-:W-:Y:S02]  /*c6a0*/  HMMA.1688.F32.TF32 R16, R192.reuse, R162, R56 ;  /* 0x000000a2c010723c */ /* 0x042fe40000081038 */
[----:B------:R-:W-:Y:S04]  /*c6b0*/  STL.64 [R1+0x140], R40 ;  /* 0x0001402801007387 */ /* 0x000fe80000100a00 */
[----:B------:R1:W-:Y:S04]  /*c6c0*/  STL.64 [R1+0x148], R42 ;  /* 0x0001482a01007387 */ /* 0x0003e80000100a00 */
[----:B------:R-:W-:Y:S04]  /*c6d0*/  STL.64 [R1+0x130], R44 ;  /* 0x0001302c01007387 */ /* 0x000fe80000100a00 */
[----:B------:R-:W-:Y:S01]  /*c6e0*/  STL.64 [R1+0x138], R46 ;  /* 0x0001382e01007387 */ /* 0x000fe20000100a00 */
[C---:B-1----:R-:W-:Y:S08]  /*c6f0*/  HMMA.1688.F32.TF32 R40, R192.reuse, R166, R60 ;  /* 0x000000a6c028723c */ /* 0x042ff0000008103c */
[----:B------:R-:W-:Y:S04]  /*c700*/  STL.64 [R1+0x120], R16 ;  /* 0x0001201001007387 */ /* 0x000fe80000100a00 */
[----:B------:R1:W-:Y:S02]  /*c710*/  STL.64 [R1+0x128], R18 ;  /* 0x0001281201007387 */ /* 0x0003e40000100a00 */
[----:B-1----:R-:W-:Y:S09]  /*c720*/  HMMA.1688.F32.TF32 R16, R192, R170, R64 ;  /* 0x000000aac010723c */ /* 0x002ff20000081040 */
[----:B------:R-:W-:Y:S01]  /*c730*/  STL.64 [R1+0x110], R40 ;  /* 0x0001102801007387 */ /* 0x000fe20000100a00 */
[----:B------:R-:W-:-:S03]  /*c740*/  IMAD.MOV.U32 R9, RZ, RZ, R0 ;  /* 0x000000ffff097224 */ /* 0x000fc600078e0000 */
[----:B------:R-:W-:Y:S01]  /*c750*/  STL.64 [R1+0x118], R42 ;  /* 0x0001182a01007387 */ /* 0x000fe20000100a00 */
[----:B------:R-:W-:Y:S03]  /*c760*/  HMMA.1688.F32.TF32 R228, R192, R178, R68 ;  /* 0x000000b2c0e4723c */ /* 0x000fe60000081044 */
[----:B------:R-:W-:Y:S04]  /*c770*/  LDS R68, [R247+0x11000] ;  /* 0x01100000f7447984 */ /* 0x000fe80000000800 */
[----:B------:R-:W-:Y:S01]  /*c780*/  LDS R70, [R247+0x11800] ;  /* 0x01180000f7467984 */ /* 0x000fe20000000800 */
[----:B------:R-:W-:Y:S03]  /*c790*/  HMMA.1688.F32.TF32 R56, R188, R10, R72 ;  /* 0x0000000abc38723c */ /* 0x000fe60000081048 */
[----:B------:R-:W-:Y:S04]  /*c7a0*/  LDS R69, [R7+0x11000] ;  /* 0x0110000007457984 */ /* 0x000fe80000000800 */
[----:B------:R-:W-:Y:S01]  /*c7b0*/  LDS R71, [R7+0x11800] ;  /* 0x0118000007477984 */ /* 0x000fe20000000800 */
[----:B------:R-:W-:-:S03]  /*c7c0*/  IMAD.MOV.U32 R2, RZ, RZ, R18 ;  /* 0x000000ffff027224 */ /* 0x000fc600078e0012 */
[----:B------:R1:W-:Y:S01]  /*c7d0*/  STL.64 [R1+0x100], R16 ;  /* 0x0001001001007387 */ /* 0x0003e20000100a00 */
[----:B------:R-:W-:-:S03]  /*c7e0*/  IMAD.MOV.U32 R0, RZ, RZ, R19 ;  /* 0x000000ffff007224 */ /* 0x000fc600078e0013 */
[----:B------:R-:W2:Y:S04]  /*c7f0*/  LDL.LU R200, [R1+0x20] ;  /* 0x0000200001c87983 */ /* 0x000ea80000300800 */
[----:B------:R-:W2:Y:S01]  /*c800*/  LDL.LU R201, [R1+0x24] ;  /* 0x0000240001c97983 */ /* 0x000ea20000300800 */
[C---:B-1----:R-:W-:Y:S03]  /*c810*/  HMMA.1688.F32.TF32 R16, R188.reuse, R150, R76 ;  /* 0x00000096bc10723c */ /* 0x042fe6000008104c */
[----:B------:R-:W2:Y:S04]  /*c820*/  LDL.LU R202, [R1+0x28] ;  /* 0x0000280001ca7983 */ /* 0x000ea80000300800 */
[----:B------:R-:W2:Y:S04]  /*c830*/  LDL.LU R203, [R1+0x2c] ;  /* 0x00002c0001cb7983 */ /* 0x000ea80000300800 */
[----:B------:R-:W3:Y:S04]  /*c840*/  LDL.LU R52, [R1+0x30] ;  /* 0x0000300001347983 */ /* 0x000ee80000300800 */
[----:B------:R-:W3:Y:S04]  /*c850*/  LDL.LU R53, [R1+0x34] ;  /* 0x0000340001357983 */ /* 0x000ee80000300800 */
[----:B------:R-:W3:Y:S04]  /*c860*/  LDL.LU R54, [R1+0x38] ;  /* 0x0000380001367983 */ /* 0x000ee80000300800 */
[----:B------:R-:W3:Y:S04]  /*c870*/  LDL.LU R55, [R1+0x3c] ;  /* 0x00003c0001377983 */ /* 0x000ee80000300800 */
[----:B------:R-:W4:Y:S04]  /*c880*/  LDL.LU R44, [R1+0x60] ;  /* 0x00006000012c7983 */ /* 0x000f280000300800 */
        /* <DEDUP_REMOVED lines=9> */
[----:B------:R-:W4:Y:S01]  /*c920*/  LDL.LU R50, [R1+0x58] ;  /* 0x0000580001327983 */ /* 0x000f220000300800 */
[C---:B------:R-:W-:Y:S03]  /*c930*/  HMMA.1688.F32.TF32 R60, R188.reuse, R154, R80 ;  /* 0x0000009abc3c723c */ /* 0x040fe60000081050 */
[----:B------:R-:W4:Y:S04]  /*c940*/  LDL.LU R51, [R1+0x5c] ;  /* 0x00005c0001337983 */ /* 0x000f280000300800 */
[----:B------:R-:W-:Y:S04]  /*c950*/  STL.64 [R1+0x5c0], R230 ;  /* 0x0005c0e601007387 */ /* 0x000fe80000100a00 */
[----:B------:R-:W-:Y:S04]  /*c960*/  STL.64 [R1+0x5b8], R228 ;  /* 0x0005b8e401007387 */ /* 0x000fe80000100a00 */
[----:B------:R-:W-:Y:S04]  /*c970*/  STL.64 [R1+0x1c0], R56 ;  /* 0x0001c03801007387 */ /* 0x000fe80000100a00 */
[----:B------:R1:W-:Y:S04]  /*c980*/  STL.64 [R1+0x1c8], R58 ;  /* 0x0001c83a01007387 */ /* 0x0003e80000100a00 */
[----:B------:R-:W-:Y:S04]  /*c990*/  STL.64 [R1+0x1b0], R16 ;  /* 0x0001b01001007387 */ /* 0x000fe80000100a00 */
[----:B------:R1:W-:Y:S02]  /*c9a0*/  STL.64 [R1+0x1b8], R18 ;  /* 0x0001b81201007387 */ /* 0x0003e40000100a00 */
[C---:B-1----:R-:W-:Y:S08]  /*c9b0*/  HMMA.1688.F32.TF32 R56, R188.reuse, R158, R172 ;  /* 0x0000009ebc38723c */ /* 0x042ff000000810ac */
[C---:B------:R-:W-:Y:S01]  /*c9c0*/  HMMA.1688.F32.TF32 R16, R188.reuse, R162, R180 ;  /* 0x000000a2bc10723c */ /* 0x040fe200000810b4 */
[----:B------:R-:W-:Y:S04]  /*c9d0*/  LDS R180, [R247+0x11080] ;  /* 0x01108000f7b47984 */ /* 0x000fe80000000800 */
[----:B------:R-:W-:Y:S04]  /*c9e0*/  LDS R182, [R247+0x11880] ;  /* 0x01188000f7b67984 */ /* 0x000fe80000000800 */
[----:B------:R-:W-:Y:S04]  /*c9f0*/  LDS R181, [R7+0x11080] ;  /* 0x0110800007b57984 */ /* 0x000fe80000000800 */
[----:B------:R-:W1:Y:S04]  /*ca00*/  LDS R183, [R7+0x11880] ;  /* 0x0118800007b77984 */ /* 0x000e680000000800 */
[----:B------:R-:W-:Y:S04]  /*ca10*/  STL.64 [R1+0x1a0], R60 ;  /* 0x0001a03c01007387 */ /* 0x000fe80000100a00 */
[----:B------:R-:W-:Y:S04]  /*ca20*/  STL.64 [R1+0x1a8], R62 ;  /* 0x0001a83e01007387 */ /* 0x000fe80000100a00 */
[----:B------:R-:W-:Y:S04]  /*ca30*/  STL.64 [R1+0x190], R56 ;  /* 0x0001903801007387 */ /* 0x000fe80000100a00 */
[----:B------:R-:W-:Y:S04]  /*ca40*/  STL.64 [R1+0x198], R58 ;  /* 0x0001983a01007387 */ /* 0x000fe80000100a00 */
[----:B------:R-:W-:Y:S04]  /*ca50*/  STL.64 [R1+0x180], R16 ;  /* 0x0001801001007387 */ /* 0x000fe80000100a00 */
[----:B------:R-:W-:Y:S04]  /*ca60*/  STL.64 [R1+0x188], R18 ;  /* 0x0001881201007387 */ /* 0x000fe80000100a00 */
[----:B------:R-:W-:Y:S04]  /*ca70*/  LDS R172, [R247+0x11100] ;  /* 0x01110000f7ac7984 */ /* 0x000fe80000000800 */
[----:B------:R-:W-:Y:S04]  /*ca80*/  LDS R174, [R247+0x11900] ;  /* 0x01190000f7ae7984 */ /* 0x000fe80000000800 */
[----:B------:R-:W-:Y:S04]  /*ca90*/  LDS R16, [R247+0x11180] ;  /* 0x01118000f7107984 */ /* 0x000fe80000000800 */
[----:B------:R1:W-:Y:S01]  /*caa0*/  LDS R18, [R247+0x11980] ;  /* 0x01198000f7127984 */ /* 0x0003e20000000800 */
[C---:B------:R-:W-:Y:S03]  /*cab0*/  HMMA.1688.F32.TF32 R184, R188.reuse, R166, R184 ;  /* 0x000000a6bcb8723c */ /* 0x040fe600000810b8 */
[----:B------:R-:W-:Y:S04]  /*cac0*/  LDS R173, [R7+0x11100] ;  /* 0x0111000007ad7984 */ /* 0x000fe80000000800 */
[----:B-1----:R-:W4:Y:S01]  /*cad0*/  LDL.LU R247, [R1+0x628] ;  /* 0x0006280001f77983 */ /* 0x002f220000300800 */
[----:B------:R-:W-:Y:S03]  /*cae0*/  HMMA.1688.F32.TF32 R196, R188, R170, R196 ;  /* 0x000000aabcc4723c */ /* 0x000fe600000810c4 */
[----:B------:R-:W1:Y:S04]  /*caf0*/  LDS R175, [R7+0x11900] ;  /* 0x0119000007af7984 */ /* 0x000e680000000800 */
[----:B------:R-:W-:Y:S01]  /*cb00*/  LDS R17, [R7+0x11180] ;  /* 0x0111800007117984 */ /* 0x000fe20000000800 */
[----:B------:R-:W-:Y:S03]  /*cb10*/  HMMA.1688.F32.TF32 R80, R180, R154, R92 ;  /* 0x0000009ab450723c */ /* 0x000fe6000008105c */
[----:B------:R1:W2:Y:S04]  /*cb20*/  LDS R19, [R7+0x11980] ;  /* 0x0119800007137984 */ /* 0x0002a80000000800 */
[----:B------:R-:W4:Y:S01]  /*cb30*/  LDL R8, [R1+0x520] ;  /* 0x0005200001087983 */ /* 0x000f220000100800 */
[----:B------:R-:W-:Y:S03]  /*cb40*/  HMMA.1688.F32.TF32 R188, R188, R178, R224 ;  /* 0x000000b2bcbc723c */ /* 0x000fe600000810e0 */
[----:B-1----:R-:W4:Y:S04]  /*cb50*/  LDL R7, [R1+0x260] ;  /* 0x0002600001077983 */ /* 0x002f280000100800 */
[----:B------:R-:W-:Y:S01]  /*cb60*/  IMAD.MOV.U32 R224, RZ, RZ, R223 ;  /* 0x000000ffffe07224 */ /* 0x000fe200078e00df */
[----:B------:R-:W-:Y:S01]  /*cb70*/  HMMA.1688.F32.TF32 R72, R180, R10, R236 ;  /* 0x0000000ab448723c */ /* 0x000fe200000810ec */
[----:B------:R-:W-:-:S02]  /*cb80*/  IMAD.MOV.U32 R225, RZ, RZ, R222 ;  /* 0x000000ffffe17224 */ /* 0x000fc400078e00de */
[----:B------:R-:W-:-:S05]  /*cb90*/  IMAD.MOV.U32 R226, RZ, RZ, R221 ;  /* 0x000000ffffe27224 */ /* 0x000fca00078e00dd */
[----:B------:R-:W-:Y:S01]  /*cba0*/  HMMA.1688.F32.TF32 R76, R180, R150, R232 ;  /* 0x00000096b44c723c */ /* 0x000fe200000810e8 */
[----:B------:R-:W-:-:S07]  /*cbb0*/  IMAD.MOV.U32 R227, RZ, RZ, R220 ;  /* 0x000000ffffe37224 */ /* 0x000fce00078e00dc */
[C---:B------:R-:W-:Y:S08]  /*cbc0*/  HMMA.1688.F32.TF32 R84, R180.reuse, R158, R84 ;  /* 0x0000009eb454723c */ /* 0x040ff00000081054 */
[C---:B------:R-:W-:Y:S08]  /*cbd0*/  HMMA.1688.F32.TF32 R88, R180.reuse, R162, R88 ;  /* 0x000000a2b458723c */ /* 0x040ff00000081058 */
[C---:B------:R-:W-:Y:S08]  /*cbe0*/  HMMA.1688.F32.TF32 R92, R180.reuse, R166, R144 ;  /* 0x000000a6b45c723c */ /* 0x040ff00000081090 */
[C---:B------:R-:W-:Y:S08]  /*cbf0*/  HMMA.1688.F32.TF32 R96, R180.reuse, R170, R96 ;  /* 0x000000aab460723c */ /* 0x040ff00000081060 */
[----:B------:R-:W-:Y:S01]  /*cc00*/  HMMA.1688.F32.TF32 R100, R180, R178, R100 ;  /* 0x000000b2b464723c */ /* 0x000fe20000081064 */
[----:B------:R-:W4:Y:S04]  /*cc10*/  LDL R182, [R1+0x250] ;  /* 0x0002500001b67983 */ /* 0x000f280000100800 */
[----:B------:R-:W4:Y:S04]  /*cc20*/  LDL R183, [R1+0x254] ;  /* 0x0002540001b77983 */ /* 0x000f280000100800 */
[----:B------:R-:W4:Y:S04]  /*cc30*/  LDL.LU R223, [R1+0x624] ;  /* 0x0006240001df7983 */ /* 0x000f280000300800 */
[----:B------:R-:W4:Y:S04]  /*cc40*/  LDL.LU R222, [R1+0x620] ;  /* 0x0006200001de7983 */ /* 0x000f280000300800 */
[----:B------:R-:W4:Y:S04]  /*cc50*/  LDL.LU R221, [R1+0x61c] ;  /* 0x00061c0001dd7983 */ /* 0x000f280000300800 */
[----:B------:R-:W4:Y:S01]  /*cc60*/  LDL.LU R220, [R1+0x618] ;  /* 0x0006180001dc7983 */ /* 0x000f220000300800 */
[----:B------:R-:W-:Y:S01]  /*cc70*/  HMMA.1688.F32.TF32 R60, R68, R166, R248 ;  /* 0x000000a6443c723c */ /* 0x000fe200000810f8 */
[----:B------:R-:W-:-:S02]  /*cc80*/  IMAD.MOV.U32 R236, RZ, RZ, R212 ;  /* 0x000000ffffec7224 */ /* 0x000fc400078e00d4 */
[----:B------:R-:W-:Y:S02]  /*cc90*/  IMAD.MOV.U32 R237, RZ, RZ, R213 ;  /* 0x000000ffffed7224 */ /* 0x000fe400078e00d5 */
[----:B------:R-:W-:Y:S02]  /*cca0*/  IMAD.MOV.U32 R238, RZ, RZ, R214 ;  /* 0x000000ffffee7224 */ /* 0x000fe400078e00d6 */
[----:B------:R-:W-:Y:S02]  /*ccb0*/  IMAD.MOV.U32 R239, RZ, RZ, R215 ;  /* 0x000000ffffef7224 */ /* 0x000fe400078e00d7 */
[----:B------:R-:W-:Y:S02]  /*ccc0*/  IMAD.MOV.U32 R232, RZ, RZ, R216 ;  /* 0x000000ffffe87224 */ /* 0x000fe400078e00d8 */
[----:B------:R-:W-:Y:S02]  /*ccd0*/  IMAD.MOV.U32 R233, RZ, RZ, R217 ;  /* 0x000000ffffe97224 */ /* 0x000fe400078e00d9 */
[----:B------:R-:W-:-:S02]  /*cce0*/  IMAD.MOV.U32 R234, RZ, RZ, R218 ;  /* 0x000000ffffea7224 */ /* 0x000fc400078e00da */
[----:B------:R-:W-:Y:S01]  /*ccf0*/  IMAD.MOV.U32 R235, RZ, RZ, R219 ;  /* 0x000000ffffeb7224 */ /* 0x000fe200078e00db */
[C---:B--2---:R-:W-:Y:S08]  /*cd00*/  HMMA.1688.F32.TF32 R56, R68.reuse, R162, R200 ;  /* 0x000000a24438723c */ /* 0x044ff000000810c8 */
[C---:B---3--:R-:W-:Y:S08]  /*cd10*/  HMMA.1688.F32.TF32 R52, R68.reuse, R158, R52 ;  /* 0x0000009e4434723c */ /* 0x048ff00000081034 */
[C---:B----4-:R-:W-:Y:S08]  /*cd20*/  HMMA.1688.F32.TF32 R44, R68.reuse, R150, R44 ;  /* 0x00000096442c723c */ /* 0x050ff0000008102c */
[C---:B------:R-:W-:Y:S08]  /*cd30*/  HMMA.1688.F32.TF32 R40, R68.reuse, R10, R40 ;  /* 0x0000000a4428723c */ /* 0x040ff00000081028 */
[C---:B------:R-:W-:Y:S08]  /*cd40*/  HMMA.1688.F32.TF32 R48, R68.reuse, R154, R48 ;  /* 0x0000009a4430723c */ /* 0x040ff00000081030 */
[----:B------:R-:W-:Y:S07]  /*cd50*/  HMMA.1688.F32.TF32 R64, R68, R170, R244 ;  /* 0x000000aa4440723c */ /* 0x000fee00000810f4 */
[----:B------:R-:W-:-:S02]  /*cd60*/  IMAD.MOV.U32 R244, RZ, RZ, R204 ;  /* 0x000000fffff47224 */ /* 0x000fc400078e00cc */
[----:B------:R-:W2:Y:S01]  /*cd70*/  LDL.LU R204, [R1+0x614] ;  /* 0x0006140001cc7983 */ /* 0x000ea20000300800 */
[----:B------:R-:W-:Y:S01]  /*cd80*/  IMAD.MOV.U32 R245, RZ, RZ, R205 ;  /* 0x000000fffff57224 */ /* 0x000fe200078e00cd */
[----:B------:R-:W-:Y:S01]  /*cd90*/  HMMA.1688.F32.TF32 R68, R68, R178, R240 ;  /* 0x000000b24444723c */ /* 0x000fe200000810f0 */
[----:B------:R-:W-:Y:S01]  /*cda0*/  IMAD.MOV.U32 R246, RZ, RZ, R206 ;  /* 0x000000fffff67224 */ /* 0x000fe200078e00ce */
[----:B------:R-:W2:Y:S01]  /*cdb0*/  LDL.LU R205, [R1+0x610] ;  /* 0x0006100001cd7983 */ /* 0x000ea20000300800 */
[----:B------:R-:W-:-:S03]  /*cdc0*/  IMAD.MOV.U32 R247, RZ, RZ, R207 ;  /* 0x000000fffff77224 */ /* 0x000fc600078e00cf */
[----:B------:R-:W2:Y:S01]  /*cdd0*/  LDL.LU R206, [R1+0x60c] ;  /* 0x00060c0001ce7983 */ /* 0x000ea20000300800 */
[----:B------:R-:W-:Y:S02]  /*cde0*/  IMAD.MOV.U32 R240, RZ, RZ, R208 ;  /* 0x000000fffff07224 */ /* 0x000fe400078e00d0 */
[----:B------:R-:W-:Y:S01]  /*cdf0*/  IMAD.MOV.U32 R241, RZ, RZ, R209 ;  /* 0x000000fffff17224 */ /* 0x000fe200078e00d1 */
[----:B------:R-:W2:Y:S01]  /*ce00*/  LDL.LU R207, [R1+0x608] ;  /* 0x0006080001cf7983 */ /* 0x000ea20000300800 */
[----:B------:R-:W-:-:S03]  /*ce10*/  IMAD.MOV.U32 R242, RZ, RZ, R210 ;  /* 0x000000fffff27224 */ /* 0x000fc600078e00d2 */
[----:B------:R-:W3:Y:S01]  /*ce20*/  LDL.LU R208, [R1+0x604] ;  /* 0x0006040001d07983 */ /* 0x000ee20000300800 */
[----:B------:R-:W-:-:S03]  /*ce30*/  IMAD.MOV.U32 R243, RZ, RZ, R211 ;  /* 0x000000fffff37224 */ /* 0x000fc600078e00d3 */
        /* <DEDUP_REMOVED lines=14> */
[----:B------:R-:W-:-:S03]  /*cf20*/  IMAD.MOV.U32 R231, RZ, RZ, R223 ;  /* 0x000000ffffe77224 */ /* 0x000fc600078e00df */
[----:B------:R-:W4:Y:S01]  /*cf30*/  LDL.LU R195, [R1+0xfc] ;  /* 0x0000fc0001c37983 */ /* 0x000f220000300800 */
[----:B------:R-:W-:Y:S02]  /*cf40*/  IMAD.MOV.U32 R230, RZ, RZ, R222 ;  /* 0x000000ffffe67224 */ /* 0x000fe400078e00de */
[----:B------:R-:W-:Y:S02]  /*cf50*/  IMAD.MOV.U32 R181, RZ, RZ, R9 ;  /* 0x000000ffffb57224 */ /* 0x000fe400078e0009 */
[----:B------:R-:W-:Y:S01]  /*cf60*/  IMAD R7, R7, 0x8000, R8 ;  /* 0x0000800007077824 */ /* 0x000fe200078e0208 */
[----:B------:R-:W-:Y:S01]  /*cf70*/  HMMA.1688.F32.TF32 R112, R172, R150, R112 ;  /* 0x00000096ac70723c */ /* 0x000fe20000081070 */
[----:B------:R-:W-:Y:S01]  /*cf80*/  IMAD.MOV.U32 R229, RZ, RZ, R221 ;  /* 0x000000ffffe57224 */ /* 0x000fe200078e00dd */
[----:B------:R-:W-:Y:S01]  /*cf90*/  LDS R248, [R182+0x12080] ;  /* 0x01208000b6f87984 */ /* 0x000fe20000000800 */
[----:B------:R-:W-:-:S03]  /*cfa0*/  IMAD.MOV.U32 R228, RZ, RZ, R220 ;  /* 0x000000ffffe47224 */ /* 0x000fc600078e00dc */
        /* <DEDUP_REMOVED lines=9> */
[----:B------:R-:W-:Y:S04]  /*d040*/  LDS R250, [R182+0x12880] ;  /* 0x01288000b6fa7984 */ /* 0x000fe80000000800 */
[----:B------:R-:W-:Y:S01]  /*d050*/  LDS R249, [R183+0x12080] ;  /* 0x01208000b7f97984 */ /* 0x000fe20000000800 */
[C---:B------:R-:W-:Y:S03]  /*d060*/  HMMA.1688.F32.TF32 R120, R172.reuse, R158, R120 ;  /* 0x0000009eac78723c */ /* 0x040fe60000081078 */
[----:B------:R-:W-:Y:S04]  /*d070*/  LDS R251, [R183+0x12880] ;  /* 0x01288000b7fb7984 */ /* 0x000fe80000000800 */
[----:B------:R-:W-:Y:S01]  /*d080*/  LDS R180, [R182+0x12180] ;  /* 0x01218000b6b47984 */ /* 0x000fe20000000800 */
[C---:B------:R-:W-:Y:S08]  /*d090*/  HMMA.1688.F32.TF32 R124, R172.reuse, R162, R124 ;  /* 0x000000a2ac7c723c */ /* 0x040ff0000008107c */
[C---:B------:R-:W-:Y:S08]  /*d0a0*/  HMMA.1688.F32.TF32 R128, R172.reuse, R166, R128 ;  /* 0x000000a6ac80723c */ /* 0x040ff00000081080 */
[C---:B------:R-:W-:Y:S08]  /*d0b0*/  HMMA.1688.F32.TF32 R132, R172.reuse, R170, R132 ;  /* 0x000000aaac84723c */ /* 0x040ff00000081084 */
[C---:B------:R-:W-:Y:S08]  /*d0c0*/  HMMA.1688.F32.TF32 R108, R172.reuse, R178, R108 ;  /* 0x000000b2ac6c723c */ /* 0x040ff0000008106c */
[-C--:B------:R-:W-:Y:S01]  /*d0d0*/  HMMA.1688.F32.TF32 R104, R172, R10.reuse, R104 ;  /* 0x0000000aac68723c */ /* 0x080fe20000081068 */
[----:B------:R-:W-:Y:S04]  /*d0e0*/  LDS R172, [R181+0x12000] ;  /* 0x01200000b5ac7984 */ /* 0x000fe80000000800 */
[----:B------:R-:W-:Y:S03]  /*d0f0*/  LDS R174, [R181+0x12800] ;  /* 0x01280000b5ae7984 */ /* 0x000fe60000000800 */
[C---:B------:R-:W-:Y:S01]  /*d100*/  HMMA.1688.F32.TF32 R144, R16.reuse, R10, R136 ;  /* 0x0000000a1090723c */ /* 0x040fe20000081088 */
[----:B------:R-:W-:Y:S04]  /*d110*/  LDS R173, [R252+0x12000] ;  /* 0x01200000fcad7984 */ /* 0x000fe80000000800 */
[----:B------:R-:W-:Y:S03]  /*d120*/  LDS R175, [R252+0x12800] ;  /* 0x01280000fcaf7984 */ /* 0x000fe60000000800 */
[C---:B------:R-:W-:Y:S01]  /*d130*/  HMMA.1688.F32.TF32 R148, R16.reuse, R150, R140 ;  /* 0x000000961094723c */ /* 0x040fe2000008108c */
[----:B------:R-:W-:Y:S04]  /*d140*/  LDSM.16.M88.4 R8, [R7] ;  /* 0x000000000708783b */ /* 0x000fe80000000200 */
[----:B------:R-:W-:Y:S03]  /*d150*/  LDS R140, [R182+0x12000] ;  /* 0x01200000b68c7984 */ /* 0x000fe60000000800 */
[C---:B------:R-:W-:Y:S01]  /*d160*/  HMMA.1688.F32.TF32 R152, R16.reuse, R154, R36 ;  /* 0x0000009a1098723c */ /* 0x040fe20000081024 */
[----:B------:R-:W-:Y:S04]  /*d170*/  LDSM.16.M88.4 R36, [R7+0x2000] ;  /* 0x002000000724783b */ /* 0x000fe80000000200 */
        /* <DEDUP_REMOVED lines=13> */
[----:B------:R-:W-:Y:S01]  /*d250*/  HMMA.1688.F32.TF32 R176, R16, R178, R12 ;  /* 0x000000b210b0723c */ /* 0x000fe2000008100c */
[----:B------:R-:W1:Y:S04]  /*d260*/  LDSM.16.M88.4 R12, [R7+0x1000] ;  /* 0x00100000070c783b */ /* 0x000e680000000200 */
[----:B------:R-:W2:Y:S04]  /*d270*/  LDSM.16.M88.4 R16, [R7+0x5000] ;  /* 0x005000000710783b */ /* 0x000ea80000000200 */
[----:B------:R-:W-:Y:S04]  /*d280*/  LDS R137, [R252+0x12080] ;  /* 0x01208000fc897984 */ /* 0x000fe80000000800 */
[----:B------:R-:W2:Y:S01]  /*d290*/  LDS R139, [R252+0x12880] ;  /* 0x01288000fc8b7984 */ /* 0x000ea20000000800 */
[----:B-1----:R-:W-:Y:S08]  /*d2a0*/  HMMA.1688.F32.TF32 R44, R140, R12, R44 ;  /* 0x0000000c8c2c723c */ /* 0x002ff0000008102c */
[C---:B--2---:R-:W-:Y:S08]  /*d2b0*/  HMMA.1688.F32.TF32 R204, R172.reuse, R16, R204 ;  /* 0x00000010accc723c */ /* 0x044ff000000810cc */
[C---:B---3--:R-:W-:Y:S08]  /*d2c0*/  HMMA.1688.F32.TF32 R208, R172.reuse, R24, R208 ;  /* 0x00000018acd0723c */ /* 0x048ff000000810d0 */
[C---:B----4-:R-:W-:Y:S08]  /*d2d0*/  HMMA.1688.F32.TF32 R212, R172.reuse, R32, R212 ;  /* 0x00000020acd4723c */ /* 0x050ff000000810d4 */
[C---:B------:R-:W-:Y:S08]  /*d2e0*/  HMMA.1688.F32.TF32 R216, R172.reuse, R36, R216 ;  /* 0x00000024acd8723c */ /* 0x040ff000000810d8 */
[C---:B------:R-:W-:Y:S08]  /*d2f0*/  HMMA.1688.F32.TF32 R192, R172.reuse, R8, R192 ;  /* 0x00000008acc0723c */ /* 0x040ff000000810c0 */
[C---:B------:R-:W-:Y:S08]  /*d300*/  HMMA.1688.F32.TF32 R220, R172.reuse, R12, R220 ;  /* 0x0000000cacdc723c */ /* 0x040ff000000810dc */
[C---:B------:R-:W-:Y:S08]  /*d310*/  HMMA.1688.F32.TF32 R200, R172.reuse, R28, R200 ;  /* 0x0000001cacc8723c */ /* 0x040ff000000810c8 */
[----:B------:R-:W-:Y:S01]  /*d320*/  HMMA.1688.F32.TF32 R172, R172, R20, R228 ;  /* 0x00000014acac723c */ /* 0x000fe200000810e4 */
[----:B------:R-:W2:Y:S04]  /*d330*/  LDL.LU.64 R230, [R1+0x5c0] ;  /* 0x0005c00001e67983 */ /* 0x000ea80000300a00 */
[----:B------:R-:W2:Y:S11]  /*d340*/  LDL.LU.64 R228, [R1+0x5b8] ;  /* 0x0005b80001e47983 */ /* 0x000eb60000300a00 */
[----:B------:R-:W-:Y:S07]  /*d350*/  @!UPT UIADD3 URZ, URZ, URZ, URZ ;  /* 0x0000003f3f3ff290 */ /* 0x000fee000fffe03f */
[----:B------:R-:W-:Y:S04]  /*d360*/  STL.64 [R1+0xd0], R172 ;  /* 0x0000d0ac01007387 */ /* 0x000fe80000100a00 */
[----:B------:R1:W-:Y:S02]  /*d370*/  STL.64 [R1+0xd8], R174 ;  /* 0x0000d8ae01007387 */ /* 0x0003e40000100a00 */
[C---:B-1----:R-:W-:Y:S02]  /*d380*/  HMMA.1688.F32.TF32 R172, R140.reuse, R8, R40 ;  /* 0x000000088cac723c */ /* 0x042fe40000081028 */
[----:B------:R-:W3:Y:S11]  /*d390*/  LDL.LU R40, [R1+0x230] ;  /* 0x0002300001287983 */ /* 0x000ef60000300800 */
[----:B------:R-:W-:Y:S10]  /*d3a0*/  @!UPT UIADD3 URZ, URZ, URZ, URZ ;  /* 0x0000003f3f3ff290 */ /* 0x000ff4000fffe03f */
[----:B------:R-:W-:Y:S04]  /*d3b0*/  STL.64 [R1+0xc0], R172 ;  /* 0x0000c0ac01007387 */ /* 0x000fe80000100a00 */
[----:B------:R-:W-:Y:S04]  /*d3c0*/  STL.64 [R1+0xc8], R174 ;  /* 0x0000c8ae01007387 */ /* 0x000fe80000100a00 */
[----:B------:R-:W3:Y:S04]  /*d3d0*/  LDL.LU R41, [R1+0x234] ;  /* 0x0002340001297983 */ /* 0x000ee80000300800 */
[----:B------:R-:W3:Y:S04]  /*d3e0*/  LDL.LU R42, [R1+0x238] ;  /* 0x00023800012a7983 */ /* 0x000ee80000300800 */
[----:B------:R-:W3:Y:S04]  /*d3f0*/  LDL.LU R43, [R1+0x23c] ;  /* 0x00023c00012b7983 */ /* 0x000ee80000300800 */
[----:B------:R1:W-:Y:S04]  /*d400*/  STL.64 [R1+0x90], R44 ;  /* 0x0000902c01007387 */ /* 0x0003e80000100a00 */
[----:B------:R4:W-:Y:S01]  /*d410*/  STL.64 [R1+0x98], R46 ;  /* 0x0000982e01007387 */ /* 0x0009e20000100a00 */
[----:B------:R-:W-:Y:S03]  /*d420*/  HMMA.1688.F32.TF32 R48, R140, R36, R48 ;  /* 0x000000248c30723c */ /* 0x000fe60000081030 */
[----:B------:R-:W-:Y:S04]  /*d430*/  LDS R173, [R252+0x13080] ;  /* 0x01308000fcad7984 */ /* 0x000fe80000000800 */
[----:B-1----:R-:W2:Y:S04]  /*d440*/  LDL.LU R44, [R1+0x220] ;  /* 0x00022000012c7983 */ /* 0x002ea80000300800 */
[----:B------:R-:W2:Y:S04]  /*d450*/  LDL.LU R45, [R1+0x224] ;  /* 0x00022400012d7983 */ /* 0x000ea80000300800 */
[----:B----4-:R-:W2:Y:S04]  /*d460*/  LDL.LU R46, [R1+0x228] ;  /* 0x00022800012e7983 */ /* 0x010ea80000300800 */
[----:B------:R-:W2:Y:S04]  /*d470*/  LDL.LU R47, [R1+0x22c] ;  /* 0x00022c00012f7983 */ /* 0x000ea80000300800 */
[----:B------:R1:W-:Y:S04]  /*d480*/  STL.64 [R1+0x80], R48 ;  /* 0x0000803001007387 */ /* 0x0003e80000100a00 */
[----:B------:R4:W-:Y:S01]  /*d490*/  STL.64 [R1+0x88], R50 ;  /* 0x0000883201007387 */ /* 0x0009e20000100a00 */
[----:B-1----:R-:W-:-:S02]  /*d4a0*/  IMAD.MOV.U32 R48, RZ, RZ, R6 ;  /* 0x000000ffff307224 */ /* 0x002fc400078e0006 */
[----:B------:R-:W-:Y:S02]  /*d4b0*/  IMAD.MOV.U32 R49, RZ, RZ, R5 ;  /* 0x000000ffff317224 */ /* 0x000fe400078e0005 */
[----:B----4-:R-:W-:Y:S02]  /*d4c0*/  IMAD.MOV.U32 R50, RZ, RZ, R4 ;  /* 0x000000ffff327224 */ /* 0x010fe400078e0004 */
[C---:B------:R-:W-:Y:S08]  /*d4d0*/  HMMA.1688.F32.TF32 R4, R140.reuse, R32, R52 ;  /* 0x000000208c04723c */ /* 0x040ff00000081034 */
[C---:B------:R-:W-:Y:S08]  /*d4e0*/  HMMA.1688.F32.TF32 R56, R140.reuse, R24, R56 ;  /* 0x000000188c38723c */ /* 0x040ff00000081038 */
[C---:B------:R-:W-:Y:S07]  /*d4f0*/  HMMA.1688.F32.TF32 R52, R140.reuse, R16, R60 ;  /* 0x000000108c34723c */ /* 0x040fee000008103c */
[----:B------:R-:W-:Y:S04]  /*d500*/  STL.64 [R1+0x70], R4 ;  /* 0x0000700401007387 */ /* 0x000fe80000100a00 */
[----:B------:R1:W-:Y:S02]  /*d510*/  STL.64 [R1+0x78], R6 ;  /* 0x0000780601007387 */ /* 0x0003e40000100a00 */
[C---:B-1----:R-:W-:Y:S02]  /*d520*/  HMMA.1688.F32.TF32 R4, R140.reuse, R28, R64 ;  /* 0x0000001c8c04723c */ /* 0x042fe40000081040 */
[----:B------:R-:W-:Y:S04]  /*d530*/  STL.64 [R1+0x60], R56 ;  /* 0x0000603801007387 */ /* 0x000fe80000100a00 */
[----:B------:R-:W-:Y:S11]  /*d540*/  STL.64 [R1+0x68], R58 ;  /* 0x0000683a01007387 */ /* 0x000ff60000100a00 */
[----:B------:R-:W-:Y:S06]  /*d550*/  @!UPT UIADD3 URZ, URZ, URZ, URZ ;  /* 0x0000003f3f3ff290 */ /* 0x000fec000fffe03f */
[----:B------:R-:W-:Y:S04]  /*d560*/  STL.64 [R1+0x40], R4 ;  /* 0x0000400401007387 */ /* 0x000fe80000100a00 */
[----:B------:R-:W-:Y:S04]  /*d570*/  STL.64 [R1+0x50], R52 ;  /* 0x0000503401007387 */ /* 0x000fe80000100a00 */
[----:B------:R1:W-:Y:S02]  /*d580*/  STL.64 [R1+0x58], R54 ;  /* 0x0000583601007387 */ /* 0x0003e40000100a00 */
[----:B-1----:R-:W-:Y:S01]  /*d590*/  HMMA.1688.F32.TF32 R52, R140, R20, R68 ;  /* 0x000000148c34723c */ /* 0x002fe20000081044 */
[----:B------:R-:W-:Y:S01]  /*d5a0*/  IMAD.MOV.U32 R51, RZ, RZ, R3 ;  /* 0x000000ffff337224 */ /* 0x000fe200078e0003 */
[----:B------:R1:W-:Y:S01]  /*d5b0*/  STL [R1+0x48], R6 ;  /* 0x0000480601007387 */ /* 0x0003e20000100800 */
[----:B------:R-:W-:-:S02]  /*d5c0*/  IMAD.MOV.U32 R3, RZ, RZ, R7 ;  /* 0x000000ffff037224 */ /* 0x000fc400078e0007 */
[----:B------:R-:W-:Y:S01]  /*d5d0*/  IMAD.MOV.U32 R175, RZ, RZ, R181 ;  /* 0x000000ffffaf7224 */ /* 0x000fe200078e00b5 */
[----:B------:R-:W-:Y:S02]  /*d5e0*/  LDS R141, [R252+0x12180] ;  /* 0x01218000fc8d7984 */ /* 0x000fe40000000800 */
[C---:B------:R-:W-:Y:S02]  /*d5f0*/  HMMA.1688.F32.TF32 R48, R136.reuse, R36, R48 ;  /* 0x000000248830723c */ /* 0x040fe40000081030 */
[----:B------:R-:W-:Y:S04]  /*d600*/  LDS R140, [R175+0x12180] ;  /* 0x01218000af8c7984 */ /* 0x000fe80000000800 */
[----:B------:R-:W-:Y:S02]  /*d610*/  LDS R142, [R175+0x12980] ;  /* 0x01298000af8e7984 */ /* 0x000fe40000000800 */
[C---:B------:R-:W-:Y:S02]  /*d620*/  HMMA.1688.F32.TF32 R56, R136.reuse, R24, R236 ;  /* 0x000000188838723c */ /* 0x040fe400000810ec */
[----:B------:R-:W-:Y:S04]  /*d630*/  LDS R143, [R252+0x12980] ;  /* 0x01298000fc8f7984 */ /* 0x000fe80000000800 */
[----:B------:R-:W-:Y:S02]  /*d640*/  LDS R181, [R183+0x12180] ;  /* 0x01218000b7b57984 */ /* 0x000fe40000000800 */
[----:B------:R-:W-:Y:S01]  /*d650*/  IMAD.MOV.U32 R4, RZ, RZ, R52 ;  /* 0x000000ffff047224 */ /* 0x000fe200078e0034 */
[----:B------:R-:W-:Y:S01]  /*d660*/  HMMA.1688.F32.TF32 R60, R136, R16, R240 ;  /* 0x00000010883c723c */ /* 0x000fe200000810f0 */
[----:B------:R-:W-:-:S02]  /*d670*/  IMAD.MOV.U32 R5, RZ, RZ, R53 ;  /* 0x000000ffff057224 */ /* 0x000fc400078e0035 */
[----:B-1----:R-:W-:Y:S02]  /*d680*/  IMAD.MOV.U32 R6, RZ, RZ, R54 ;  /* 0x000000ffff067224 */ /* 0x002fe400078e0036 */
[----:B------:R-:W-:-:S03]  /*d690*/  IMAD.MOV.U32 R7, RZ, RZ, R55 ;  /* 0x000000ffff077224 */ /* 0x000fc600078e0037 */
[C---:B------:R-:W-:Y:S08]  /*d6a0*/  HMMA.1688.F32.TF32 R52, R136.reuse, R32, R232 ;  /* 0x000000208834723c */ /* 0x040ff000000810e8 */
[C---:B------:R-:W-:Y:S01]  /*d6b0*/  HMMA.1688.F32.TF32 R64, R136.reuse, R28, R244 ;  /* 0x0000001c8840723c */ /* 0x040fe200000810f4 */
[----:B------:R-:W4:Y:S07]  /*d6c0*/  LDL.LU R244, [R1+0x110] ;  /* 0x0001100001f47983 */ /* 0x000f2e0000300800 */
[C---:B------:R-:W-:Y:S08]  /*d6d0*/  HMMA.1688.F32.TF32 R68, R136.reuse, R20, R224 ;  /* 0x000000148844723c */ /* 0x040ff000000810e0 */
[C---:B---3--:R-:W-:Y:S08]  /*d6e0*/  HMMA.1688.F32.TF32 R40, R136.reuse, R8, R40 ;  /* 0x000000088828723c */ /* 0x048ff00000081028 */
[----:B--2---:R-:W-:Y:S08]  /*d6f0*/  HMMA.1688.F32.TF32 R44, R136, R12, R44 ;  /* 0x0000000c882c723c */ /* 0x004ff0000008102c */
[C---:B------:R-:W-:Y:S08]  /*d700*/  HMMA.1688.F32.TF32 R136, R248.reuse, R8, R72 ;  /* 0x00000008f888723c */ /* 0x040ff00000081048 */
[C---:B------:R-:W-:Y:S11]  /*d710*/  HMMA.1688.F32.TF32 R72, R248.reuse, R12, R76 ;  /* 0x0000000cf848723c */ /* 0x040ff6000008104c */
[----:B------:R-:W-:Y:S04]  /*d720*/  @!UPT UIADD3 URZ, URZ, URZ, URZ ;  /* 0x0000003f3f3ff290 */ /* 0x000fe8000fffe03f */
[----:B------:R-:W-:Y:S04]  /*d730*/  STL.64 [R1+0xf0], R136 ;  /* 0x0000f08801007387 */ /* 0x000fe80000100a00 */
[----:B------:R-:W-:Y:S04]  /*d740*/  STL.64 [R1+0xf8], R138 ;  /* 0x0000f88a01007387 */ /* 0x000fe80000100a00 */
[----:B------:R1:W-:Y:S04]  /*d750*/  STL.64 [R1+0xe0], R72 ;  /* 0x0000e04801007387 */ /* 0x0003e80000100a00 */
[----:B------:R2:W-:Y:S04]  /*d760*/  STL.64 [R1+0xe8], R74 ;  /* 0x0000e84a01007387 */ /* 0x0005e80000100a00 */
[----:B------:R-:W4:Y:S04]  /*d770*/  LDL.LU R245, [R1+0x114] ;  /* 0x0001140001f57983 */ /* 0x000f280000300800 */
[----:B------:R-:W4:Y:S04]  /*d780*/  LDL.LU R246, [R1+0x118] ;  /* 0x0001180001f67983 */ /* 0x000f280000300800 */
[----:B------:R-:W4:Y:S04]  /*d790*/  LDL.LU R247, [R1+0x11c] ;  /* 0x00011c0001f77983 */ /* 0x000f280000300800 */
[----:B------:R-:W3:Y:S04]  /*d7a0*/  LDL.LU R240, [R1+0x120] ;  /* 0x0001200001f07983 */ /* 0x000ee80000300800 */
        /* <DEDUP_REMOVED lines=11> */
[----:B-1----:R-:W3:Y:S04]  /*d860*/  LDL.LU R72, [R1+0x160] ;  /* 0x0001600001487983 */ /* 0x002ee80000300800 */
[----:B------:R-:W3:Y:S04]  /*d870*/  LDL.LU R73, [R1+0x164] ;  /* 0x0001640001497983 */ /* 0x000ee80000300800 */
[----:B--2---:R-:W2:Y:S04]  /*d880*/  LDL.LU R74, [R1+0x168] ;  /* 0x00016800014a7983 */ /* 0x004ea80000300800 */
[----:B------:R-:W2:Y:S04]  /*d890*/  LDL.LU R75, [R1+0x16c] ;  /* 0x00016c00014b7983 */ /* 0x000ea80000300800 */
[----:B------:R-:W2:Y:S04]  /*d8a0*/  LDL.LU R232, [R1+0x140] ;  /* 0x0001400001e87983 */ /* 0x000ea80000300800 */
[----:B------:R-:W2:Y:S04]  /*d8b0*/  LDL.LU R233, [R1+0x144] ;  /* 0x0001440001e97983 */ /* 0x000ea80000300800 */
[----:B------:R-:W2:Y:S04]  /*d8c0*/  LDL.LU R234, [R1+0x148] ;  /* 0x0001480001ea7983 */ /* 0x000ea80000300800 */
[----:B------:R-:W2:Y:S04]  /*d8d0*/  LDL.LU R235, [R1+0x14c] ;  /* 0x00014c0001eb7983 */ /* 0x000ea80000300800 */
[----:B------:R-:W2:Y:S04]  /*d8e0*/  LDL.LU R224, [R1+0x100] ;  /* 0x0001000001e07983 */ /* 0x000ea80000300800 */
[----:B------:R-:W2:Y:S01]  /*d8f0*/  LDL.LU R225, [R1+0x104] ;  /* 0x0001040001e17983 */ /* 0x000ea20000300800 */
[C---:B------:R-:W-:Y:S08]  /*d900*/  HMMA.1688.F32.TF32 R136, R248.reuse, R36, R80 ;  /* 0x00000024f888723c */ /* 0x040ff00000081050 */
[C---:B------:R-:W-:Y:S08]  /*d910*/  HMMA.1688.F32.TF32 R80, R248.reuse, R32, R84 ;  /* 0x00000020f850723c */ /* 0x040ff00000081054 */
[C---:B------:R-:W-:Y:S07]  /*d920*/  HMMA.1688.F32.TF32 R88, R248.reuse, R24, R88 ;  /* 0x00000018f858723c */ /* 0x040fee0000081058 */
[----:B------:R-:W-:Y:S01]  /*d930*/  STL.64 [R1+0xb0], R136 ;  /* 0x0000b08801007387 */ /* 0x000fe20000100a00 */
[C---:B------:R-:W-:Y:S03]  /*d940*/  HMMA.1688.F32.TF32 R84, R248.reuse, R16, R92 ;  /* 0x00000010f854723c */ /* 0x040fe6000008105c */
[----:B------:R-:W-:Y:S04]  /*d950*/  STL.64 [R1+0xb8], R138 ;  /* 0x0000b88a01007387 */ /* 0x000fe80000100a00 */
[----:B------:R-:W-:Y:S04]  /*d960*/  STL.64 [R1+0xa0], R80 ;  /* 0x0000a05001007387 */ /* 0x000fe80000100a00 */
[----:B------:R1:W-:Y:S04]  /*d970*/  STL.64 [R1+0xa8], R82 ;  /* 0x0000a85201007387 */ /* 0x0003e80000100a00 */
[----:B------:R-:W-:Y:S04]  /*d980*/  LDS R136, [R182+0x12100] ;  /* 0x01210000b6887984 */ /* 0x000fe80000000800 */
[----:B------:R-:W-:Y:S01]  /*d990*/  LDS R138, [R182+0x12900] ;  /* 0x01290000b68a7984 */ /* 0x000fe20000000800 */
[C---:B-1----:R-:W-:Y:S03]  /*d9a0*/  HMMA.1688.F32.TF32 R80, R248.reuse, R28, R96 ;  /* 0x0000001cf850723c */ /* 0x042fe60000081060 */
[----:B------:R-:W-:Y:S04]  /*d9b0*/  LDS R137, [R183+0x12100] ;  /* 0x01210000b7897984 */ /* 0x000fe80000000800 */
[----:B------:R-:W-:Y:S01]  /*d9c0*/  LDS R139, [R183+0x12900] ;  /* 0x01290000b78b7984 */ /* 0x000fe20000000800 */
[----:B------:R-:W-:Y:S03]  /*d9d0*/  HMMA.1688.F32.TF32 R248, R248, R20, R100 ;  /* 0x00000014f8f8723c */ /* 0x000fe60000081064 */
[----:B------:R-:W-:Y:S04]  /*d9e0*/  LDS R100, [R175+0x12100] ;  /* 0x01210000af647984 */ /* 0x000fe80000000800 */
[----:B------:R-:W-:Y:S04]  /*d9f0*/  LDS R102, [R175+0x12900] ;  /* 0x01290000af667984 */ /* 0x000fe80000000800 */
[----:B------:R-:W-:Y:S04]  /*da00*/  LDS R101, [R252+0x12100] ;  /* 0x01210000fc657984 */ /* 0x000fe80000000800 */
[----:B------:R-:W4:Y:S04]  /*da10*/  LDS R103, [R252+0x12900] ;  /* 0x01290000fc677984 */ /* 0x000f280000000800 */
[----:B------:R-:W-:Y:S04]  /*da20*/  STL.64 [R1+0x20], R88 ;  /* 0x0000205801007387 */ /* 0x000fe80000100a00 */
[----:B------:R3:W-:Y:S04]  /*da30*/  STL.64 [R1+0x28], R90 ;  /* 0x0000285a01007387 */ /* 0x0007e80000100a00 */
[----:B------:R-:W-:Y:S04]  /*da40*/  STL.64 [R1+0x10], R84 ;  /* 0x0000105401007387 */ /* 0x000fe80000100a00 */
[----:B------:R1:W-:Y:S01]  /*da50*/  STL.64 [R1+0x18], R86 ;  /* 0x0000185601007387 */ /* 0x0003e20000100a00 */
[----:B------:R-:W-:-:S03]  /*da60*/  IMAD.MOV.U32 R226, RZ, RZ, R2 ;  /* 0x000000ffffe27224 */ /* 0x000fc600078e0002 */
[----:B------:R1:W-:Y:S01]  /*da70*/  STL.64 [R1], R80 ;  /* 0x0000005001007387 */ /* 0x0003e20000100a00 */
[----:B------:R-:W-:Y:S02]  /*da80*/  IMAD.MOV.U32 R227, RZ, RZ, R0 ;  /* 0x000000ffffe37224 */ /* 0x000fe400078e0000 */
[----:B------:R-:W-:Y:S01]  /*da90*/  IMAD.MOV.U32 R0, RZ, RZ, R82 ;  /* 0x000000ffff007224 */ /* 0x000fe200078e0052 */
[----:B------:R-:W-:Y:S01]  /*daa0*/  LDS R182, [R182+0x12980] ;  /* 0x01298000b6b67984 */ /* 0x000fe20000000800 */
[----:B------:R-:W-:-:S03]  /*dab0*/  IMAD.MOV.U32 R2, RZ, RZ, R83 ;  /* 0x000000ffff027224 */ /* 0x000fc600078e0053 */
[----:B------:R-:W1:Y:S01]  /*dac0*/  LDS R183, [R183+0x12980] ;  /* 0x01298000b7b77984 */ /* 0x000e620000000800 */
[C---:B----4-:R-:W-:Y:S08]  /*dad0*/  HMMA.1688.F32.TF32 R92, R100.reuse, R16, R244 ;  /* 0x00000010645c723c */ /* 0x050ff000000810f4 */
[----:B---3--:R-:W-:Y:S08]  /*dae0*/  HMMA.1688.F32.TF32 R88, R100, R24, R240 ;  /* 0x000000186458723c */ /* 0x008ff000000810f0 */
[----:B------:R-:W-:Y:S01]  /*daf0*/  HMMA.1688.F32.TF32 R240, R136, R12, R112 ;  /* 0x0000000c88f0723c */ /* 0x000fe20000081070 */
[----:B------:R-:W3:Y:S04]  /*db00*/  LDL.LU R112, [R1+0x1c0] ;  /* 0x0001c00001707983 */ /* 0x000ee80000300800 */
[----:B------:R-:W3:Y:S03]  /*db10*/  LDL.LU R113, [R1+0x1c4] ;  /* 0x0001c40001717983 */ /* 0x000ee60000300800 */
[----:B-1----:R-:W-:Y:S01]  /*db20*/  HMMA.1688.F32.TF32 R84, R100, R32, R236 ;  /* 0x000000206454723c */ /* 0x002fe200000810ec */
[----:B------:R-:W3:Y:S04]  /*db30*/  LDL.LU R114, [R1+0x1c8] ;  /* 0x0001c80001727983 */ /* 0x000ee80000300800 */
[----:B------:R-:W3:Y:S03]  /*db40*/  LDL.LU R115, [R1+0x1cc] ;  /* 0x0001cc0001737983 */ /* 0x000ee60000300800 */
[----:B------:R-:W-:Y:S01]  /*db50*/  HMMA.1688.F32.TF32 R236, R136, R36, R116 ;  /* 0x0000002488ec723c */ /* 0x000fe20000081074 */
[----:B------:R-:W4:Y:S04]  /*db60*/  LDL.LU R116, [R1+0x1b0] ;  /* 0x0001b00001747983 */ /* 0x000f280000300800 */
[----:B------:R-:W4:Y:S04]  /*db70*/  LDL.LU R117, [R1+0x1b4] ;  /* 0x0001b40001757983 */ /* 0x000f280000300800 */
[----:B------:R-:W4:Y:S01]  /*db80*/  LDL.LU R118, [R1+0x1b8] ;  /* 0x0001b80001767983 */ /* 0x000f220000300800 */
[C---:B------:R-:W-:Y:S03]  /*db90*/  HMMA.1688.F32.TF32 R76, R100.reuse, R12, R76 ;  /* 0x0000000c644c723c */ /* 0x040fe6000008104c */
[----:B------:R-:W4:Y:S05]  /*dba0*/  LDL.LU R119, [R1+0x1bc] ;  /* 0x0001bc0001777983 */ /* 0x000f2a0000300800 */
[C---:B--2---:R-:W-:Y:S08]  /*dbb0*/  HMMA.1688.F32.TF32 R72, R100.reuse, R8, R72 ;  /* 0x000000086448723c */ /* 0x044ff00000081048 */
[----:B------:R-:W-:Y:S08]  /*dbc0*/  HMMA.1688.F32.TF32 R80, R100, R36, R232 ;  /* 0x000000246450723c */ /* 0x000ff000000810e8 */
[----:B------:R-:W-:Y:S01]  /*dbd0*/  HMMA.1688.F32.TF32 R232, R136, R32, R120 ;  /* 0x0000002088e8723c */ /* 0x000fe20000081078 */
[----:B------:R-:W2:Y:S04]  /*dbe0*/  LDL.LU R120, [R1+0x1a0] ;  /* 0x0001a00001787983 */ /* 0x000ea80000300800 */
[----:B------:R-:W2:Y:S03]  /*dbf0*/  LDL.LU R121, [R1+0x1a4] ;  /* 0x0001a40001797983 */ /* 0x000ea60000300800 */
[C---:B------:R-:W-:Y:S01]  /*dc00*/  HMMA.1688.F32.TF32 R96, R100.reuse, R28, R224 ;  /* 0x0000001c6460723c */ /* 0x040fe200000810e0 */
[----:B------:R-:W2:Y:S04]  /*dc10*/  LDL.LU R122, [R1+0x1a8] ;  /* 0x0001a800017a7983 */ /* 0x000ea80000300800 */
[----:B------:R-:W2:Y:S03]  /*dc20*/  LDL.LU R123, [R1+0x1ac] ;  /* 0x0001ac00017b7983 */ /* 0x000ea60000300800 */
[----:B------:R-:W-:Y:S08]  /*dc30*/  HMMA.1688.F32.TF32 R100, R100, R20, R228 ;  /* 0x000000146464723c */ /* 0x000ff000000810e4 */
[C---:B------:R-:W-:Y:S01]  /*dc40*/  HMMA.1688.F32.TF32 R228, R136.reuse, R24, R124 ;  /* 0x0000001888e4723c */ /* 0x040fe2000008107c */
[----:B------:R-:W2:Y:S04]  /*dc50*/  LDL.LU R124, [R1+0x190] ;  /* 0x00019000017c7983 */ /* 0x000ea80000300800 */
[----:B------:R-:W2:Y:S03]  /*dc60*/  LDL.LU R125, [R1+0x194] ;  /* 0x00019400017d7983 */ /* 0x000ea60000300800 */
[C---:B------:R-:W-:Y:S01]  /*dc70*/  HMMA.1688.F32.TF32 R224, R136.reuse, R16, R128 ;  /* 0x0000001088e0723c */ /* 0x040fe20000081080 */
[----:B------:R-:W2:Y:S04]  /*dc80*/  LDL.LU R126, [R1+0x198] ;  /* 0x00019800017e7983 */ /* 0x000ea80000300800 */
[----:B------:R-:W2:Y:S04]  /*dc90*/  LDL.LU R127, [R1+0x19c] ;  /* 0x00019c00017f7983 */ /* 0x000ea80000300800 */
[----:B------:R-:W2:Y:S04]  /*dca0*/  LDL.LU R128, [R1+0x180] ;  /* 0x0001800001807983 */ /* 0x000ea80000300800 */
[----:B------:R-:W2:Y:S04]  /*dcb0*/  LDL.LU R129, [R1+0x184] ;  /* 0x0001840001817983 */ /* 0x000ea80000300800 */
[----:B------:R-:W2:Y:S04]  /*dcc0*/  LDL.LU R130, [R1+0x188] ;  /* 0x0001880001827983 */ /* 0x000ea80000300800 */
[----:B------:R-:W2:Y:S01]  /*dcd0*/  LDL.LU R131, [R1+0x18c] ;  /* 0x00018c0001837983 */ /* 0x000ea20000300800 */
[C---:B------:R-:W-:Y:S08]  /*dce0*/  HMMA.1688.F32.TF32 R244, R136.reuse, R8, R104 ;  /* 0x0000000888f4723c */ /* 0x040ff00000081068 */
[----:B------:R-:W-:Y:S08]  /*dcf0*/  HMMA.1688.F32.TF32 R104, R136, R28, R132 ;  /* 0x0000001c8868723c */ /* 0x000ff00000081084 */
[----:B------:R-:W-:Y:S01]  /*dd00*/  HMMA.1688.F32.TF32 R132, R140, R16, R184 ;  /* 0x000000108c84723c */ /* 0x000fe200000810b8 */
[----:B------:R-:W-:Y:S06]  /*dd10*/  LDS R185, [R252+0x13180] ;  /* 0x01318000fcb97984 */ /* 0x000fec0000000800 */
[----:B------:R-:W-:Y:S01]  /*dd20*/  IMAD.MOV.U32 R187, RZ, RZ, R175 ;  /* 0x000000ffffbb7224 */ /* 0x000fe200078e00af */
[----:B------:R-:W-:Y:S01]  /*dd30*/  HMMA.1688.F32.TF32 R108, R136, R20, R108 ;  /* 0x00000014886c723c */ /* 0x000fe2000008106c */
[----:B------:R-:W-:Y:S04]  /*dd40*/  LDS R175, [R252+0x13880] ;  /* 0x01388000fcaf7984 */ /* 0x000fe80000000800 */
[----:B------:R-:W-:Y:S03]  /*dd50*/  LDS R172, [R187+0x13080] ;  /* 0x01308000bbac7984 */ /* 0x000fe60000000800 */
[----:B------:R-:W-:Y:S01]  /*dd60*/  HMMA.1688.F32.TF32 R136, R140, R28, R196 ;  /* 0x0000001c8c88723c */ /* 0x000fe200000810c4 */
[----:B------:R-:W-:Y:S04]  /*dd70*/  LDS R174, [R187+0x13880] ;  /* 0x01388000bbae7984 */ /* 0x000fe80000000800 */
[----:B------:R-:W-:Y:S03]  /*dd80*/  LDS R184, [R187+0x13180] ;  /* 0x01318000bbb87984 */ /* 0x000fe60000000800 */
[C---:B------:R-:W-:Y:S01]  /*dd90*/  HMMA.1688.F32.TF32 R148, R180.reuse, R12, R148 ;  /* 0x0000000cb494723c */ /* 0x040fe20000081094 */
[----:B------:R-:W-:Y:S07]  /*dda0*/  LDS R186, [R187+0x13980] ;  /* 0x01398000bbba7984 */ /* 0x000fee0000000800 */
[----:B------:R-:W-:Y:S08]  /*ddb0*/  HMMA.1688.F32.TF32 R152, R180, R36, R152 ;  /* 0x00000024b498723c */ /* 0x000ff00000081098 */
[C---:B---3--:R-:W-:Y:S08]  /*ddc0*/  HMMA.1688.F32.TF32 R112, R140.reuse, R8, R112 ;  /* 0x000000088c70723c */ /* 0x048ff00000081070 */
[C---:B----4-:R-:W-:Y:S01]  /*ddd0*/  HMMA.1688.F32.TF32 R116, R140.reuse, R12, R116 ;  /* 0x0000000c8c74723c */ /* 0x050fe20000081074 */
[----:B------:R-:W3:Y:S07]  /*dde0*/  LDL.LU R13, [R1+0x254] ;  /* 0x00025400010d7983 */ /* 0x000eee0000300800 */
[C---:B--2---:R-:W-:Y:S01]  /*ddf0*/  HMMA.1688.F32.TF32 R120, R140.reuse, R36, R120 ;  /* 0x000000248c78723c */ /* 0x044fe20000081078 */
[----:B------:R-:W3:Y:S07]  /*de00*/  LDL.LU R37, [R1+0x250] ;  /* 0x0002500001257983 */ /* 0x000eee0000300800 */
[C---:B------:R-:W-:Y:S08]  /*de10*/  HMMA.1688.F32.TF32 R124, R140.reuse, R32, R124 ;  /* 0x000000208c7c723c */ /* 0x040ff0000008107c */
[C---:B------:R-:W-:Y:S08]  /*de20*/  HMMA.1688.F32.TF32 R128, R140.reuse, R24, R128 ;  /* 0x000000188c80723c */ /* 0x040ff00000081080 */
[----:B------:R-:W-:Y:S01]  /*de30*/  HMMA.1688.F32.TF32 R140, R140, R20, R188 ;  /* 0x000000148c8c723c */ /* 0x000fe200000810bc */
[----:B------:R-:W-:Y:S04]  /*de40*/  LDS R188, [R187+0x13000] ;  /* 0x01300000bbbc7984 */ /* 0x000fe80000000800 */
[----:B------:R-:W-:Y:S04]  /*de50*/  LDS R190, [R187+0x13800] ;  /* 0x01380000bbbe7984 */ /* 0x000fe80000000800 */
[----:B------:R-:W-:Y:S04]  /*de60*/  LDS R189, [R252+0x13000] ;  /* 0x01300000fcbd7984 */ /* 0x000fe80000000800 */
[----:B------:R-:W1:Y:S02]  /*de70*/  LDS R191, [R252+0x13800] ;  /* 0x01380000fcbf7984 */ /* 0x000e640000000800 */
[C---:B-1----:R-:W-:Y:S11]  /*de80*/  HMMA.1688.F32.TF32 R192, R188.reuse, R10, R192 ;  /* 0x0000000abcc0723c */ /* 0x042ff600000810c0 */
[----:B------:R-:W-:Y:S11]  /*de90*/  @!UPT UIADD3 URZ, URZ, URZ, URZ ;  /* 0x0000003f3f3ff290 */ /* 0x000ff6000fffe03f */
[----:B------:R-:W-:Y:S01]  /*dea0*/  @!UPT UIADD3 URZ, URZ, URZ, URZ ;  /* 0x0000003f3f3ff290 */ /* 0x000fe2000fffe03f */
[----:B------:R1:W-:Y:S04]  /*deb0*/  STL [R1+0x540], R192 ;  /* 0x000540c001007387 */ /* 0x0003e80000100800 */
[----:B------:R4:W-:Y:S04]  /*dec0*/  STL [R1+0x53c], R193 ;  /* 0x00053cc101007387 */ /* 0x0009e80000100800 */
[----:B------:R4:W-:Y:S04]  /*ded0*/  STL [R1+0x538], R194 ;  /* 0x000538c201007387 */ /* 0x0009e80000100800 */
[----:B------:R4:W-:Y:S04]  /*dee0*/  STL [R1+0x534], R195 ;  /* 0x000534c301007387 */ /* 0x0009e80000100800 */
[----:B-1----:R-:W2:Y:S04]  /*def0*/  LDL.LU R192, [R1+0xd0] ;  /* 0x0000d00001c07983 */ /* 0x002ea80000300800 */
[----:B----4-:R-:W2:Y:S04]  /*df00*/  LDL.LU R193, [R1+0xd4] ;  /* 0x0000d40001c17983 */ /* 0x010ea80000300800 */
[----:B------:R-:W2:Y:S04]  /*df10*/  LDL.LU R194, [R1+0xd8] ;  /* 0x0000d80001c27983 */ /* 0x000ea80000300800 */
[----:B------:R-:W2:Y:S01]  /*df20*/  LDL.LU R195, [R1+0xdc] ;  /* 0x0000dc0001c37983 */ /* 0x000ea20000300800 */
[C---:B------:R-:W-:Y:S08]  /*df30*/  HMMA.1688.F32.TF32 R220, R188.reuse, R14, R220 ;  /* 0x0000000ebcdc723c */ /* 0x040ff000000810dc */
[C---:B------:R-:W-:Y:S08]  /*df40*/  HMMA.1688.F32.TF32 R216, R188.reuse, R38, R216 ;  /* 0x00000026bcd8723c */ /* 0x040ff000000810d8 */
[C---:B------:R-:W-:Y:S08]  /*df50*/  HMMA.1688.F32.TF32 R212, R188.reuse, R34, R212 ;  /* 0x00000022bcd4723c */ /* 0x040ff000000810d4 */
[C---:B------:R-:W-:Y:S01]  /*df60*/  HMMA.1688.F32.TF32 R208, R188.reuse, R26, R208 ;  /* 0x0000001abcd0723c */ /* 0x040fe200000810d0 */
[----:B------:R-:W-:Y:S07]  /*df70*/  STL [R1+0x550], R220 ;  /* 0x000550dc01007387 */ /* 0x000fee0000100800 */
[C---:B------:R-:W-:Y:S01]  /*df80*/  HMMA.1688.F32.TF32 R204, R188.reuse, R18, R204 ;  /* 0x00000012bccc723c */ /* 0x040fe200000810cc */
[----:B------:R-:W-:Y:S07]  /*df90*/  STL [R1+0x54c], R221 ;  /* 0x00054cdd01007387 */ /* 0x000fee0000100800 */
[----:B------:R-:W-:Y:S01]  /*dfa0*/  HMMA.1688.F32.TF32 R200, R188, R30, R200 ;  /* 0x0000001ebcc8723c */ /* 0x000fe200000810c8 */
[----:B------:R-:W-:Y:S07]  /*dfb0*/  STL [R1+0x548], R222 ;  /* 0x000548de01007387 */ /* 0x000fee0000100800 */
[----:B------:R-:W-:Y:S01]  /*dfc0*/  HMMA.1688.F32.TF32 R40, R172, R10, R40 ;  /* 0x0000000aac28723c */ /* 0x000fe20000081028 */
        /* <DEDUP_REMOVED lines=19> */
[----:B------:R-:W-:Y:S04]  /*e100*/  STL.64 [R1+0x150], R40 ;  /* 0x0001502801007387 */ /* 0x000fe80000100a00 */
[----:B------:R1:W-:Y:S01]  /*e110*/  STL.64 [R1+0x158], R42 ;  /* 0x0001582a01007387 */ /* 0x0003e20000100a00 */
[----:B------:R-:W-:Y:S03]  /*e120*/  HMMA.1688.F32.TF32 R144, R180, R8, R144 ;  /* 0x00000008b490723c */ /* 0x000fe60000081090 */
[----:B---3--:R-:W-:Y:S04]  /*e130*/  LDS R197, [R13+0x13000] ;  /* 0x013000000dc57984 */ /* 0x008fe80000000800 */
[----:B------:R-:W-:Y:S01]  /*e140*/  LDS R199, [R13+0x13800] ;  /* 0x013800000dc77984 */ /* 0x000fe20000000800 */
[----:B-1----:R-:W-:Y:S03]  /*e150*/  HMMA.1688.F32.TF32 R40, R172, R34, R52 ;  /* 0x00000022ac28723c */ /* 0x002fe60000081034 */
[----:B------:R-:W-:Y:S05]  /*e160*/  LDS R196, [R37+0x13000] ;  /* 0x0130000025c47984 */ /* 0x000fea0000000800 */
[C---:B------:R-:W-:Y:S01]  /*e170*/  HMMA.1688.F32.TF32 R156, R180.reuse, R32, R156 ;  /* 0x00000020b49c723c */ /* 0x040fe2000008109c */
[----:B------:R-:W-:Y:S07]  /*e180*/  LDS R198, [R37+0x13800] ;  /* 0x0138000025c67984 */ /* 0x000fee0000000800 */
[C---:B------:R-:W-:Y:S08]  /*e190*/  HMMA.1688.F32.TF32 R160, R180.reuse, R24, R160 ;  /* 0x00000018b4a0723c */ /* 0x040ff000000810a0 */
[C---:B------:R-:W-:Y:S08]  /*e1a0*/  HMMA.1688.F32.TF32 R164, R180.reuse, R16, R164 ;  /* 0x00000010b4a4723c */ /* 0x040ff000000810a4 */
[C---:B------:R-:W-:Y:S08]  /*e1b0*/  HMMA.1688.F32.TF32 R168, R180.reuse, R28, R168 ;  /* 0x0000001cb4a8723c */ /* 0x040ff000000810a8 */
[----:B------:R-:W-:Y:S01]  /*e1c0*/  HMMA.1688.F32.TF32 R176, R180, R20, R176 ;  /* 0x00000014b4b0723c */ /* 0x000fe200000810b0 */
[----:B------:R-:W-:Y:S04]  /*e1d0*/  LDS R180, [R187+0x13100] ;  /* 0x01310000bbb47984 */ /* 0x000fe80000000800 */
[----:B------:R-:W-:Y:S04]  /*e1e0*/  LDS R182, [R187+0x13900] ;  /* 0x01390000bbb67984 */ /* 0x000fe80000000800 */
[----:B------:R-:W-:Y:S04]  /*e1f0*/  LDS R181, [R252+0x13100] ;  /* 0x01310000fcb57984 */ /* 0x000fe80000000800 */
[----:B------:R-:W1:Y:S04]  /*e200*/  LDS R183, [R252+0x13900] ;  /* 0x01390000fcb77984 */ /* 0x000e680000000800 */
[----:B------:R-:W3:Y:S01]  /*e210*/  LDS R187, [R252+0x13980] ;  /* 0x01398000fcbb7984 */ /* 0x000ee20000000800 */
[----:B--2---:R-:W-:Y:S08]  /*e220*/  HMMA.1688.F32.TF32 R188, R188, R22, R192 ;  /* 0x00000016bcbc723c */ /* 0x004ff000000810c0 */
[C---:B------:R-:W-:Y:S08]  /*e230*/  HMMA.1688.F32.TF32 R192, R172.reuse, R14, R44 ;  /* 0x0000000eacc0723c */ /* 0x040ff0000008102c */
[C---:B------:R-:W-:Y:S08]  /*e240*/  HMMA.1688.F32.TF32 R44, R172.reuse, R38, R48 ;  /* 0x00000026ac2c723c */ /* 0x040ff00000081030 */
[C---:B------:R-:W-:Y:S07]  /*e250*/  HMMA.1688.F32.TF32 R48, R172.reuse, R26, R56 ;  /* 0x0000001aac30723c */ /* 0x040fee0000081038 */
[----:B------:R-:W-:Y:S04]  /*e260*/  STL.64 [R1+0x140], R192 ;  /* 0x000140c001007387 */ /* 0x000fe80000100a00 */
[----:B------:R-:W-:Y:S04]  /*e270*/  STL.64 [R1+0x148], R194 ;  /* 0x000148c201007387 */ /* 0x000fe80000100a00 */
[----:B------:R-:W-:Y:S04]  /*e280*/  STL.64 [R1+0x130], R44 ;  /* 0x0001302c01007387 */ /* 0x000fe80000100a00 */
[----:B------:R2:W-:Y:S04]  /*e290*/  STL.64 [R1+0x138], R46 ;  /* 0x0001382e01007387 */ /* 0x0005e80000100a00 */
[----:B------:R-:W-:Y:S04]  /*e2a0*/  STL.64 [R1+0x120], R40 ;  /* 0x0001202801007387 */ /* 0x000fe80000100a00 */
[----:B------:R4:W-:Y:S01]  /*e2b0*/  STL.64 [R1+0x128], R42 ;  /* 0x0001282a01007387 */ /* 0x0009e20000100a00 */
[C---:B--2---:R-:W-:Y:S08]  /*e2c0*/  HMMA.1688.F32.TF32 R44, R172.reuse, R18, R60 ;  /* 0x00000012ac2c723c */ /* 0x044ff0000008103c */
[----:B----4-:R-:W-:Y:S01]  /*e2d0*/  HMMA.1688.F32.TF32 R40, R172, R30, R64 ;  /* 0x0000001eac28723c */ /* 0x010fe20000081040 */
[----:B------:R-:W-:Y:S04]  /*e2e0*/  STL.64 [R1+0x110], R48 ;  /* 0x0001103001007387 */ /* 0x000fe80000100a00 */
[----:B------:R-:W-:Y:S10]  /*e2f0*/  STL.64 [R1+0x118], R50 ;  /* 0x0001183201007387 */ /* 0x000ff40000100a00 */
[----:B------:R-:W-:Y:S04]  /*e300*/  STL.64 [R1+0x100], R44 ;  /* 0x0001002c01007387 */ /* 0x000fe80000100a00 */
[----:B------:R1:W-:Y:S04]  /*e310*/  STL.64 [R1+0x108], R46 ;  /* 0x0001082e01007387 */ /* 0x0003e80000100a00 */
[----:B------:R-:W-:Y:S04]  /*e320*/  STL.64 [R1+0xd0], R40 ;  /* 0x0000d02801007387 */ /* 0x000fe80000100a00 */
[----:B------:R2:W-:Y:S01]  /*e330*/  STL.64 [R1+0xd8], R42 ;  /* 0x0000d82a01007387 */ /* 0x0005e20000100a00 */
[C---:B-1----:R-:W-:Y:S08]  /*e340*/  HMMA.1688.F32.TF32 R44, R180.reuse, R10, R72 ;  /* 0x0000000ab42c723c */ /* 0x042ff00000081048 */
[C---:B--2---:R-:W-:Y:S08]  /*e350*/  HMMA.1688.F32.TF32 R40, R180.reuse, R14, R76 ;  /* 0x0000000eb428723c */ /* 0x044ff0000008104c */
[C---:B------:R-:W-:Y:S07]  /*e360*/  HMMA.1688.F32.TF32 R48, R180.reuse, R38, R80 ;  /* 0x00000026b430723c */ /* 0x040fee0000081050 */
[----:B------:R-:W-:Y:S04]  /*e370*/  STL.64 [R1+0x240], R44 ;  /* 0x0002402c01007387 */ /* 0x000fe80000100a00 */
[----:B------:R1:W-:Y:S04]  /*e380*/  STL.64 [R1+0x248], R46 ;  /* 0x0002482e01007387 */ /* 0x0003e80000100a00 */
[----:B------:R-:W-:Y:S04]  /*e390*/  STL.64 [R1+0x230], R40 ;  /* 0x0002302801007387 */ /* 0x000fe80000100a00 */
[----:B------:R2:W-:Y:S01]  /*e3a0*/  STL.64 [R1+0x238], R42 ;  /* 0x0002382a01007387 */ /* 0x0005e20000100a00 */
[C---:B-1----:R-:W-:Y:S08]  /*e3b0*/  HMMA.1688.F32.TF32 R44, R180.reuse, R34, R84 ;  /* 0x00000022b42c723c */ /* 0x042ff00000081054 */
[C---:B--2---:R-:W-:Y:S01]  /*e3c0*/  HMMA.1688.F32.TF32 R40, R180.reuse, R26, R88 ;  /* 0x0000001ab428723c */ /* 0x044fe20000081058 */
[----:B------:R-:W-:Y:S04]  /*e3d0*/  STL.64 [R1+0x220], R48 ;  /* 0x0002203001007387 */ /* 0x000fe80000100a00 */
[----:B------:R1:W-:Y:S04]  /*e3e0*/  STL.64 [R1+0x228], R50 ;  /* 0x0002283201007387 */ /* 0x0003e80000100a00 */
[----:B------:R-:W2:Y:S06]  /*e3f0*/  LDL.LU R212, [R1+0x60] ;  /* 0x0000600001d47983 */ /* 0x000eac0000300800 */
[----:B------:R4:W-:Y:S04]  /*e400*/  STL.64 [R1+0x210], R44 ;  /* 0x0002102c01007387 */ /* 0x0009e80000100a00 */
[----:B------:R3:W-:Y:S01]  /*e410*/  STL.64 [R1+0x218], R46 ;  /* 0x0002182e01007387 */ /* 0x0007e20000100a00 */
[C---:B-1----:R-:W-:Y:S03]  /*e420*/  HMMA.1688.F32.TF32 R48, R180.reuse, R18, R92 ;  /* 0x00000012b430723c */ /* 0x042fe6000008105c */
[----:B------:R1:W-:Y:S04]  /*e430*/  STL.64 [R1+0x200], R40 ;  /* 0x0002002801007387 */ /* 0x0003e80000100a00 */
[----:B------:R1:W-:Y:S04]  /*e440*/  STL.64 [R1+0x208], R42 ;  /* 0x0002082a01007387 */ /* 0x0003e80000100a00 */
[----:B------:R-:W2:Y:S04]  /*e450*/  LDL.LU R213, [R1+0x64] ;  /* 0x0000640001d57983 */ /* 0x000ea80000300800 */
[----:B------:R-:W2:Y:S04]  /*e460*/  LDL.LU R214, [R1+0x68] ;  /* 0x0000680001d67983 */ /* 0x000ea80000300800 */
[----:B------:R-:W2:Y:S04]  /*e470*/  LDL.LU R215, [R1+0x6c] ;  /* 0x00006c0001d77983 */ /* 0x000ea80000300800 */
[----:B------:R-:W2:Y:S04]  /*e480*/  LDL.LU R204, [R1+0x80] ;  /* 0x0000800001cc7983 */ /* 0x000ea80000300800 */
[----:B------:R-:W2:Y:S04]  /*e490*/  LDL.LU R205, [R1+0x84] ;  /* 0x0000840001cd7983 */ /* 0x000ea80000300800 */
[----:B------:R-:W2:Y:S04]  /*e4a0*/  LDL.LU R206, [R1+0x88] ;  /* 0x0000880001ce7983 */ /* 0x000ea80000300800 */
[----:B------:R-:W2:Y:S04]  /*e4b0*/  LDL.LU R207, [R1+0x8c] ;  /* 0x00008c0001cf7983 */ /* 0x000ea80000300800 */
[----:B----4-:R-:W4:Y:S04]  /*e4c0*/  LDL.LU R44, [R1+0x90] ;  /* 0x00009000012c7983 */ /* 0x010f280000300800 */
[----:B------:R-:W4:Y:S04]  /*e4d0*/  LDL.LU R45, [R1+0x94] ;  /* 0x00009400012d7983 */ /* 0x000f280000300800 */
[----:B---3--:R-:W4:Y:S04]  /*e4e0*/  LDL.LU R46, [R1+0x98] ;  /* 0x00009800012e7983 */ /* 0x008f280000300800 */
[----:B------:R-:W4:Y:S04]  /*e4f0*/  LDL.LU R47, [R1+0x9c] ;  /* 0x00009c00012f7983 */ /* 0x000f280000300800 */
[----:B-1----:R-:W3:Y:S04]  /*e500*/  LDL.LU R40, [R1+0xc0] ;  /* 0x0000c00001287983 */ /* 0x002ee80000300800 */
[----:B------:R-:W3:Y:S04]  /*e510*/  LDL.LU R41, [R1+0xc4] ;  /* 0x0000c40001297983 */ /* 0x000ee80000300800 */
[----:B------:R-:W3:Y:S04]  /*e520*/  LDL.LU R42, [R1+0xc8] ;  /* 0x0000c800012a7983 */ /* 0x000ee80000300800 */
[----:B------:R-:W3:Y:S04]  /*e530*/  LDL.LU R43, [R1+0xcc] ;  /* 0x0000cc00012b7983 */ /* 0x000ee80000300800 */
[----:B------:R-:W3:Y:S04]  /*e540*/  LDL.LU R208, [R1+0x70] ;  /* 0x0000700001d07983 */ /* 0x000ee80000300800 */
[----:B------:R-:W3:Y:S04]  /*e550*/  LDL.LU R209, [R1+0x74] ;  /* 0x0000740001d17983 */ /* 0x000ee80000300800 */
[----:B------:R-:W3:Y:S04]  /*e560*/  LDL.LU R210, [R1+0x78] ;  /* 0x0000780001d27983 */ /* 0x000ee80000300800 */
[----:B------:R-:W3:Y:S04]  /*e570*/  LDL.LU R211, [R1+0x7c] ;  /* 0x00007c0001d37983 */ /* 0x000ee80000300800 */
[----:B------:R-:W3:Y:S01]  /*e580*/  LDL.LU R216, [R1+0x50] ;  /* 0x0000500001d87983 */ /* 0x000ee20000300800 */
[C---:B------:R-:W-:Y:S03]  /*e590*/  HMMA.1688.F32.TF32 R52, R180.reuse, R30, R96 ;  /* 0x0000001eb434723c */ /* 0x040fe60000081060 */
[----:B------:R-:W3:Y:S04]  /*e5a0*/  LDL.LU R217, [R1+0x54] ;  /* 0x0000540001d97983 */ /* 0x000ee80000300800 */
[----:B------:R-:W3:Y:S04]  /*e5b0*/  LDL.LU R218, [R1+0x58] ;  /* 0x0000580001da7983 */ /* 0x000ee80000300800 */
[----:B------:R-:W3:Y:S04]  /*e5c0*/  LDL.LU R219, [R1+0x5c] ;  /* 0x00005c0001db7983 */ /* 0x000ee80000300800 */
[----:B------:R-:W3:Y:S04]  /*e5d0*/  LDL.LU R29, [R1+0x270] ;  /* 0x00027000011d7983 */ /* 0x000ee80000300800 */
[----:B------:R-:W-:Y:S04]  /*e5e0*/  STL.64 [R1+0x1f0], R48 ;  /* 0x0001f03001007387 */ /* 0x000fe80000100a00 */
[----:B------:R1:W-:Y:S02]  /*e5f0*/  STL.64 [R1+0x1f8], R50 ;  /* 0x0001f83201007387 */ /* 0x0003e40000100a00 */
[----:B-1----:R-:W-:Y:S02]  /*e600*/  HMMA.1688.F32.TF32 R48, R180, R22, R100 ;  /* 0x00000016b430723c */ /* 0x002fe40000081064 */
[----:B------:R-:W-:Y:S04]  /*e610*/  STL.64 [R1+0x1e0], R52 ;  /* 0x0001e03401007387 */ /* 0x000fe80000100a00 */
[----:B------:R1:W-:Y:S02]  /*e620*/  STL.64 [R1+0x1e8], R54 ;  /* 0x0001e83601007387 */ /* 0x0003e40000100a00 */
[----:B------:R-:W-:Y:S02]  /*e630*/  HMMA.1688.F32.TF32 R56, R184, R10, R112 ;  /* 0x0000000ab838723c */ /* 0x000fe40000081070 */
[----:B------:R-:W4:Y:S01]  /*e640*/  LDL.LU R220, [R1+0x40] ;  /* 0x0000400001dc7983 */ /* 0x000f220000300800 */
[----:B------:R-:W-:-:S02]  /*e650*/  IMAD.MOV.U32 R223, RZ, RZ, R3 ;  /* 0x000000ffffdf7224 */ /* 0x000fc400078e0003 */
[----:B------:R-:W-:Y:S02]  /*e660*/  IMAD.MOV.U32 R192, RZ, RZ, R4 ;  /* 0x000000ffffc07224 */ /* 0x000fe400078e0004 */
[----:B------:R-:W-:Y:S01]  /*e670*/  IMAD.MOV.U32 R9, RZ, RZ, 0x1f ;  /* 0x0000001fff097424 */ /* 0x000fe200078e00ff */
[----:B------:R-:W2:Y:S01]  /*e680*/  S2R R252, SR_TID.X ;  /* 0x0000000000fc7919 */ /* 0x000ea20000002100 */
[C---:B-1----:R-:W-:Y:S01]  /*e690*/  HMMA.1688.F32.TF32 R52, R184.reuse, R14, R116 ;  /* 0x0000000eb834723c */ /* 0x042fe20000081074 */
[----:B------:R-:W-:Y:S02]  /*e6a0*/  IMAD.MOV.U32 R195, RZ, RZ, R7 ;  /* 0x000000ffffc37224 */ /* 0x000fe400078e0007 */
[----:B------:R-:W-:Y:S04]  /*e6b0*/  LDS R112, [R37+0x13100] ;  /* 0x0131000025707984 */ /* 0x000fe80000000800 */
[----:B------:R-:W-:Y:S04]  /*e6c0*/  STL.64 [R1+0x1d0], R48 ;  /* 0x0001d03001007387 */ /* 0x000fe80000100a00 */
[----:B------:R1:W-:Y:S04]  /*e6d0*/  STL.64 [R1+0x1d8], R50 ;  /* 0x0001d83201007387 */ /* 0x0003e80000100a00 */
[----:B------:R-:W4:Y:S04]  /*e6e0*/  LDL.LU R221, [R1+0x44] ;  /* 0x0000440001dd7983 */ /* 0x000f280000300800 */
[----:B------:R-:W4:Y:S01]  /*e6f0*/  LDL.LU R222, [R1+0x48] ;  /* 0x0000480001de7983 */ /* 0x000f220000300800 */
[----:B-1----:R-:W-:Y:S03]  /*e700*/  HMMA.1688.F32.TF32 R48, R184, R38, R120 ;  /* 0x00000026b830723c */ /* 0x002fe60000081078 */
[----:B------:R-:W-:Y:S04]  /*e710*/  STL.64 [R1+0x1c0], R56 ;  /* 0x0001c03801007387 */ /* 0x000fe80000100a00 */
[----:B------:R1:W-:Y:S04]  /*e720*/  STL.64 [R1+0x1c8], R58 ;  /* 0x0001c83a01007387 */ /* 0x0003e80000100a00 */
[----:B------:R-:W4:Y:S04]  /*e730*/  LDL.LU R3, [R1+0x264] ;  /* 0x0002640001037983 */ /* 0x000f280000300800 */
[----:B------:R-:W-:Y:S04]  /*e740*/  STL.64 [R1+0x1b0], R52 ;  /* 0x0001b03401007387 */ /* 0x000fe80000100a00 */
[----:B------:R-:W-:Y:S01]  /*e750*/  STL.64 [R1+0x1b8], R54 ;  /* 0x0001b83601007387 */ /* 0x000fe20000100a00 */
[----:B------:R-:W-:-:S02]  /*e760*/  IMAD.MOV.U32 R193, RZ, RZ, R5 ;  /* 0x000000ffffc17224 */ /* 0x000fc400078e0005 */
[----:B------:R-:W-:Y:S01]  /*e770*/  IMAD.MOV.U32 R194, RZ, RZ, R6 ;  /* 0x000000ffffc27224 */ /* 0x000fe200078e0006 */
[----:B------:R-:W-:Y:S01]  /*e780*/  HMMA.1688.F32.TF32 R172, R172, R22, R68 ;  /* 0x00000016acac723c */ /* 0x000fe20000081044 */
[----:B------:R-:W-:Y:S01]  /*e790*/  IADD3 R9, R9, c[0x0][0x180], RZ ;  /* 0x0000600009097a10 */ /* 0x000fe20007ffe0ff */
[----:B------:R-:W-:Y:S04]  /*e7a0*/  STL.64 [R1+0x1a0], R48 ;  /* 0x0001a03001007387 */ /* 0x000fe80000100a00 */
[----:B------:R1:W-:Y:S04]  /*e7b0*/  STL.64 [R1+0x1a8], R50 ;  /* 0x0001a83201007387 */ /* 0x0003e80000100a00 */
[----:B------:R-:W4:Y:S01]  /*e7c0*/  LDL.LU R4, [R1+0x5b0] ;  /* 0x0005b00001047983 */ /* 0x000f220000300800 */
[----:B------:R-:W-:Y:S01]  /*e7d0*/  SHF.R.S32.HI R7, RZ, 0x1f, R9 ;  /* 0x0000001fff077819 */ /* 0x000fe20000011409 */
[C---:B-1----:R-:W-:Y:S02]  /*e7e0*/  HMMA.1688.F32.TF32 R56, R184.reuse, R18, R132 ;  /* 0x00000012b838723c */ /* 0x042fe40000081084 */
[----:B------:R-:W4:Y:S04]  /*e7f0*/  LDL.LU R5, [R1+0x5ac] ;  /* 0x0005ac0001057983 */ /* 0x000f280000300800 */
[----:B------:R-:W-:Y:S02]  /*e800*/  LDS R68, [R37+0x13080] ;  /* 0x0130800025447984 */ /* 0x000fe40000000800 */
[C---:B------:R-:W-:Y:S01]  /*e810*/  HMMA.1688.F32.TF32 R48, R184.reuse, R34, R124 ;  /* 0x00000022b830723c */ /* 0x040fe2000008107c */
[----:B------:R-:W-:Y:S01]  /*e820*/  LEA.HI R7, R7, R9, RZ, 0x5 ;  /* 0x0000000907077211 */ /* 0x000fe200078f28ff */
[----:B------:R-:W4:Y:S03]  /*e830*/  LDL.LU R6, [R1+0x5a8] ;  /* 0x0005a80001067983 */ /* 0x000f260000300800 */
[----:B------:R-:W-:Y:S01]  /*e840*/  SHF.R.S32.HI R7, RZ, 0x5, R7 ;  /* 0x00000005ff077819 */ /* 0x000fe20000011407 */
[----:B------:R-:W-:Y:S02]  /*e850*/  LDS R70, [R37+0x13880] ;  /* 0x0138800025467984 */ /* 0x000fe40000000800 */
[C---:B------:R-:W-:Y:S01]  /*e860*/  HMMA.1688.F32.TF32 R52, R184.reuse, R30, R136 ;  /* 0x0000001eb834723c */ /* 0x040fe20000081088 */
[----:B------:R-:W-:Y:S01]  /*e870*/  IADD3 R7, R7, -0x2, RZ ;  /* 0xfffffffe07077810 */ /* 0x000fe20007ffe0ff */
[----:B------:R-:W-:Y:S04]  /*e880*/  LDS R69, [R13+0x13080] ;  /* 0x013080000d457984 */ /* 0x000fe80000000800 */
[----:B------:R-:W1:Y:S04]  /*e890*/  LDS R71, [R13+0x13880] ;  /* 0x013880000d477984 */ /* 0x000e680000000800 */
[----:B------:R-:W-:Y:S04]  /*e8a0*/  LDS R114, [R37+0x13900] ;  /* 0x0139000025727984 */ /* 0x000fe80000000800 */
[----:B------:R-:W-:Y:S04]  /*e8b0*/  LDS R100, [R37+0x13180] ;  /* 0x0131800025647984 */ /* 0x000fe80000000800 */
[----:B------:R-:W-:Y:S04]  /*e8c0*/  STL.64 [R1+0x190], R48 ;  /* 0x0001903001007387 */ /* 0x000fe80000100a00 */
[----:B------:R1:W-:Y:S04]  /*e8d0*/  STL.64 [R1+0x198], R50 ;  /* 0x0001983201007387 */ /* 0x0003e80000100a00 */
[----:B------:R-:W-:Y:S04]  /*e8e0*/  LDS R102, [R37+0x13980] ;  /* 0x0139800025667984 */ /* 0x000fe80000000800 */
[----:B------:R-:W-:Y:S01]  /*e8f0*/  LDS R113, [R13+0x13100] ;  /* 0x013100000d717984 */ /* 0x000fe20000000800 */
[----:B-1----:R-:W-:Y:S03]  /*e900*/  HMMA.1688.F32.TF32 R48, R184, R22, R140 ;  /* 0x00000016b830723c */ /* 0x002fe6000008108c */
[----:B------:R-:W-:Y:S04]  /*e910*/  STL.64 [R1+0x180], R56 ;  /* 0x0001803801007387 */ /* 0x000fe80000100a00 */
[----:B------:R-:W-:Y:S04]  /*e920*/  STL.64 [R1+0x188], R58 ;  /* 0x0001883a01007387 */ /* 0x000fe80000100a00 */
[----:B------:R-:W-:Y:S04]  /*e930*/  STL.64 [R1+0x170], R52 ;  /* 0x0001703401007387 */ /* 0x000fe80000100a00 */
[----:B------:R-:W-:Y:S04]  /*e940*/  STL.64 [R1+0x178], R54 ;  /* 0x0001783601007387 */ /* 0x000fe80000100a00 */
[----:B------:R-:W1:Y:S04]  /*e950*/  LDS R115, [R13+0x13900] ;  /* 0x013900000d737984 */ /* 0x000e680000000800 */
[----:B------:R-:W-:Y:S04]  /*e960*/  LDS R101, [R13+0x13180] ;  /* 0x013180000d657984 */ /* 0x000fe80000000800 */
[----:B------:R-:W-:Y:S04]  /*e970*/  STL.64 [R1+0x160], R48 ;  /* 0x0001603001007387 */ /* 0x000fe80000100a00 */
[----:B------:R2:W-:Y:S04]  /*e980*/  STL.64 [R1+0x168], R50 ;  /* 0x0001683201007387 */ /* 0x0005e80000100a00 */
[----:B------:R1:W1:Y:S01]  /*e990*/  LDS R103, [R13+0x13980] ;  /* 0x013980000d677984 */ /* 0x0002620000000800 */
[----:B--2---:R-:W-:Y:S01]  /*e9a0*/  HMMA.1688.F32.TF32 R48, R196, R26, R212 ;  /* 0x0000001ac430723c */ /* 0x004fe200000810d4 */
[----:B---3--:R-:W-:-:S07]  /*e9b0*/  ISETP.GE.AND P1, PT, R29, R7, PT ;  /* 0x000000071d00720c */ /* 0x008fce0003f26270 */
[C---:B------:R-:W-:Y:S08]  /*e9c0*/  HMMA.1688.F32.TF32 R52, R196.reuse, R18, R216 ;  /* 0x00000012c434723c */ /* 0x040ff000000810d8 */
[C---:B----4-:R-:W-:Y:S08]  /*e9d0*/  HMMA.1688.F32.TF32 R64, R196.reuse, R14, R44 ;  /* 0x0000000ec440723c */ /* 0x050ff0000008102c */
[C---:B------:R-:W-:Y:S08]  /*e9e0*/  HMMA.1688.F32.TF32 R40, R196.reuse, R10, R40 ;  /* 0x0000000ac428723c */ /* 0x040ff00000081028 */
[----:B------:R-:W-:Y:S01]  /*e9f0*/  HMMA.1688.F32.TF32 R44, R196, R38, R204 ;  /* 0x00000026c42c723c */ /* 0x000fe200000810cc */
[----:B------:R-:W-:-:S04]  /*ea00*/  ISETP.GT.AND P0, PT, R4, RZ, PT ;  /* 0x000000ff0400720c */ /* 0x000fc80003f04270 */
[----:B------:R-:W-:Y:S02]  /*ea10*/  SEL R7, RZ, 0x4, !P0 ;  /* 0x00000004ff077807 */ /* 0x000fe40004000000 */
[C---:B------:R-:W-:Y:S02]  /*ea20*/  ISETP.GT.AND P0, PT, R4.reuse, 0xc, PT ;  /* 0x0000000c0400780c */ /* 0x040fe40003f04270 */
[----:B------:R-:W-:Y:S02]  /*ea30*/  SEL R7, R7, RZ, !P1 ;  /* 0x000000ff07077207 */ /* 0x000fe40004800000 */
[----:B------:R-:W-:Y:S02]  /*ea40*/  SEL R8, RZ, 0x4, !P0 ;  /* 0x00000004ff087807 */ /* 0x000fe40004000000 */
[----:B------:R-:W-:Y:S02]  /*ea50*/  ISETP.GT.AND P3, PT, R4, 0x8, PT ;  /* 0x000000080400780c */ /* 0x000fe40003f64270 */
[----:B------:R-:W-:-:S02]  /*ea60*/  ISETP.NE.U32.AND P0, PT, R7, RZ, PT ;  /* 0x000000ff0700720c */ /* 0x000fc40003f05070 */
[----:B------:R-:W-:Y:S02]  /*ea70*/  IADD3 R7, R3, 0x1, RZ ;  /* 0x0000000103077810 */ /* 0x000fe40007ffe0ff */
[----:B------:R-:W-:Y:S02]  /*ea80*/  SEL R9, RZ, 0x4, !P3 ;  /* 0x00000004ff097807 */ /* 0x000fe40005800000 */
[----:B------:R-:W-:-:S04]  /*ea90*/  ISETP.GT.AND P3, PT, R7, 0x1, PT ;  /* 0x000000010700780c */ /* 0x000fc80003f64270 */
[----:B------:R-:W-:-:S05]  /*eaa0*/  SEL R3, R7, RZ, !P3 ;  /* 0x000000ff07037207 */ /* 0x000fca0005800000 */
[----:B------:R-:W-:Y:S04]  /*eab0*/  STL [R1+0x264], R3 ;  /* 0x0002640301007387 */ /* 0x000fe80000100800 */
[----:B------:R-:W2:Y:S04]  /*eac0*/  LDL.LU R216, [R1+0xf0] ;  /* 0x0000f00001d87983 */ /* 0x000ea80000300800 */
[----:B------:R-:W2:Y:S04]  /*ead0*/  LDL.LU R217, [R1+0xf4] ;  /* 0x0000f40001d97983 */ /* 0x000ea80000300800 */
[----:B------:R-:W2:Y:S04]  /*eae0*/  LDL.LU R218, [R1+0xf8] ;  /* 0x0000f80001da7983 */ /* 0x000ea80000300800 */
[----:B------:R-:W2:Y:S01]  /*eaf0*/  LDL.LU R219, [R1+0xfc] ;  /* 0x0000fc0001db7983 */ /* 0x000ea20000300800 */
[C---:B------:R-:W-:Y:S03]  /*eb00*/  HMMA.1688.F32.TF32 R56, R196.reuse, R30, R220 ;  /* 0x0000001ec438723c */ /* 0x040fe600000810dc */
[----:B------:R-:W3:Y:S04]  /*eb10*/  LDL.LU R220, [R1+0xe0] ;  /* 0x0000e00001dc7983 */ /* 0x000ee80000300800 */
[----:B------:R-:W3:Y:S01]  /*eb20*/  LDL.LU R221, [R1+0xe4] ;  /* 0x0000e40001dd7983 */ /* 0x000ee20000300800 */
[C---:B------:R-:W-:Y:S03]  /*eb30*/  HMMA.1688.F32.TF32 R60, R196.reuse, R34, R208 ;  /* 0x00000022c43c723c */ /* 0x040fe600000810d0 */
[----:B------:R-:W3:Y:S04]  /*eb40*/  LDL.LU R222, [R1+0xe8] ;  /* 0x0000e80001de7983 */ /* 0x000ee80000300800 */
[----:B------:R-:W3:Y:S01]  /*eb50*/  LDL.LU R223, [R1+0xec] ;  /* 0x0000ec0001df7983 */ /* 0x000ee20000300800 */
[----:B------:R-:W-:Y:S03]  /*eb60*/  HMMA.1688.F32.TF32 R196, R196, R22, R192 ;  /* 0x00000016c4c4723c */ /* 0x000fe600000810c0 */
[----:B------:R-:W4:Y:S04]  /*eb70*/  LDL.LU R192, [R1+0xb0] ;  /* 0x0000b00001c07983 */ /* 0x000f280000300800 */
[----:B------:R-:W4:Y:S04]  /*eb80*/  LDL.LU R193, [R1+0xb4] ;  /* 0x0000b40001c17983 */ /* 0x000f280000300800 */
[----:B------:R-:W4:Y:S04]  /*eb90*/  LDL.LU R194, [R1+0xb8] ;  /* 0x0000b80001c27983 */ /* 0x000f280000300800 */
[----:B------:R-:W4:Y:S01]  /*eba0*/  LDL.LU R195, [R1+0xbc] ;  /* 0x0000bc0001c37983 */ /* 0x000f220000300800 */
[----:B------:R-:W-:Y:S01]  /*ebb0*/  LOP3.LUT R36, R252, 0x7f, RZ, 0xc0, !PT ;  /* 0x0000007ffc247812 */ /* 0x000fe200078ec0ff */
[----:B------:R-:W-:Y:S01]  /*ebc0*/  IMAD.MOV.U32 R25, RZ, RZ, c[0x0][0x188] ;  /* 0x00006200ff197624 */ /* 0x000fe200078e00ff */
[----:B------:R-:W-:Y:S01]  /*ebd0*/  ISETP.GT.AND P2, PT, R4, 0x4, PT ;  /* 0x000000040400780c */ /* 0x000fe20003f44270 */
[----:B------:R-:W-:Y:S01]  /*ebe0*/  IMAD.MOV.U32 R37, RZ, RZ, c[0x0][0x188] ;  /* 0x00006200ff257624 */ /* 0x000fe200078e00ff */
[----:B------:R-:W-:Y:S01]  /*ebf0*/  SEL R9, R9, RZ, !P1 ;  /* 0x000000ff09097207 */ /* 0x000fe20004800000 */
[----:B------:R-:W-:Y:S01]  /*ec00*/  IMAD.SHL.U32 R33, R36, 0x4, RZ ;  /* 0x0000000424217824 */ /* 0x000fe200078e00ff */
[----:B------:R-:W-:Y:S01]  /*ec10*/  SEL R8, R8, RZ, !P1 ;  /* 0x000000ff08087207 */ /* 0x000fe20004800000 */
[----:B------:R-:W-:Y:S01]  /*ec20*/  IMAD.MOV.U32 R20, RZ, RZ, c[0x0][0x188] ;  /* 0x00006200ff147624 */ /* 0x000fe200078e00ff */
[----:B------:R-:W-:Y:S01]  /*ec30*/  SEL R12, RZ, 0x4, !P2 ;  /* 0x00000004ff0c7807 */ /* 0x000fe20005000000 */
[----:B------:R-:W-:Y:S01]  /*ec40*/  IMAD.MOV.U32 R32, RZ, RZ, c[0x0][0x188] ;  /* 0x00006200ff207624 */ /* 0x000fe200078e00ff */
[----:B------:R-:W-:Y:S01]  /*ec50*/  ISETP.NE.U32.AND P5, PT, R9, RZ, PT ;  /* 0x000000ff0900720c */ /* 0x000fe20003fa5070 */
[----:B------:R-:W-:Y:S01]  /*ec60*/  IMAD.SHL.U32 R25, R25, 0x4, RZ ;  /* 0x0000000419197824 */ /* 0x000fe200078e00ff */
[----:B------:R-:W-:Y:S01]  /*ec70*/  ISETP.NE.U32.AND P4, PT, R8, RZ, PT ;  /* 0x000000ff0800720c */ /* 0x000fe20003f85070 */
[----:B------:R-:W-:-:S02]  /*ec80*/  IMAD.MOV.U32 R8, RZ, RZ, R5 ;  /* 0x000000ffff087224 */ /* 0x000fc400078e0005 */
[----:B------:R-:W-:Y:S01]  /*ec90*/  IMAD.MOV.U32 R17, RZ, RZ, c[0x0][0x188] ;  /* 0x00006200ff117624 */ /* 0x000fe200078e00ff */
[C---:B------:R-:W-:Y:S01]  /*eca0*/  ISETP.GT.AND P6, PT, R4.reuse, 0x10, PT ;  /* 0x000000100400780c */ /* 0x040fe20003fc4270 */
[----:B------:R-:W-:Y:S01]  /*ecb0*/  IMAD.MOV.U32 R9, RZ, RZ, R6 ;  /* 0x000000ffff097224 */ /* 0x000fe200078e0006 */
[----:B------:R-:W-:Y:S01]  /*ecc0*/  ISETP.GT.AND P3, PT, R4, 0x14, PT ;  /* 0x000000140400780c */ /* 0x000fe20003f64270 */
[----:B------:R-:W-:Y:S01]  /*ecd0*/  IMAD R16, R3, 0x4000, R33 ;  /* 0x0000400003107824 */ /* 0x000fe200078e0221 */
[----:B------:R-:W-:Y:S01]  /*ece0*/  BAR.SYNC.DEFER_BLOCKING 0x0 ;  /* 0x0000000000007b1d */ /* 0x000fe20000010000 */
[----:B------:R-:W-:Y:S01]  /*ecf0*/  IMAD.SHL.U32 R37, R37, 0x8, RZ ;  /* 0x0000000825257824 */ /* 0x000fe200078e00ff */
[----:B------:R-:W-:Y:S01]  /*ed00*/  SEL R12, R12, RZ, !P1 ;  /* 0x000000ff0c0c7207 */ /* 0x000fe20004800000 */
[----:B------:R-:W-:Y:S01]  /*ed10*/  IMAD.SHL.U32 R20, R20, 0x4, RZ ;  /* 0x0000000414147824 */ /* 0x000fe200078e00ff */
[----:B------:R-:W-:Y:S01]  /*ed20*/  SHF.R.S32.HI R25, RZ, 0x1f, R25 ;  /* 0x0000001fff197819 */ /* 0x000fe20000011419 */
[----:B------:R-:W-:Y:S01]  /*ed30*/  IMAD.SHL.U32 R32, R32, 0x4, RZ ;  /* 0x0000000420207824 */ /* 0x000fe200078e00ff */
[----:B------:R-:W4:Y:S01]  /*ed40*/  LDL.LU R212, [R1+0xa0] ;  /* 0x0000a00001d47983 */ /* 0x000f220000300800 */
[----:B------:R-:W-:Y:S01]  /*ed50*/  IMAD.SHL.U32 R17, R17, 0x8, RZ ;  /* 0x0000000811117824 */ /* 0x000fe200078e00ff */
[----:B------:R-:W-:-:S02]  /*ed60*/  SHF.R.S32.HI R37, RZ, 0x1f, R37 ;  /* 0x0000001fff257819 */ /* 0x000fc40000011425 */
[----:B------:R-:W4:Y:S01]  /*ed70*/  LDL.LU R213, [R1+0xa4] ;  /* 0x0000a40001d57983 */ /* 0x000f220000300800 */
[----:B------:R-:W-:Y:S02]  /*ed80*/  ISETP.NE.U32.AND P2, PT, R12, RZ, PT ;  /* 0x000000ff0c00720c */ /* 0x000fe40003f45070 */
[----:B------:R-:W-:Y:S01]  /*ed90*/  SEL R7, RZ, 0x4, !P3 ;  /* 0x00000004ff077807 */ /* 0x000fe20005800000 */
[----:B------:R-:W4:Y:S01]  /*eda0*/  LDL.LU R214, [R1+0xa8] ;  /* 0x0000a80001d67983 */ /* 0x000f220000300800 */
[----:B------:R-:W-:Y:S02]  /*edb0*/  LEA R12, P3, R20, R5, 0x2 ;  /* 0x00000005140c7211 */ /* 0x000fe400078610ff */
[----:B------:R-:W-:Y:S01]  /*edc0*/  SHF.L.U64.HI R21, R32, 0x2, R25 ;  /* 0x0000000220157819 */ /* 0x000fe20000010219 */
[----:B------:R-:W4:Y:S04]  /*edd0*/  LDL.LU R215, [R1+0xac] ;  /* 0x0000ac0001d77983 */ /* 0x000f280000300800 */
[----:B------:R-:W-:Y:S01]  /*ede0*/  @!PT LDS RZ, [RZ] ;  /* 0x00000000fffff984 */ /* 0x000fe20000000800 */
[----:B------:R-:W-:Y:S01]  /*edf0*/  @!PT LDS RZ, [RZ] ;  /* 0x00000000fffff984 */ /* 0x000fe20000000800 */
[----:B------:R-:W-:Y:S01]  /*ee00*/  @!PT LDS RZ, [RZ] ;  /* 0x00000000fffff984 */ /* 0x000fe20000000800 */
[----:B------:R1:W-:Y:S02]  /*ee10*/  LDGSTS.E [R16+0x10000], [R8.64], P0 ;  /* 0x1000000008107fae */ /* 0x0003e40008121844 */
[----:B-1----:R-:W-:Y:S01]  /*ee20*/  IMAD.X R13, R6, 0x1, R21, P3 ;  /* 0x00000001060d7824 */ /* 0x002fe200018e0615 */
[----:B------:R-:W-:-:S04]  /*ee30*/  SEL R7, R7, RZ, !P1 ;  /* 0x000000ff07077207 */ /* 0x000fc80004800000 */
[----:B------:R1:W-:Y:S01]  /*ee40*/  LDGSTS.E [R16+0x10800], [R12.64], P2 ;  /* 0x108000000c107fae */ /* 0x0003e20009121844 */
[----:B------:R-:W-:Y:S02]  /*ee50*/  SEL R9, RZ, 0x4, !P6 ;  /* 0x00000004ff097807 */ /* 0x000fe40007000000 */
[----:B------:R-:W-:Y:S02]  /*ee60*/  LEA R8, P0, R17, R5, 0x2 ;  /* 0x0000000511087211 */ /* 0x000fe400078010ff */
[----:B------:R-:W-:Y:S02]  /*ee70*/  SEL R9, R9, RZ, !P1 ;  /* 0x000000ff09097207 */ /* 0x000fe40004800000 */
[----:B------:R-:W-:Y:S01]  /*ee80*/  SHF.L.U64.HI R17, R17, 0x2, R37 ;  /* 0x0000000211117819 */ /* 0x000fe20000010225 */
[----:B------:R-:W-:Y:S01]  /*ee90*/  IMAD.MOV.U32 R37, RZ, RZ, c[0x0][0x188] ;  /* 0x00006200ff257624 */ /* 0x000fe200078e00ff */
[----:B------:R-:W-:-:S03]  /*eea0*/  ISETP.NE.U32.AND P3, PT, R9, RZ, PT ;  /* 0x000000ff0900720c */ /* 0x000fc60003f65070 */
[----:B------:R-:W-:Y:S02]  /*eeb0*/  IMAD.X R9, R6, 0x1, R17, P0 ;  /* 0x0000000106097824 */ /* 0x000fe400000e0611 */
[----:B------:R-:W-:Y:S02]  /*eec0*/  IMAD.MOV.U32 R17, RZ, RZ, c[0x0][0x188] ;  /* 0x00006200ff117624 */ /* 0x000fe400078e00ff */
[----:B------:R-:W-:Y:S01]  /*eed0*/  IMAD R37, R37, 0xc, RZ ;  /* 0x0000000c25257824 */ /* 0x000fe200078e02ff */
[----:B------:R-:W-:Y:S01]  /*eee0*/  ISETP.GT.AND P6, PT, R4, 0x18, PT ;  /* 0x000000180400780c */ /* 0x000fe20003fc4270 */
[----:B------:R-:W-:Y:S01]  /*eef0*/  IMAD R17, R17, 0xc, RZ ;  /* 0x0000000c11117824 */ /* 0x000fe200078e02ff */
[----:B------:R-:W-:Y:S01]  /*ef00*/  ISETP.NE.U32.AND P0, PT, R7, RZ, PT ;  /* 0x000000ff0700720c */ /* 0x000fe20003f05070 */
[----:B------:R1:W-:Y:S01]  /*ef10*/  LDGSTS.E [R16+0x11000], [R8.64], P5 ;  /* 0x1100000008107fae */ /* 0x0003e2000a921844 */
[----:B------:R-:W-:Y:S02]  /*ef20*/  SHF.R.S32.HI R37, RZ, 0x1f, R37 ;  /* 0x0000001fff257819 */ /* 0x000fe40000011425 */
[----:B------:R-:W-:-:S02]  /*ef30*/  SEL R7, RZ, 0x4, !P6 ;  /* 0x00000004ff077807 */ /* 0x000fc40007000000 */
[C---:B-1----:R-:W-:Y:S02]  /*ef40*/  LEA R12, P6, R17.reuse, R5, 0x2 ;  /* 0x00000005110c7211 */ /* 0x042fe400078c10ff */
[----:B------:R-:W-:Y:S01]  /*ef50*/  SHF.L.U64.HI R17, R17, 0x2, R37 ;  /* 0x0000000211117819 */ /* 0x000fe20000010225 */
[----:B------:R-:W-:Y:S01]  /*ef60*/  IMAD.MOV.U32 R37, RZ, RZ, c[0x0][0x188] ;  /* 0x00006200ff257624 */ /* 0x000fe200078e00ff */
[----:B------:R-:W-:-:S03]  /*ef70*/  ISETP.GT.AND P2, PT, R4, 0x1c, PT ;  /* 0x0000001c0400780c */ /* 0x000fc60003f44270 */
[----:B------:R-:W-:Y:S02]  /*ef80*/  IMAD.X R13, R6, 0x1, R17, P6 ;  /* 0x00000001060d7824 */ /* 0x000fe400030e0611 */
[----:B------:R-:W-:Y:S02]  /*ef90*/  IMAD.MOV.U32 R17, RZ, RZ, c[0x0][0x188] ;  /* 0x00006200ff117624 */ /* 0x000fe400078e00ff */
[----:B------:R-:W-:Y:S01]  /*efa0*/  IMAD.SHL.U32 R37, R37, 0x10, RZ ;  /* 0x0000001025257824 */ /* 0x000fe200078e00ff */
[----:B------:R-:W-:Y:S01]  /*efb0*/  SEL R7, R7, RZ, !P1 ;  /* 0x000000ff07077207 */ /* 0x000fe20004800000 */
[----:B------:R-:W-:Y:S01]  /*efc0*/  IMAD.SHL.U32 R17, R17, 0x10, RZ ;  /* 0x0000001011117824 */ /* 0x000fe200078e00ff */
[----:B------:R-:W-:Y:S01]  /*efd0*/  SEL R8, RZ, 0x4, !P2 ;  /* 0x00000004ff087807 */ /* 0x000fe20005000000 */
[----:B------:R1:W-:Y:S01]  /*efe0*/  LDGSTS.E [R16+0x11800], [R12.64], P4 ;  /* 0x118000000c107fae */ /* 0x0003e2000a121844 */
[----:B------:R-:W-:Y:S02]  /*eff0*/  SHF.R.S32.HI R37, RZ, 0x1f, R37 ;  /* 0x0000001fff257819 */ /* 0x000fe40000011425 */
[----:B------:R-:W-:-:S02]  /*f000*/  ISETP.NE.U32.AND P2, PT, R7, RZ, PT ;  /* 0x000000ff0700720c */ /* 0x000fc40003f45070 */
[----:B------:R-:W-:Y:S02]  /*f010*/  SEL R7, R8, RZ, !P1 ;  /* 0x000000ff08077207 */ /* 0x000fe40004800000 */
[C---:B------:R-:W-:Y:S02]  /*f020*/  LEA R8, P6, R17.reuse, R5, 0x2 ;  /* 0x0000000511087211 */ /* 0x040fe400078c10ff */
[----:B------:R-:W-:Y:S01]  /*f030*/  SHF.L.U64.HI R17, R17, 0x2, R37 ;  /* 0x0000000211117819 */ /* 0x000fe20000010225 */
[----:B------:R-:W-:-:S04]  /*f040*/  IMAD.MOV.U32 R37, RZ, RZ, c[0x0][0x188] ;  /* 0x00006200ff257624 */ /* 0x000fc800078e00ff */
        /* <DEDUP_REMOVED lines=11> */
[----:B------:R-:W-:-:S04]  /*f100*/  IMAD.MOV.U32 R37, RZ, RZ, c[0x0][0x188] ;  /* 0x00006200ff257624 */ /* 0x000fc800078e00ff */
[----:B------:R-:W-:Y:S02]  /*f110*/  IMAD.X R13, R6, 0x1, R17, P5 ;  /* 0x00000001060d7824 */ /* 0x000fe400028e0611 */
[----:B------:R-:W-:Y:S02]  /*f120*/  IMAD R37, R37, 0x18, RZ ;  /* 0x0000001825257824 */ /* 0x000fe400078e02ff */
[----:B------:R-:W-:Y:S01]  /*f130*/  IMAD.MOV.U32 R17, RZ, RZ, c[0x0][0x188] ;  /* 0x00006200ff117624 */ /* 0x000fe200078e00ff */
[----:B------:R-:W-:Y:S01]  /*f140*/  SEL R7, R7, RZ, !P1 ;  /* 0x000000ff07077207 */ /* 0x000fe20004800000 */
[----:B------:R1:W-:Y:S01]  /*f150*/  LDGSTS.E [R16+0x12800], [R12.64], P0 ;  /* 0x128000000c107fae */ /* 0x0003e20008121844 */
[----:B------:R-:W-:Y:S01]  /*f160*/  ISETP.GT.AND P6, PT, R4, 0x5, PT ;  /* 0x000000050400780c */ /* 0x000fe20003fc4270 */
[----:B------:R-:W-:Y:S01]  /*f170*/  IMAD R17, R17, 0x18, RZ ;  /* 0x0000001811117824 */ /* 0x000fe200078e02ff */
[----:B------:R-:W-:Y:S02]  /*f180*/  SHF.R.S32.HI R37, RZ, 0x1f, R37 ;  /* 0x0000001fff257819 */ /* 0x000fe40000011425 */
[----:B------:R-:W-:-:S02]  /*f190*/  ISETP.NE.U32.AND P5, PT, R7, RZ, PT ;  /* 0x000000ff0700720c */ /* 0x000fc40003fa5070 */
[----:B------:R-:W-:Y:S02]  /*f1a0*/  SEL R7, RZ, 0x4, !P6 ;  /* 0x00000004ff077807 */ /* 0x000fe40007000000 */
[C---:B------:R-:W-:Y:S02]  /*f1b0*/  LEA R8, P6, R17.reuse, R5, 0x2 ;  /* 0x0000000511087211 */ /* 0x040fe400078c10ff */
[----:B------:R-:W-:Y:S02]  /*f1c0*/  SHF.L.U64.HI R17, R17, 0x2, R37 ;  /* 0x0000000211117819 */ /* 0x000fe40000010225 */
[----:B------:R-:W1:Y:S01]  /*f1d0*/  S2R R37, SR_TID.X ;  /* 0x0000000000257919 */ /* 0x000e620000002100 */
[----:B------:R-:W-:Y:S02]  /*f1e0*/  SEL R7, R7, RZ, !P1 ;  /* 0x000000ff07077207 */ /* 0x000fe40004800000 */
[----:B------:R-:W-:Y:S01]  /*f1f0*/  IMAD.X R9, R6, 0x1, R17, P6 ;  /* 0x0000000106097824 */ /* 0x000fe200030e0611 */
[----:B------:R-:W-:-:S02]  /*f200*/  ISETP.GT.AND P3, PT, R4, 0x9, PT ;  /* 0x000000090400780c */ /* 0x000fc40003f64270 */
[----:B------:R-:W-:Y:S01]  /*f210*/  ISETP.GT.AND P6, PT, R4, 0xd, PT ;  /* 0x0000000d0400780c */ /* 0x000fe20003fc4270 */
[----:B------:R-:W-:Y:S01]  /*f220*/  IMAD.MOV.U32 R32, RZ, RZ, c[0x0][0x188] ;  /* 0x00006200ff207624 */ /* 0x000fe200078e00ff */
[----:B------:R-:W-:Y:S01]  /*f230*/  ISETP.NE.U32.AND P0, PT, R7, RZ, PT ;  /* 0x000000ff0700720c */ /* 0x000fe20003f05070 */
[----:B------:R1:W-:Y:S01]  /*f240*/  LDGSTS.E [R16+0x13000], [R8.64], P2 ;  /* 0x1300000008107fae */ /* 0x0003e20009121844 */
[----:B------:R-:W-:Y:S01]  /*f250*/  SEL R7, RZ, 0x4, !P3 ;  /* 0x00000004ff077807 */ /* 0x000fe20005800000 */
[----:B------:R-:W-:Y:S02]  /*f260*/  IMAD.MOV.U32 R21, RZ, RZ, c[0x0][0x188] ;  /* 0x00006200ff157624 */ /* 0x000fe400078e00ff */
[----:B------:R-:W-:Y:S02]  /*f270*/  IMAD.MOV.U32 R17, RZ, RZ, c[0x0][0x188] ;  /* 0x00006200ff117624 */ /* 0x000fe400078e00ff */
[----:B------:R-:W-:Y:S01]  /*f280*/  IMAD R32, R32, 0x1c, RZ ;  /* 0x0000001c20207824 */ /* 0x000fe200078e02ff */
[----:B-1----:R-:W-:-:S02]  /*f290*/  SEL R8, RZ, 0x4, !P6 ;  /* 0x00000004ff087807 */ /* 0x002fc40007000000 */
[----:B------:R-:W-:Y:S02]  /*f2a0*/  SEL R9, R7, RZ, !P1 ;  /* 0x000000ff07097207 */ /* 0x000fe40004800000 */
[----:B------:R-:W-:Y:S02]  /*f2b0*/  LOP3.LUT R37, R37, 0x7f, RZ, 0xc0, !PT ;  /* 0x0000007f25257812 */ /* 0x000fe400078ec0ff */
[----:B------:R-:W-:Y:S01]  /*f2c0*/  SEL R7, R8, RZ, !P1 ;  /* 0x000000ff08077207 */ /* 0x000fe20004800000 */
[C---:B--2---:R-:W-:Y:S01]  /*f2d0*/  HMMA.1688.F32.TF32 R92, R68.reuse, R10, R216 ;  /* 0x0000000a445c723c */ /* 0x044fe200000810d8 */
[----:B------:R-:W2:Y:S04]  /*f2e0*/  LDL.LU R216, [R1+0x20] ;  /* 0x0000200001d87983 */ /* 0x000ea80000300800 */
[----:B------:R-:W2:Y:S04]  /*f2f0*/  LDL.LU R217, [R1+0x24] ;  /* 0x0000240001d97983 */ /* 0x000ea80000300800 */
[----:B------:R-:W2:Y:S04]  /*f300*/  LDL.LU R218, [R1+0x28] ;  /* 0x0000280001da7983 */ /* 0x000ea80000300800 */
[----:B------:R-:W2:Y:S01]  /*f310*/  LDL.LU R219, [R1+0x2c] ;  /* 0x00002c0001db7983 */ /* 0x000ea20000300800 */
[C---:B---3--:R-:W-:Y:S03]  /*f320*/  HMMA.1688.F32.TF32 R88, R68.reuse, R14, R220 ;  /* 0x0000000e4458723c */ /* 0x048fe600000810dc */
[----:B------:R-:W3:Y:S04]  /*f330*/  LDL.LU R220, [R1+0x10] ;  /* 0x0000100001dc7983 */ /* 0x000ee80000300800 */
[----:B------:R-:W3:Y:S04]  /*f340*/  LDL.LU R221, [R1+0x14] ;  /* 0x0000140001dd7983 */ /* 0x000ee80000300800 */
[----:B------:R-:W3:Y:S04]  /*f350*/  LDL.LU R222, [R1+0x18] ;  /* 0x0000180001de7983 */ /* 0x000ee80000300800 */
[----:B------:R-:W3:Y:S01]  /*f360*/  LDL.LU R223, [R1+0x1c] ;  /* 0x00001c0001df7983 */ /* 0x000ee20000300800 */
[----:B----4-:R-:W-:Y:S03]  /*f370*/  HMMA.1688.F32.TF32 R96, R68, R38, R192 ;  /* 0x000000264460723c */ /* 0x010fe600000810c0 */
[----:B------:R-:W4:Y:S04]  /*f380*/  LDL.LU R192, [R1] ;  /* 0x0000000001c07983 */ /* 0x000f280000300800 */
[----:B------:R-:W4:Y:S01]  /*f390*/  LDL.LU R193, [R1+0x4] ;  /* 0x0000040001c17983 */ /* 0x000f220000300800 */
[----:B------:R-:W-:Y:S01]  /*f3a0*/  IADD3 R8, P6, R20, R5, RZ ;  /* 0x0000000514087210 */ /* 0x000fe20007fde0ff */
[----:B------:R-:W-:Y:S01]  /*f3b0*/  IMAD.MOV.U32 R20, RZ, RZ, c[0x0][0x188] ;  /* 0x00006200ff147624 */ /* 0x000fe200078e00ff */
[----:B------:R-:W-:Y:S01]  /*f3c0*/  SHF.R.S32.HI R21, RZ, 0x1f, R21 ;  /* 0x0000001fff157819 */ /* 0x000fe20000011415 */
[----:B------:R-:W-:Y:S01]  /*f3d0*/  IMAD R17, R17, 0x1c, RZ ;  /* 0x0000001c11117824 */ /* 0x000fe200078e02ff */
[----:B------:R-:W-:Y:S01]  /*f3e0*/  SHF.R.S32.HI R32, RZ, 0x1f, R32 ;  /* 0x0000001fff207819 */ /* 0x000fe20000011420 */
[----:B------:R-:W-:Y:S01]  /*f3f0*/  IMAD.SHL.U32 R37, R37, 0x4, RZ ;  /* 0x0000000425257824 */ /* 0x000fe200078e00ff */
[----:B------:R-:W-:-:S02]  /*f400*/  SHF.L.U64.HI R20, R20, 0x2, R21 ;  /* 0x0000000214147819 */ /* 0x000fc40000010215 */
[C---:B------:R-:W-:Y:S02]  /*f410*/  LEA R12, P3, R17.reuse, R5, 0x2 ;  /* 0x00000005110c7211 */ /* 0x040fe400078610ff */
[----:B------:R-:W-:Y:S02]  /*f420*/  SHF.L.U64.HI R24, R17, 0x2, R32 ;  /* 0x0000000211187819 */ /* 0x000fe40000010220 */
[----:B------:R-:W-:Y:S01]  /*f430*/  LOP3.LUT R17, R37, 0x20, RZ, 0x3c, !PT ;  /* 0x0000002025117812 */ /* 0x000fe200078e3cff */
[----:B------:R-:W-:Y:S01]  /*f440*/  IMAD.MOV.U32 R37, RZ, RZ, c[0x0][0x188] ;  /* 0x00006200ff257624 */ /* 0x000fe200078e00ff */
[----:B------:R-:W-:Y:S01]  /*f450*/  ISETP.NE.U32.AND P2, PT, R9, RZ, PT ;  /* 0x000000ff0900720c */ /* 0x000fe20003f45070 */
[----:B------:R-:W-:Y:S02]  /*f460*/  IMAD.X R9, R6, 0x1, R20, P6 ;  /* 0x0000000106097824 */ /* 0x000fe400030e0614 */
[----:B------:R-:W-:Y:S02]  /*f470*/  IMAD.MOV.U32 R20, RZ, RZ, c[0x0][0x188] ;  /* 0x00006200ff147624 */ /* 0x000fe400078e00ff */
[----:B------:R-:W-:-:S02]  /*f480*/  IMAD R37, R37, 0x5, RZ ;  /* 0x0000000525257824 */ /* 0x000fc400078e02ff */
[----:B------:R-:W-:Y:S02]  /*f490*/  IMAD.X R13, R6, 0x1, R24, P3 ;  /* 0x00000001060d7824 */ /* 0x000fe400018e0618 */
[----:B------:R-:W-:Y:S01]  /*f4a0*/  IMAD R20, R20, 0x5, RZ ;  /* 0x0000000514147824 */ /* 0x000fe200078e02ff */
[----:B------:R-:W-:Y:S02]  /*f4b0*/  SHF.R.S32.HI R37, RZ, 0x1f, R37 ;  /* 0x0000001fff257819 */ /* 0x000fe40000011425 */
[----:B------:R1:W-:Y:S01]  /*f4c0*/  LDGSTS.E [R16+0x13800], [R12.64], P4 ;  /* 0x138000000c107fae */ /* 0x0003e2000a121844 */
[----:B------:R-:W-:Y:S01]  /*f4d0*/  ISETP.NE.U32.AND P3, PT, R7, RZ, PT ;  /* 0x000000ff0700720c */ /* 0x000fe20003f65070 */
[----:B------:R-:W-:Y:S01]  /*f4e0*/  IMAD.MOV.U32 R24, RZ, RZ, c[0x0][0x188] ;  /* 0x00006200ff187624 */ /* 0x000fe200078e00ff */
[C---:B-1----:R-:W-:Y:S02]  /*f4f0*/  LEA R16, P6, R20.reuse, R5, 0x2 ;  /* 0x0000000514107211 */ /* 0x042fe400078c10ff */
[----:B------:R-:W-:Y:S01]  /*f500*/  SHF.L.U64.HI R20, R20, 0x2, R37 ;  /* 0x0000000214147819 */ /* 0x000fe20000010225 */
[----:B------:R-:W-:-:S04]  /*f510*/  IMAD.MOV.U32 R37, RZ, RZ, c[0x0][0x188] ;  /* 0x00006200ff257624 */ /* 0x000fc800078e00ff */
[----:B------:R-:W-:Y:S02]  /*f520*/  IMAD R37, R37, 0x9, RZ ;  /* 0x0000000925257824 */ /* 0x000fe400078e02ff */
[----:B------:R-:W-:Y:S01]  /*f530*/  IMAD R7, R3, 0x4000, R17 ;  /* 0x0000400003077824 */ /* 0x000fe200078e0211 */
[----:B------:R-:W-:Y:S01]  /*f540*/  ISETP.GT.AND P4, PT, R4, 0x11, PT ;  /* 0x000000110400780c */ /* 0x000fe20003f84270 */
[----:B------:R-:W-:Y:S01]  /*f550*/  IMAD R24, R24, 0x9, RZ ;  /* 0x0000000918187824 */ /* 0x000fe200078e02ff */
[----:B------:R-:W-:Y:S01]  /*f560*/  SHF.R.S32.HI R32, RZ, 0x1f, R37 ;  /* 0x0000001fff207819 */ /* 0x000fe20000011425 */
[----:B------:R-:W-:Y:S01]  /*f570*/  IMAD.MOV.U32 R37, RZ, RZ, c[0x0][0x188] ;  /* 0x00006200ff257624 */ /* 0x000fe200078e00ff */
[----:B------:R1:W-:Y:S01]  /*f580*/  LDGSTS.E [R7+0x10200], [R8.64], P5 ;  /* 0x1020000008077fae */ /* 0x0003e2000a921844 */
[----:B------:R-:W-:Y:S01]  /*f590*/  IMAD.MOV.U32 R21, RZ, RZ, c[0x0][0x188] ;  /* 0x00006200ff157624 */ /* 0x000fe200078e00ff */
[----:B------:R-:W-:Y:S01]  /*f5a0*/  ISETP.GT.AND P5, PT, R4, 0x19, PT ;  /* 0x000000190400780c */ /* 0x000fe20003fa4270 */
[----:B------:R-:W-:Y:S01]  /*f5b0*/  IMAD.X R17, R6, 0x1, R20, P6 ;  /* 0x0000000106117824 */ /* 0x000fe200030e0614 */
[C---:B------:R-:W-:Y:S01]  /*f5c0*/  LEA R12, P6, R24.reuse, R5, 0x2 ;  /* 0x00000005180c7211 */ /* 0x040fe200078c10ff */
[----:B------:R-:W-:Y:S01]  /*f5d0*/  IMAD R37, R37, 0xd, RZ ;  /* 0x0000000d25257824 */ /* 0x000fe200078e02ff */
[----:B------:R-:W-:Y:S01]  /*f5e0*/  SHF.L.U64.HI R24, R24, 0x2, R32 ;  /* 0x0000000218187819 */ /* 0x000fe20000010220 */
[----:B------:R-:W-:Y:S01]  /*f5f0*/  IMAD R21, R21, 0xd, RZ ;  /* 0x0000000d15157824 */ /* 0x000fe200078e02ff */
[----:B------:R1:W-:Y:S02]  /*f600*/  LDGSTS.E [R7+0x10a00], [R16.64], P0 ;  /* 0x10a0000010077fae */ /* 0x0003e40008121844 */
[----:B-1----:R-:W-:-:S02]  /*f610*/  SEL R8, RZ, 0x4, !P4 ;  /* 0x00000004ff087807 */ /* 0x002fc40006000000 */
[----:B------:R-:W-:Y:S02]  /*f620*/  ISETP.GT.AND P4, PT, R4, 0x15, PT ;  /* 0x000000150400780c */ /* 0x000fe40003f84270 */
[----:B------:R-:W-:Y:S02]  /*f630*/  SEL R8, R8, RZ, !P1 ;  /* 0x000000ff08087207 */ /* 0x000fe40004800000 */
[----:B------:R-:W-:Y:S02]  /*f640*/  SEL R9, RZ, 0x4, !P5 ;  /* 0x00000004ff097807 */ /* 0x000fe40006800000 */
[----:B------:R-:W-:Y:S01]  /*f650*/  SHF.R.S32.HI R37, RZ, 0x1f, R37 ;  /* 0x0000001fff257819 */ /* 0x000fe20000011425 */
[----:B------:R-:W-:Y:S01]  /*f660*/  IMAD.X R13, R6, 0x1, R24, P6 ;  /* 0x00000001060d7824 */ /* 0x000fe200030e0618 */
[----:B------:R-:W-:Y:S01]  /*f670*/  SEL R20, RZ, 0x4, !P4 ;  /* 0x00000004ff147807 */ /* 0x000fe20006000000 */
[----:B------:R-:W-:Y:S01]  /*f680*/  IMAD.MOV.U32 R32, RZ, RZ, c[0x0][0x188] ;  /* 0x00006200ff207624 */ /* 0x000fe200078e00ff */
[----:B------:R-:W-:-:S02]  /*f690*/  ISETP.NE.U32.AND P4, PT, R8, RZ, PT ;  /* 0x000000ff0800720c */ /* 0x000fc40003f85070 */
[-C--:B------:R-:W-:Y:S02]  /*f6a0*/  LEA R8, P6, R21, R5.reuse, 0x2 ;  /* 0x0000000515087211 */ /* 0x080fe400078c10ff */
[----:B------:R-:W-:Y:S01]  /*f6b0*/  SEL R9, R9, RZ, !P1 ;  /* 0x000000ff09097207 */ /* 0x000fe20004800000 */
[----:B------:R-:W-:Y:S01]  /*f6c0*/  IMAD.MOV.U32 R24, RZ, RZ, c[0x0][0x188] ;  /* 0x00006200ff187624 */ /* 0x000fe200078e00ff */
[----:B------:R-:W-:Y:S01]  /*f6d0*/  SHF.L.U64.HI R21, R21, 0x2, R37 ;  /* 0x0000000215157819 */ /* 0x000fe20000010225 */
[----:B------:R-:W-:Y:S01]  /*f6e0*/  IMAD R32, R32, 0x11, RZ ;  /* 0x0000001120207824 */ /* 0x000fe200078e02ff */
[----:B------:R-:W-:Y:S01]  /*f6f0*/  ISETP.NE.U32.AND P0, PT, R9, RZ, PT ;  /* 0x000000ff0900720c */ /* 0x000fe20003f05070 */
[----:B------:R-:W-:Y:S01]  /*f700*/  IMAD.MOV.U32 R37, RZ, RZ, c[0x0][0x188] ;  /* 0x00006200ff257624 */ /* 0x000fe200078e00ff */
[----:B------:R1:W-:Y:S01]  /*f710*/  LDGSTS.E [R7+0x11200], [R12.64], P2 ;  /* 0x112000000c077fae */ /* 0x0003e20009121844 */
[----:B------:R-:W-:Y:S02]  /*f720*/  IMAD.X R9, R6, 0x1, R21, P6 ;  /* 0x0000000106097824 */ /* 0x000fe400030e0615 */
[----:B------:R-:W-:Y:S01]  /*f730*/  IMAD R24, R24, 0x11, RZ ;  /* 0x0000001118187824 */ /* 0x000fe200078e02ff */
[----:B------:R-:W-:Y:S01]  /*f740*/  SHF.R.S32.HI R32, RZ, 0x1f, R32 ;  /* 0x0000001fff207819 */ /* 0x000fe20000011420 */
[----:B------:R-:W-:Y:S01]  /*f750*/  IMAD.MOV.U32 R21, RZ, RZ, c[0x0][0x188] ;  /* 0x00006200ff157624 */ /* 0x000fe200078e00ff */
[----:B------:R-:W-:Y:S01]  /*f760*/  ISETP.GT.AND P6, PT, R4, 0x1d, PT ;  /* 0x0000001d0400780c */ /* 0x000fe20003fc4270 */
[----:B------:R-:W-:Y:S01]  /*f770*/  IMAD R37, R37, 0x15, RZ ;  /* 0x0000001525257824 */ /* 0x000fe200078e02ff */
[----:B------:R-:W-:Y:S01]  /*f780*/  SEL R20, R20, RZ, !P1 ;  /* 0x000000ff14147207 */ /* 0x000fe20004800000 */
[----:B------:R1:W-:Y:S01]  /*f790*/  LDGSTS.E [R7+0x11a00], [R8.64], P3 ;  /* 0x11a0000008077fae */ /* 0x0003e20009921844 */
[----:B------:R-:W-:Y:S01]  /*f7a0*/  ISETP.GT.AND P2, PT, R4, 0x2, PT ;  /* 0x000000020400780c */ /* 0x000fe20003f44270 */
[----:B------:R-:W-:Y:S01]  /*f7b0*/  IMAD R21, R21, 0x15, RZ ;  /* 0x0000001515157824 */ /* 0x000fe200078e02ff */
[----:B-1----:R-:W-:-:S02]  /*f7c0*/  LEA R12, P3, R24, R5, 0x2 ;  /* 0x00000005180c7211 */ /* 0x002fc400078610ff */
[----:B------:R-:W-:Y:S02]  /*f7d0*/  SHF.L.U64.HI R24, R24, 0x2, R32 ;  /* 0x0000000218187819 */ /* 0x000fe40000010220 */
[----:B------:R-:W-:Y:S01]  /*f7e0*/  SHF.R.S32.HI R37, RZ, 0x1f, R37 ;  /* 0x0000001fff257819 */ /* 0x000fe20000011425 */
[----:B------:R-:W-:Y:S01]  /*f7f0*/  IMAD.MOV.U32 R32, RZ, RZ, c[0x0][0x188] ;  /* 0x00006200ff207624 */ /* 0x000fe200078e00ff */
[----:B------:R-:W-:Y:S02]  /*f800*/  ISETP.NE.U32.AND P5, PT, R20, RZ, PT ;  /* 0x000000ff1400720c */ /* 0x000fe40003fa5070 */
[----:B------:R-:W-:Y:S02]  /*f810*/  SEL R9, RZ, 0x4, !P6 ;  /* 0x00000004ff097807 */ /* 0x000fe40007000000 */
[----:B------:R-:W-:Y:S01]  /*f820*/  SEL R16, RZ, 0x4, !P2 ;  /* 0x00000004ff107807 */ /* 0x000fe20005000000 */
[----:B------:R-:W-:Y:S01]  /*f830*/  IMAD.X R13, R6, 0x1, R24, P3 ;  /* 0x00000001060d7824 */ /* 0x000fe200018e0618 */
[----:B------:R-:W-:-:S02]  /*f840*/  LEA R8, P2, R21, R5, 0x2 ;  /* 0x0000000515087211 */ /* 0x000fc400078410ff */
[----:B------:R-:W-:Y:S02]  /*f850*/  SEL R9, R9, RZ, !P1 ;  /* 0x000000ff09097207 */ /* 0x000fe40004800000 */
[----:B------:R-:W-:Y:S01]  /*f860*/  SHF.L.U64.HI R21, R21, 0x2, R37 ;  /* 0x0000000215157819 */ /* 0x000fe20000010225 */
[----:B------:R-:W-:Y:S02]  /*f870*/  IMAD.MOV.U32 R24, RZ, RZ, c[0x0][0x188] ;  /* 0x00006200ff187624 */ /* 0x000fe400078e00ff */
[----:B------:R-:W-:Y:S01]  /*f880*/  IMAD R32, R32, 0x19, RZ ;  /* 0x0000001920207824 */ /* 0x000fe200078e02ff */
[----:B------:R-:W-:Y:S01]  /*f890*/  ISETP.NE.U32.AND P3, PT, R9, RZ, PT ;  /* 0x000000ff0900720c */ /* 0x000fe20003f65070 */
[----:B------:R-:W-:Y:S01]  /*f8a0*/  IMAD.MOV.U32 R37, RZ, RZ, c[0x0][0x188] ;  /* 0x00006200ff257624 */ /* 0x000fe200078e00ff */
[----:B------:R1:W-:Y:S01]  /*f8b0*/  LDGSTS.E [R7+0x12200], [R12.64], P4 ;  /* 0x122000000c077fae */ /* 0x0003e2000a121844 */
[----:B------:R-:W-:Y:S01]  /*f8c0*/  IMAD.X R9, R6, 0x1, R21, P2 ;  /* 0x0000000106097824 */ /* 0x000fe200010e0615 */
[----:B------:R-:W-:Y:S01]  /*f8d0*/  ISETP.GT.AND P4, PT, R4, 0x6, PT ;  /* 0x000000060400780c */ /* 0x000fe20003f84270 */
[----:B------:R-:W-:Y:S01]  /*f8e0*/  IMAD R24, R24, 0x19, RZ ;  /* 0x0000001918187824 */ /* 0x000fe200078e02ff */
[----:B------:R-:W-:Y:S01]  /*f8f0*/  SHF.R.S32.HI R32, RZ, 0x1f, R32 ;  /* 0x0000001fff207819 */ /* 0x000fe20000011420 */
[----:B------:R-:W-:Y:S01]  /*f900*/  IMAD R37, R37, 0x1d, RZ ;  /* 0x0000001d25257824 */ /* 0x000fe200078e02ff */
[----:B------:R1:W-:Y:S01]  /*f910*/  LDGSTS.E [R7+0x12a00], [R8.64], P5 ;  /* 0x12a0000008077fae */ /* 0x0003e2000a921844 */
[----:B------:R-:W-:Y:S01]  /*f920*/  IMAD.MOV.U32 R21, RZ, RZ, c[0x0][0x188] ;  /* 0x00006200ff157624 */ /* 0x000fe200078e00ff */
[----:B------:R-:W-:-:S02]  /*f930*/  SHF.L.U64.HI R17, R24, 0x2, R32 ;  /* 0x0000000218117819 */ /* 0x000fc40000010220 */
[----:B------:R-:W-:Y:S02]  /*f940*/  SHF.R.S32.HI R37, RZ, 0x1f, R37 ;  /* 0x0000001fff257819 */ /* 0x000fe40000011425 */
[----:B-1----:R-:W-:Y:S01]  /*f950*/  SEL R13, RZ, 0x4, !P4 ;  /* 0x00000004ff0d7807 */ /* 0x002fe20006000000 */
[----:B------:R-:W-:Y:S01]  /*f960*/  IMAD R21, R21, 0x1d, RZ ;  /* 0x0000001d15157824 */ /* 0x000fe200078e02ff */
[----:B------:R-:W-:Y:S01]  /*f970*/  LEA R8, P4, R24, R5, 0x2 ;  /* 0x0000000518087211 */ /* 0x000fe200078810ff */
[----:B------:R-:W-:Y:S04]  /*f980*/  HMMA.1688.F32.TF32 R116, R112, R10, R244 ;  /* 0x0000000a7074723c */ /* 0x000fe800000810f4 */
[----:B------:R-:W-:Y:S01]  /*f990*/  IMAD.X R9, R6, 0x1, R17, P4 ;  /* 0x0000000106097824 */ /* 0x000fe200020e0611 */
[----:B------:R-:W-:-:S02]  /*f9a0*/  SHF.L.U64.HI R17, R21, 0x2, R37 ;  /* 0x0000000215117819 */ /* 0x000fc40000010225 */
[----:B------:R-:W1:Y:S01]  /*f9b0*/  S2R R37, SR_TID.X ;  /* 0x0000000000257919 */ /* 0x000e620000002100 */
[----:B------:R-:W-:Y:S01]  /*f9c0*/  IMAD.MOV.U32 R32, RZ, RZ, c[0x0][0x188] ;  /* 0x00006200ff207624 */ /* 0x000fe200078e00ff */
[----:B------:R-:W-:Y:S02]  /*f9d0*/  SEL R16, R16, RZ, !P1 ;  /* 0x000000ff10107207 */ /* 0x000fe40004800000 */
[----:B------:R-:W-:Y:S01]  /*f9e0*/  ISETP.GT.AND P5, PT, R4, 0xa, PT ;  /* 0x0000000a0400780c */ /* 0x000fe20003fa4270 */
[----:B------:R-:W-:Y:S01]  /*f9f0*/  IMAD.SHL.U32 R32, R32, 0x2, RZ ;  /* 0x0000000220207824 */ /* 0x000fe200078e00ff */
[----:B------:R-:W-:Y:S01]  /*fa00*/  LEA R12, P6, R21, R5, 0x2 ;  /* 0x00000005150c7211 */ /* 0x000fe200078c10ff */
[----:B------:R-:W-:Y:S01]  /*fa10*/  IMAD.MOV.U32 R20, RZ, RZ, c[0x0][0x188] ;  /* 0x00006200ff147624 */ /* 0x000fe200078e00ff */
[----:B------:R-:W-:Y:S01]  /*fa20*/  SEL R13, R13, RZ, !P1 ;  /* 0x000000ff0d0d7207 */ /* 0x000fe20004800000 */
[----:B------:R-:W-:Y:S01]  /*fa30*/  IMAD.MOV.U32 R194, RZ, RZ, R0 ;  /* 0x000000ffffc27224 */ /* 0x000fe200078e0000 */
[----:B------:R-:W-:Y:S01]  /*fa40*/  ISETP.NE.U32.AND P2, PT, R16, RZ, PT ;  /* 0x000000ff1000720c */ /* 0x000fe20003f45070 */
[----:B------:R-:W-:Y:S01]  /*fa50*/  IMAD.MOV.U32 R195, RZ, RZ, R2 ;  /* 0x000000ffffc37224 */ /* 0x000fe200078e0002 */
[----:B------:R-:W-:Y:S01]  /*fa60*/  SEL R16, RZ, 0x4, !P5 ;  /* 0x00000004ff107807 */ /* 0x000fe20006800000 */
[----:B------:R1:W-:Y:S01]  /*fa70*/  LDGSTS.E [R7+0x13200], [R8.64], P0 ;  /* 0x1320000008077fae */ /* 0x0003e20008121844 */
[----:B------:R-:W-:Y:S01]  /*fa80*/  ISETP.NE.U32.AND P5, PT, R13, RZ, PT ;  /* 0x000000ff0d00720c */ /* 0x000fe20003fa5070 */
[----:B------:R-:W-:Y:S01]  /*fa90*/  IMAD.X R13, R6, 0x1, R17, P6 ;  /* 0x00000001060d7824 */ /* 0x000fe200030e0611 */
[----:B------:R-:W-:Y:S01]  /*faa0*/  SHF.R.S32.HI R25, RZ, 0x1f, R32 ;  /* 0x0000001fff197819 */ /* 0x000fe20000011420 */
[----:B------:R-:W-:Y:S01]  /*fab0*/  IMAD.MOV.U32 R32, RZ, RZ, c[0x0][0x188] ;  /* 0x00006200ff207624 */ /* 0x000fe200078e00ff */
[----:B------:R-:W3:Y:S01]  /*fac0*/  LDL.LU R0, [R1+0x5a4] ;  /* 0x0005a40001007983 */ /* 0x000ee20000300800 */
[----:B------:R-:W-:-:S02]  /*fad0*/  IMAD.SHL.U32 R20, R20, 0x2, RZ ;  /* 0x0000000214147824 */ /* 0x000fc400078e00ff */
[----:B------:R-:W-:Y:S01]  /*fae0*/  IMAD.MOV.U32 R17, RZ, RZ, c[0x0][0x188] ;  /* 0x00006200ff117624 */ /* 0x000fe200078e00ff */
[----:B------:R-:W3:Y:S01]  /*faf0*/  LDL.LU R2, [R1+0x5a0] ;  /* 0x0005a00001027983 */ /* 0x000ee20000300800 */
[----:B------:R-:W-:Y:S01]  /*fb00*/  IMAD R32, R32, 0x6, RZ ;  /* 0x0000000620207824 */ /* 0x000fe200078e02ff */
[----:B-1----:R-:W-:Y:S02]  /*fb10*/  LOP3.LUT R37, R37, 0x7f, RZ, 0xc0, !PT ;  /* 0x0000007f25257812 */ /* 0x002fe400078ec0ff */
[----:B------:R-:W-:Y:S01]  /*fb20*/  STL.64 [R1+0xc0], R116 ;  /* 0x0000c07401007387 */ /* 0x000fe20000100a00 */
[----:B------:R-:W-:-:S03]  /*fb30*/  ISETP.GT.AND P0, PT, R4, 0xe, PT ;  /* 0x0000000e0400780c */ /* 0x000fc60003f04270 */
[----:B------:R1:W-:Y:S01]  /*fb40*/  LDGSTS.E [R7+0x13a00], [R12.64], P3 ;  /* 0x13a000000c077fae */ /* 0x0003e20009921844 */
[----:B------:R-:W-:-:S03]  /*fb50*/  IMAD R17, R17, 0x6, RZ ;  /* 0x0000000611117824 */ /* 0x000fc600078e02ff */
[----:B------:R1:W-:Y:S01]  /*fb60*/  STL.64 [R1+0xc8], R118 ;  /* 0x0000c87601007387 */ /* 0x0003e20000100a00 */
[----:B------:R-:W-:Y:S01]  /*fb70*/  SHF.R.S32.HI R32, RZ, 0x1f, R32 ;  /* 0x0000001fff207819 */ /* 0x000fe20000011420 */
[----:B------:R-:W-:Y:S01]  /*fb80*/  IMAD.SHL.U32 R37, R37, 0x4, RZ ;  /* 0x0000000425257824 */ /* 0x000fe200078e00ff */
[----:B------:R-:W-:Y:S02]  /*fb90*/  SEL R16, R16, RZ, !P1 ;  /* 0x000000ff10107207 */ /* 0x000fe40004800000 */
[CC--:B-1----:R-:W-:Y:S02]  /*fba0*/  LEA R12, P6, R20.reuse, R5.reuse, 0x2 ;  /* 0x00000005140c7211 */ /* 0x0c2fe400078c10ff */
[----:B------:R-:W-:Y:S01]  /*fbb0*/  SHF.L.U64.HI R20, R20, 0x2, R25 ;  /* 0x0000000214147819 */ /* 0x000fe20000010219 */
[----:B------:R-:W-:Y:S01]  /*fbc0*/  HMMA.1688.F32.TF32 R116, R112, R14, R240 ;  /* 0x0000000e7074723c */ /* 0x000fe200000810f0 */
[----:B------:R-:W-:Y:S02]  /*fbd0*/  SEL R7, RZ, 0x4, !P0 ;  /* 0x00000004ff077807 */ /* 0x000fe40004000000 */
[----:B------:R-:W-:Y:S01]  /*fbe0*/  ISETP.GT.AND P3, PT, R4, 0x12, PT ;  /* 0x000000120400780c */ /* 0x000fe20003f64270 */
[----:B------:R-:W-:Y:S01]  /*fbf0*/  IMAD.X R13, R6, 0x1, R20, P6 ;  /* 0x00000001060d7824 */ /* 0x000fe200030e0614 */
[----:B------:R-:W-:-:S02]  /*fc00*/  LEA R8, P0, R17, R5, 0x2 ;  /* 0x0000000511087211 */ /* 0x000fc400078010ff */
[----:B------:R-:W-:Y:S02]  /*fc10*/  SHF.L.U64.HI R20, R17, 0x2, R32 ;  /* 0x0000000211147819 */ /* 0x000fe40000010220 */
[----:B------:R-:W-:Y:S02]  /*fc20*/  ISETP.NE.U32.AND P4, PT, R16, RZ, PT ;  /* 0x000000ff1000720c */ /* 0x000fe40003f85070 */
[----:B------:R-:W-:Y:S02]  /*fc30*/  SEL R7, R7, RZ, !P1 ;  /* 0x000000ff07077207 */ /* 0x000fe40004800000 */
[----:B------:R-:W-:Y:S02]  /*fc40*/  LOP3.LUT R17, R37, 0x40, RZ, 0x3c, !PT ;  /* 0x0000004025117812 */ /* 0x000fe400078e3cff */
[----:B------:R-:W-:Y:S01]  /*fc50*/  SEL R16, RZ, 0x4, !P3 ;  /* 0x00000004ff107807 */ /* 0x000fe20005800000 */
[----:B------:R-:W-:Y:S01]  /*fc60*/  IMAD.MOV.U32 R32, RZ, RZ, c[0x0][0x188] ;  /* 0x00006200ff207624 */ /* 0x000fe200078e00ff */
[----:B------:R-:W-:Y:S01]  /*fc70*/  ISETP.NE.U32.AND P3, PT, R7, RZ, PT ;  /* 0x000000ff0700720c */ /* 0x000fe20003f65070 */
[----:B------:R-:W-:Y:S01]  /*fc80*/  IMAD.MOV.U32 R37, RZ, RZ, c[0x0][0x188] ;  /* 0x00006200ff257624 */ /* 0x000fe200078e00ff */
[----:B------:R-:W-:Y:S01]  /*fc90*/  SEL R16, R16, RZ, !P1 ;  /* 0x000000ff10107207 */ /* 0x000fe20004800000 */
[----:B------:R-:W-:Y:S01]  /*fca0*/  IMAD.X R9, R6, 0x1, R20, P0 ;  /* 0x0000000106097824 */ /* 0x000fe200000e0614 */
[----:B------:R-:W-:Y:S01]  /*fcb0*/  ISETP.GT.AND P6, PT, R4, 0x16, PT ;  /* 0x000000160400780c */ /* 0x000fe20003fc4270 */
[----:B------:R-:W-:-:S02]  /*fcc0*/  IMAD R7, R3, 0x4000, R17 ;  /* 0x0000400003077824 */ /* 0x000fc400078e0211 */
[----:B------:R-:W-:Y:S02]  /*fcd0*/  IMAD.MOV.U32 R20, RZ, RZ, c[0x0][0x188] ;  /* 0x00006200ff147624 */ /* 0x000fe400078e00ff */
[----:B------:R-:W-:Y:S02]  /*fce0*/  IMAD.MOV.U32 R17, RZ, RZ, c[0x0][0x188] ;  /* 0x00006200ff117624 */ /* 0x000fe400078e00ff */
[----:B------:R-:W-:Y:S01]  /*fcf0*/  IMAD R32, R32, 0xa, RZ ;  /* 0x0000000a20207824 */ /* 0x000fe200078e02ff */
[----:B------:R-:W-:Y:S01]  /*fd00*/  ISETP.NE.U32.AND P0, PT, R16, RZ, PT ;  /* 0x000000ff1000720c */ /* 0x000fe20003f05070 */
[----:B------:R-:W-:Y:S01]  /*fd10*/  IMAD R37, R37, 0xe, RZ ;  /* 0x0000000e25257824 */ /* 0x000fe200078e02ff */
[----:B------:R-:W-:Y:S01]  /*fd20*/  SEL R16, RZ, 0x4, !P6 ;  /* 0x00000004ff107807 */ /* 0x000fe20007000000 */
[----:B------:R1:W-:Y:S01]  /*fd30*/  LDGSTS.E [R7+0x10400], [R12.64], P2 ;  /* 0x104000000c077fae */ /* 0x0003e20009121844 */
[----:B------:R-:W-:Y:S01]  /*fd40*/  IMAD R20, R20, 0xa, RZ ;  /* 0x0000000a14147824 */ /* 0x000fe200078e02ff */
[----:B------:R-:W-:Y:S01]  /*fd50*/  ISETP.GT.AND P2, PT, R4, 0x1a, PT ;  /* 0x0000001a0400780c */ /* 0x000fe20003f44270 */
[----:B------:R-:W-:Y:S01]  /*fd60*/  IMAD R17, R17, 0xe, RZ ;  /* 0x0000000e11117824 */ /* 0x000fe200078e02ff */
[----:B------:R-:W-:Y:S01]  /*fd70*/  SHF.R.S32.HI R32, RZ, 0x1f, R32 ;  /* 0x0000001fff207819 */ /* 0x000fe20000011420 */
[----:B------:R1:W-:Y:S01]  /*fd80*/  LDGSTS.E [R7+0x10c00], [R8.64], P5 ;  /* 0x10c0000008077fae */ /* 0x0003e2000a921844 */
[----:B------:R-:W-:-:S03]  /*fd90*/  SHF.R.S32.HI R37, RZ, 0x1f, R37 ;  /* 0x0000001fff257819 */ /* 0x000fc60000011425 */
[----:B------:R-:W-:Y:S01]  /*fda0*/  STL.64 [R1+0xb0], R116 ;  /* 0x0000b07401007387 */ /* 0x000fe20000100a00 */
[----:B-1----:R-:W-:Y:S02]  /*fdb0*/  SEL R13, R16, RZ, !P1 ;  /* 0x000000ff100d7207 */ /* 0x002fe40004800000 */
[----:B------:R-:W-:Y:S02]  /*fdc0*/  SEL R16, RZ, 0x4, !P2 ;  /* 0x00000004ff107807 */ /* 0x000fe40005000000 */
[CC--:B------:R-:W-:Y:S01]  /*fdd0*/  LEA R12, P6, R20.reuse, R5.reuse, 0x2 ;  /* 0x00000005140c7211 */ /* 0x0c0fe200078c10ff */
[----:B------:R1:W-:Y:S01]  /*fde0*/  STL.64 [R1+0xb8], R118 ;  /* 0x0000b87601007387 */ /* 0x0003e20000100a00 */
[----:B------:R-:W-:Y:S02]  /*fdf0*/  SHF.L.U64.HI R20, R20, 0x2, R32 ;  /* 0x0000000214147819 */ /* 0x000fe40000010220 */
[C---:B------:R-:W-:Y:S02]  /*fe00*/  LEA R8, P2, R17.reuse, R5, 0x2 ;  /* 0x0000000511087211 */ /* 0x040fe400078410ff */
[----:B------:R-:W-:Y:S01]  /*fe10*/  SHF.L.U64.HI R17, R17, 0x2, R37 ;  /* 0x0000000211117819 */ /* 0x000fe20000010225 */
[----:B------:R-:W-:Y:S01]  /*fe20*/  IMAD.MOV.U32 R32, RZ, RZ, c[0x0][0x188] ;  /* 0x00006200ff207624 */ /* 0x000fe200078e00ff */
[----:B------:R-:W-:Y:S01]  /*fe30*/  ISETP.NE.U32.AND P5, PT, R13, RZ, PT ;  /* 0x000000ff0d00720c */ /* 0x000fe20003fa5070 */
[----:B------:R-:W-:Y:S01]  /*fe40*/  IMAD.MOV.U32 R37, RZ, RZ, c[0x0][0x188] ;  /* 0x00006200ff257624 */ /* 0x000fe200078e00ff */
[----:B-1----:R-:W-:Y:S01]  /*fe50*/  HMMA.1688.F32.TF32 R116, R112, R38, R236 ;  /* 0x000000267074723c */ /* 0x002fe200000810ec */
[----:B------:R-:W-:-:S02]  /*fe60*/  IMAD.X R13, R6, 0x1, R20, P6 ;  /* 0x00000001060d7824 */ /* 0x000fc400030e0614 */
[----:B------:R-:W-:Y:S02]  /*fe70*/  IMAD.X R9, R6, 0x1, R17, P2 ;  /* 0x0000000106097824 */ /* 0x000fe400010e0611 */
[----:B------:R-:W-:Y:S01]  /*fe80*/  IMAD.MOV.U32 R20, RZ, RZ, c[0x0][0x188] ;  /* 0x00006200ff147624 */ /* 0x000fe200078e00ff */
[----:B------:R-:W-:Y:S01]  /*fe90*/  ISETP.GT.AND P6, PT, R4, 0x1e, PT ;  /* 0x0000001e0400780c */ /* 0x000fe20003fc4270 */
[----:B------:R-:W-:Y:S01]  /*fea0*/  IMAD.MOV.U32 R17, RZ, RZ, c[0x0][0x188] ;  /* 0x00006200ff117624 */ /* 0x000fe200078e00ff */
[----:B------:R-:W-:Y:S01]  /*feb0*/  HMMA.1688.F32.TF32 R136, R100, R10, R144 ;  /* 0x0000000a6488723c */ /* 0x000fe20000081090 */
[----:B------:R-:W-:Y:S01]  /*fec0*/  IMAD R32, R32, 0x12, RZ ;  /* 0x0000001220207824 */ /* 0x000fe200078e02ff */
[----:B------:R1:W-:Y:S01]  /*fed0*/  LDGSTS.E [R7+0x11400], [R12.64], P4 ;  /* 0x114000000c077fae */ /* 0x0003e2000a121844 */
[----:B------:R-:W-:Y:S02]  /*fee0*/  IMAD R37, R37, 0x16, RZ ;  /* 0x0000001625257824 */ /* 0x000fe400078e02ff */
[----:B------:R-:W-:Y:S01]  /*fef0*/  IMAD R20, R20, 0x12, RZ ;  /* 0x0000001214147824 */ /* 0x000fe200078e02ff */
[----:B------:R-:W-:Y:S01]  /*ff00*/  SHF.R.S32.HI R32, RZ, 0x1f, R32 ;  /* 0x0000001fff207819 */ /* 0x000fe20000011420 */
[----:B------:R-:W-:Y:S01]  /*ff10*/  IMAD R17, R17, 0x16, RZ ;  /* 0x0000001611117824 */ /* 0x000fe200078e02ff */
[----:B------:R-:W-:Y:S01]  /*ff20*/  SEL R11, RZ, 0x4, !P6 ;  /* 0x00000004ff0b7807 */ /* 0x000fe20007000000 */
[----:B------:R2:W-:Y:S01]  /*ff30*/  LDGSTS.E [R7+0x11c00], [R8.64], P3 ;  /* 0x11c0000008077fae */ /* 0x0005e20009921844 */
[----:B------:R-:W-:-:S02]  /*ff40*/  ISETP.GT.AND P4, PT, R4, 0x3, PT ;  /* 0x000000030400780c */ /* 0x000fc40003f84270 */
[----:B------:R-:W-:Y:S02]  /*ff50*/  SHF.R.S32.HI R37, RZ, 0x1f, R37 ;  /* 0x0000001fff257819 */ /* 0x000fe40000011425 */
[CC--:B------:R-:W-:Y:S02]  /*ff60*/  LEA R10, P6, R20.reuse, R5.reuse, 0x2 ;  /* 0x00000005140a7211 */ /* 0x0c0fe400078c10ff */
[----:B------:R-:W-:Y:S02]  /*ff70*/  SEL R11, R11, RZ, !P1 ;  /* 0x000000ff0b0b7207 */ /* 0x000fe40004800000 */
[----:B------:R-:W-:Y:S02]  /*ff80*/  SHF.L.U64.HI R20, R20, 0x2, R32 ;  /* 0x0000000214147819 */ /* 0x000fe40000010220 */
[----:B-1----:R-:W-:Y:S02]  /*ff90*/  SEL R12, RZ, 0x4, !P4 ;  /* 0x00000004ff0c7807 */ /* 0x002fe40006000000 */
[----:B--2---:R-:W-:-:S02]  /*ffa0*/  LEA R8, P3, R17, R5, 0x2 ;  /* 0x0000000511087211 */ /* 0x004fc400078610ff */
[----:B------:R-:W-:Y:S01]  /*ffb0*/  SHF.L.U64.HI R17, R17, 0x2, R37 ;  /* 0x0000000211117819 */ /* 0x000fe20000010225 */
[----:B------:R-:W-:Y:S01]  /*ffc0*/  IMAD.MOV.U32 R37, RZ, RZ, c[0x0][0x188] ;  /* 0x00006200ff257624 */ /* 0x000fe200078e00ff */
[----:B------:R-:W-:Y:S01]  /*ffd0*/  ISETP.NE.U32.AND P4, PT, R11, RZ, PT ;  /* 0x000000ff0b00720c */ /* 0x000fe20003f85070 */
[----:B------:R-:W-:Y:S01]  /*ffe0*/  IMAD.X R11, R6, 0x1, R20, P6 ;  /* 0x00000001060b7824 */ /* 0x000fe200030e0614 */
[----:B------:R-:W-:Y:S01]  /*fff0*/  SEL R12, R12, RZ, !P1 ;  /* 0x000000ff0c0c7207 */ /* 0x000fe20004800000 */
[----:B------:R-:W-:Y:S01]  /*10000*/  IMAD.X R9, R6, 0x1, R17, P3 ;  /* 0x0000000106097824 */ /* 0x000fe200018e0611 */
[----:B------:R-:W-:Y:S01]  /*10010*/  ISETP.GT.AND P6, PT, R4, 0x7, PT ;  /* 0x000000070400780c */ /* 0x000fe20003fc4270 */
[----:B------:R-:W-:Y:S02]  /*10020*/  IMAD.MOV.U32 R17, RZ, RZ, c[0x0][0x188] ;  /* 0x00006200ff117624 */ /* 0x000fe400078e00ff */
[----:B------:R-:W-:Y:S01]  /*10030*/  IMAD R37, R37, 0x1e, RZ ;  /* 0x0000001e25257824 */ /* 0x000fe200078e02ff */
[----:B------:R-:W-:Y:S01]  /*10040*/  STL.64 [R1+0xa0], R116 ;  /* 0x0000a07401007387 */ /* 0x000fe20000100a00 */
[----:B------:R-:W-:Y:S01]  /*10050*/  ISETP.NE.U32.AND P3, PT, R12, RZ, PT ;  /* 0x000000ff0c00720c */ /* 0x000fe20003f65070 */
[----:B------:R-:W-:Y:S01]  /*10060*/  IMAD R17, R17, 0x1e, RZ ;  /* 0x0000001e11117824 */ /* 0x000fe200078e02ff */
[----:B------:R-:W-:Y:S01]  /*10070*/  SEL R12, RZ, 0x4, !P6 ;  /* 0x00000004ff0c7807 */ /* 0x000fe20007000000 */
[----:B------:R1:W-:Y:S01]  /*10080*/  STL.64 [R1+0xa8], R118 ;  /* 0x0000a87601007387 */ /* 0x0003e20000100a00 */
[----:B------:R-:W-:Y:S01]  /*10090*/  HMMA.1688.F32.TF32 R132, R112, R30, R104 ;  /* 0x0000001e7084723c */ /* 0x000fe20000081068 */
[----:B------:R-:W-:-:S02]  /*100a0*/  SHF.R.S32.HI R37, RZ, 0x1f, R37 ;  /* 0x0000001fff257819 */ /* 0x000fc40000011425 */
[----:B------:R2:W-:Y:S01]  /*100b0*/  LDGSTS.E [R7+0x12400], [R10.64], P0 ;  /* 0x124000000a077fae */ /* 0x0005e20008121844 */
[----:B------:R-:W-:-:S03]  /*100c0*/  ISETP.GT.AND P0, PT, R4, 0xb, PT ;  /* 0x0000000b0400780c */ /* 0x000fc60003f04270 */
[----:B------:R4:W-:Y:S01]  /*100d0*/  LDGSTS.E [R7+0x12c00], [R8.64], P5 ;  /* 0x12c0000008077fae */ /* 0x0009e2000a921844 */
[----:B------:R-:W-:Y:S01]  /*100e0*/  HMMA.1688.F32.TF32 R104, R112, R22, R108 ;  /* 0x000000167068723c */ /* 0x000fe2000008106c */
[----:B------:R-:W-:-:S07]  /*100f0*/  IMAD.MOV.U32 R32, RZ, RZ, c[0x0][0x188] ;  /* 0x00006200ff207624 */ /* 0x000fce00078e00ff */
[----:B-1----:R-:W-:Y:S01]  /*10100*/  HMMA.1688.F32.TF32 R116, R112, R34, R232 ;  /* 0x000000227074723c */ /* 0x002fe200000810e8 */
[----:B--2---:R-:W-:Y:S02]  /*10110*/  SEL R11, R12, RZ, !P1 ;  /* 0x000000ff0c0b7207 */ /* 0x004fe40004800000 */
[----:B------:R-:W-:Y:S02]  /*10120*/  SEL R12, RZ, 0x4, !P0 ;  /* 0x00000004ff0c7807 */ /* 0x000fe40004000000 */
[C---:B----4-:R-:W-:Y:S02]  /*10130*/  LEA R8, P0, R17.reuse, R5, 0x2 ;  /* 0x0000000511087211 */ /* 0x050fe400078010ff */
[----:B------:R-:W-:Y:S02]  /*10140*/  SHF.L.U64.HI R17, R17, 0x2, R37 ;  /* 0x0000000211117819 */ /* 0x000fe40000010225 */
[----:B------:R-:W1:Y:S01]  /*10150*/  S2R R37, SR_TID.X ;  /* 0x0000000000257919 */ /* 0x000e620000002100 */
[----:B------:R-:W-:-:S02]  /*10160*/  IMAD.MOV.U32 R20, RZ, RZ, c[0x0][0x188] ;  /* 0x00006200ff147624 */ /* 0x000fc400078e00ff */
[----:B------:R-:W-:Y:S02]  /*10170*/  IMAD R32, R32, 0x1a, RZ ;  /* 0x0000001a20207824 */ /* 0x000fe400078e02ff */
[----:B------:R-:W-:-:S03]  /*10180*/  IMAD R20, R20, 0x1a, RZ ;  /* 0x0000001a14147824 */ /* 0x000fc600078e02ff */
[----:B------:R-:W-:Y:S02]  /*10190*/  SHF.R.S32.HI R32, RZ, 0x1f, R32 ;  /* 0x0000001fff207819 */ /* 0x000fe40000011420 */
[----:B------:R-:W-:Y:S02]  /*101a0*/  LEA R10, P6, R20, R5, 0x2 ;  /* 0x00000005140a7211 */ /* 0x000fe400078c10ff */
[----:B------:R-:W-:Y:S02]  /*101b0*/  SEL R16, R16, RZ, !P1 ;  /* 0x000000ff10107207 */ /* 0x000fe40004800000 */
[----:B------:R-:W-:Y:S01]  /*101c0*/  SHF.L.U64.HI R20, R20, 0x2, R32 ;  /* 0x0000000214147819 */ /* 0x000fe20000010220 */
[----:B------:R-:W-:Y:S01]  /*101d0*/  IMAD.MOV.U32 R32, RZ, RZ, c[0x0][0x188] ;  /* 0x00006200ff207624 */ /* 0x000fe200078e00ff */
[----:B------:R-:W-:Y:S01]  /*101e0*/  STL.64 [R1+0x90], R116 ;  /* 0x0000907401007387 */ /* 0x000fe20000100a00 */
[----:B------:R-:W-:Y:S02]  /*101f0*/  ISETP.NE.U32.AND P2, PT, R16, RZ, PT ;  /* 0x000000ff1000720c */ /* 0x000fe40003f45070 */
[----:B------:R-:W-:Y:S01]  /*10200*/  IMAD R32, R32, 0x3, RZ ;  /* 0x0000000320207824 */ /* 0x000fe200078e02ff */
[----:B------:R-:W-:Y:S01]  /*10210*/  STL.64 [R1+0x98], R118 ;  /* 0x0000987601007387 */ /* 0x000fe20000100a00 */
[----:B------:R-:W-:-:S03]  /*10220*/  ISETP.NE.U32.AND P5, PT, R11, RZ, PT ;  /* 0x000000ff0b00720c */ /* 0x000fc60003fa5070 */
[----:B------:R-:W-:Y:S01]  /*10230*/  STL.64 [R1+0x80], R104 ;  /* 0x0000806801007387 */ /* 0x000fe20000100a00 */
[----:B------:R-:W-:-:S03]  /*10240*/  IMAD.X R9, R6, 0x1, R17, P0 ;  /* 0x0000000106097824 */ /* 0x000fc600000e0611 */
[----:B------:R2:W-:Y:S01]  /*10250*/  STL.64 [R1+0x88], R106 ;  /* 0x0000886a01007387 */ /* 0x0005e20000100a00 */
[----:B------:R-:W-:Y:S01]  /*10260*/  SEL R12, R12, RZ, !P1 ;  /* 0x000000ff0c0c7207 */ /* 0x000fe20004800000 */
[----:B------:R-:W-:Y:S01]  /*10270*/  IMAD.X R11, R6, 0x1, R20, P6 ;  /* 0x00000001060b7824 */ /* 0x000fe200030e0614 */
[----:B------:R-:W-:Y:S01]  /*10280*/  ISETP.GT.AND P6, PT, R4, 0xf, PT ;  /* 0x0000000f0400780c */ /* 0x000fe20003fc4270 */
[----:B------:R-:W-:Y:S01]  /*10290*/  IMAD.MOV.U32 R17, RZ, RZ, c[0x0][0x188] ;  /* 0x00006200ff117624 */ /* 0x000fe200078e00ff */
[----:B------:R-:W-:Y:S02]  /*102a0*/  SHF.R.S32.HI R25, RZ, 0x1f, R32 ;  /* 0x0000001fff197819 */ /* 0x000fe40000011420 */
[----:B-1----:R-:W-:Y:S01]  /*102b0*/  LOP3.LUT R32, R37, 0x7f, RZ, 0xc0, !PT ;  /* 0x0000007f25207812 */ /* 0x002fe200078ec0ff */
[----:B--2---:R-:W-:Y:S01]  /*102c0*/  HMMA.1688.F32.TF32 R104, R100, R38, R152 ;  /* 0x000000266468723c */ /* 0x004fe20000081098 */
[----:B------:R-:W-:Y:S01]  /*102d0*/  IMAD.MOV.U32 R37, RZ, RZ, c[0x0][0x188] ;  /* 0x00006200ff257624 */ /* 0x000fe200078e00ff */
[----:B------:R-:W-:Y:S01]  /*102e0*/  ISETP.NE.U32.AND P0, PT, R12, RZ, PT ;  /* 0x000000ff0c00720c */ /* 0x000fe20003f05070 */
[----:B------:R-:W-:Y:S01]  /*102f0*/  IMAD R17, R17, 0x3, RZ ;  /* 0x0000000311117824 */ /* 0x000fe200078e02ff */
[----:B------:R-:W-:Y:S01]  /*10300*/  SEL R12, RZ, 0x4, !P6 ;  /* 0x00000004ff0c7807 */ /* 0x000fe20007000000 */
[----:B------:R-:W-:Y:S01]  /*10310*/  IMAD.MOV.U32 R13, RZ, RZ, c[0x0][0x188] ;  /* 0x00006200ff0d7624 */ /* 0x000fe200078e00ff */
[----:B------:R1:W-:Y:S01]  /*10320*/  LDGSTS.E [R7+0x13400], [R10.64], P2 ;  /* 0x134000000a077fae */ /* 0x0003e20009121844 */
[----:B------:R-:W-:Y:S01]  /*10330*/  IMAD R37, R37, 0x7, RZ ;  /* 0x0000000725257824 */ /* 0x000fe200078e02ff */
[----:B------:R-:W-:Y:S01]  /*10340*/  SHF.L.U64.HI R16, R17, 0x2, R25 ;  /* 0x0000000211107819 */ /* 0x000fe20000010219 */
[----:B------:R-:W-:Y:S01]  /*10350*/  IMAD R13, R13, 0x7, RZ ;  /* 0x000000070d0d7824 */ /* 0x000fe200078e02ff */
[----:B------:R2:W-:Y:S02]  /*10360*/  LDGSTS.E [R7+0x13c00], [R8.64], P4 ;  /* 0x13c0000008077fae */ /* 0x0005e4000a121844 */
[----:B------:R-:W-:Y:S01]  /*10370*/  SHF.R.S32.HI R37, RZ, 0x1f, R37 ;  /* 0x0000001fff257819 */ /* 0x000fe20000011425 */
[----:B------:R-:W-:Y:S01]  /*10380*/  IMAD.SHL.U32 R32, R32, 0x4, RZ ;  /* 0x0000000420207824 */ /* 0x000fe200078e00ff */
[----:B-1----:R-:W-:-:S02]  /*10390*/  SEL R11, R12, RZ, !P1 ;  /* 0x000000ff0c0b7207 */ /* 0x002fc40004800000 */
[----:B------:R-:W-:Y:S02]  /*103a0*/  LEA R10, P6, R17, R5, 0x2 ;  /* 0x00000005110a7211 */ /* 0x000fe400078c10ff */
[----:B------:R-:W-:-:S03]  /*103b0*/  ISETP.NE.U32.AND P2, PT, R11, RZ, PT ;  /* 0x000000ff0b00720c */ /* 0x000fc60003f45070 */
[----:B------:R-:W-:Y:S01]  /*103c0*/  IMAD.X R11, R6, 0x1, R16, P6 ;  /* 0x00000001060b7824 */ /* 0x000fe200030e0610 */
[C---:B--2---:R-:W-:Y:S02]  /*103d0*/  LEA R8, P6, R13.reuse, R5, 0x2 ;  /* 0x000000050d087211 */ /* 0x044fe400078c10ff */
[----:B------:R-:W-:Y:S01]  /*103e0*/  SHF.L.U64.HI R13, R13, 0x2, R37 ;  /* 0x000000020d0d7819 */ /* 0x000fe20000010225 */
[----:B------:R-:W-:Y:S01]  /*103f0*/  IMAD.MOV.U32 R37, RZ, RZ, c[0x0][0x188] ;  /* 0x00006200ff257624 */ /* 0x000fe200078e00ff */
[----:B------:R-:W-:Y:S01]  /*10400*/  LOP3.LUT R16, R32, 0x60, RZ, 0x3c, !PT ;  /* 0x0000006020107812 */ /* 0x000fe200078e3cff */
[----:B------:R-:W-:Y:S01]  /*10410*/  STL.64 [R1+0x40], R104 ;  /* 0x0000406801007387 */ /* 0x000fe20000100a00 */
[----:B------:R-:W-:Y:S01]  /*10420*/  ISETP.GT.AND P4, PT, R4, 0x13, PT ;  /* 0x000000130400780c */ /* 0x000fe20003f84270 */
[----:B------:R-:W-:Y:S02]  /*10430*/  IMAD.X R9, R6, 0x1, R13, P6 ;  /* 0x0000000106097824 */ /* 0x000fe400030e060d */
[----:B------:R1:W-:Y:S01]  /*10440*/  STL.64 [R1+0x48], R106 ;  /* 0x0000486a01007387 */ /* 0x0003e20000100a00 */
[----:B------:R-:W-:Y:S01]  /*10450*/  IMAD.MOV.U32 R13, RZ, RZ, c[0x0][0x188] ;  /* 0x00006200ff0d7624 */ /* 0x000fe200078e00ff */
[----:B------:R-:W-:Y:S01]  /*10460*/  HMMA.1688.F32.TF32 R180, R184, R26, R128 ;  /* 0x0000001ab8b4723c */ /* 0x000fe20000081080 */
[----:B------:R-:W-:Y:S01]  /*10470*/  IMAD R37, R37, 0xb, RZ ;  /* 0x0000000b25257824 */ /* 0x000fe200078e02ff */
[----:B------:R-:W-:Y:S01]  /*10480*/  SEL R12, RZ, 0x4, !P4 ;  /* 0x00000004ff0c7807 */ /* 0x000fe20006000000 */
[----:B------:R-:W-:Y:S01]  /*10490*/  IMAD R7, R3, 0x4000, R16 ;  /* 0x0000400003077824 */ /* 0x000fe200078e0210 */
[----:B------:R-:W2:Y:S01]  /*104a0*/  S2R R32, SR_TID.X ;  /* 0x0000000000207919 */ /* 0x000ea20000002100 */
[----:B------:R-:W-:Y:S01]  /*104b0*/  ISETP.GT.AND P4, PT, R4, 0x17, PT ;  /* 0x000000170400780c */ /* 0x000fe20003f84270 */
[----:B------:R-:W-:-:S02]  /*104c0*/  IMAD R13, R13, 0xb, RZ ;  /* 0x0000000b0d0d7824 */ /* 0x000fc400078e02ff */
[----:B------:R-:W-:Y:S01]  /*104d0*/  HMMA.1688.F32.TF32 R80, R68, R26, R216 ;  /* 0x0000001a4450723c */ /* 0x000fe200000810d8 */
[----:B------:R-:W-:Y:S01]  /*104e0*/  SHF.R.S32.HI R37, RZ, 0x1f, R37 ;  /* 0x0000001fff257819 */ /* 0x000fe20000011425 */
[----:B------:R4:W-:Y:S04]  /*104f0*/  LDGSTS.E [R7+0x10600], [R10.64], P3 ;  /* 0x106000000a077fae */ /* 0x0009e80009921844 */
[----:B------:R2:W-:Y:S02]  /*10500*/  LDGSTS.E [R7+0x10e00], [R8.64], P5 ;  /* 0x10e0000008077fae */ /* 0x0005e4000a921844 */
[----:B-1----:R-:W-:Y:S08]  /*10510*/  HMMA.1688.F32.TF32 R104, R100, R34, R156 ;  /* 0x000000226468723c */ /* 0x002ff0000008109c */
[----:B------:R-:W-:Y:S01]  /*10520*/  HMMA.1688.F32.TF32 R124, R112, R26, R228 ;  /* 0x0000001a707c723c */ /* 0x000fe200000810e4 */
[----:B----4-:R-:W-:-:S07]  /*10530*/  SEL R10, RZ, 0x4, !P4 ;  /* 0x00000004ff0a7807 */ /* 0x010fce0006000000 */
[----:B------:R-:W-:Y:S01]  /*10540*/  HMMA.1688.F32.TF32 R24, R100, R26, R160 ;  /* 0x0000001a6418723c */ /* 0x000fe200000810a0 */
[C---:B--2---:R-:W-:Y:S02]  /*10550*/  LEA R8, P4, R13.reuse, R5, 0x2 ;  /* 0x000000050d087211 */ /* 0x044fe400078810ff */
[----:B------:R-:W-:Y:S01]  /*10560*/  SHF.L.U64.HI R13, R13, 0x2, R37 ;  /* 0x000000020d0d7819 */ /* 0x000fe20000010225 */
[----:B------:R-:W-:-:S04]  /*10570*/  IMAD.MOV.U32 R37, RZ, RZ, c[0x0][0x188] ;  /* 0x00006200ff257624 */ /* 0x000fc800078e00ff */
[----:B------:R-:W-:Y:S02]  /*10580*/  IMAD.X R9, R6, 0x1, R13, P4 ;  /* 0x0000000106097824 */ /* 0x000fe400020e060d */
[----:B------:R-:W-:Y:S02]  /*10590*/  IMAD.MOV.U32 R13, RZ, RZ, c[0x0][0x188] ;  /* 0x00006200ff0d7624 */ /* 0x000fe400078e00ff */
[----:B------:R-:W-:Y:S01]  /*105a0*/  IMAD R37, R37, 0xf, RZ ;  /* 0x0000000f25257824 */ /* 0x000fe200078e02ff */
[----:B------:R-:W-:Y:S01]  /*105b0*/  SEL R10, R10, RZ, !P1 ;  /* 0x000000ff0a0a7207 */ /* 0x000fe20004800000 */
[----:B------:R-:W-:Y:S01]  /*105c0*/  IMAD R13, R13, 0xf, RZ ;  /* 0x0000000f0d0d7824 */ /* 0x000fe200078e02ff */
[----:B------:R-:W-:Y:S01]  /*105d0*/  ISETP.GT.AND P5, PT, R4, 0x1b, PT ;  /* 0x0000001b0400780c */ /* 0x000fe20003fa4270 */
[----:B------:R-:W-:Y:S01]  /*105e0*/  STL.64 [R1+0x10], R104 ;  /* 0x0000106801007387 */ /* 0x000fe20000100a00 */
[----:B------:R-:W-:Y:S02]  /*105f0*/  SHF.R.S32.HI R37, RZ, 0x1f, R37 ;  /* 0x0000001fff257819 */ /* 0x000fe40000011425 */
[----:B------:R-:W-:Y:S01]  /*10600*/  ISETP.NE.U32.AND P4, PT, R10, RZ, PT ;  /* 0x000000ff0a00720c */ /* 0x000fe20003f85070 */
[----:B------:R1:W-:Y:S01]  /*10610*/  LDGSTS.E [R7+0x11600], [R8.64], P0 ;  /* 0x1160000008077fae */ /* 0x0003e20008121844 */
[----:B------:R-:W-:Y:S01]  /*10620*/  SEL R10, RZ, 0x4, !P5 ;  /* 0x00000004ff0a7807 */ /* 0x000fe20006800000 */
[----:B------:R-:W-:Y:S01]  /*10630*/  HMMA.1688.F32.TF32 R140, R100, R14, R148 ;  /* 0x0000000e648c723c */ /* 0x000fe20000081094 */
[----:B------:R-:W-:Y:S01]  /*10640*/  ISETP.GT.AND P6, PT, R4, 0x1f, PT ;  /* 0x0000001f0400780c */ /* 0x000fe20003fc4270 */
[----:B------:R-:W-:Y:S04]  /*10650*/  STL.64 [R1+0x18], R106 ;  /* 0x0000186a01007387 */ /* 0x000fe80000100a00 */
[----:B------:R2:W-:Y:S01]  /*10660*/  STL.64 [R1], R24 ;  /* 0x0000001801007387 */ /* 0x0005e20000100a00 */
[----:B------:R-:W-:-:S02]  /*10670*/  LOP3.LUT R14, R32, 0x1f, RZ, 0xc0, !PT ;  /* 0x0000001f200e7812 */ /* 0x000fc400078ec0ff */
[C---:B-1----:R-:W-:Y:S02]  /*10680*/  LEA R8, P0, R13.reuse, R5, 0x2 ;  /* 0x000000050d087211 */ /* 0x042fe400078010ff */
[----:B------:R-:W-:Y:S01]  /*10690*/  SHF.L.U64.HI R13, R13, 0x2, R37 ;  /* 0x000000020d0d7819 */ /* 0x000fe20000010225 */
[----:B------:R-:W-:Y:S01]  /*106a0*/  IMAD.MOV.U32 R37, RZ, RZ, c[0x0][0x188] ;  /* 0x00006200ff257624 */ /* 0x000fe200078e00ff */
[----:B------:R-:W-:Y:S01]  /*106b0*/  SEL R9, R10, RZ, !P1 ;  /* 0x000000ff0a097207 */ /* 0x000fe20004800000 */
[----:B------:R-:W-:Y:S02]  /*106c0*/  IMAD.MOV.U32 R17, RZ, RZ, c[0x0][0x188] ;  /* 0x00006200ff117624 */ /* 0x000fe400078e00ff */
[----:B--2---:R-:W-:Y:S01]  /*106d0*/  IMAD.MOV.U32 R25, RZ, RZ, c[0x0][0x188] ;  /* 0x00006200ff197624 */ /* 0x004fe200078e00ff */
[----:B------:R-:W-:Y:S01]  /*106e0*/  SEL R11, RZ, 0x4, !P6 ;  /* 0x00000004ff0b7807 */ /* 0x000fe20007000000 */
[----:B------:R-:W-:Y:S01]  /*106f0*/  IMAD R37, R37, 0x13, RZ ;  /* 0x0000001325257824 */ /* 0x000fe200078e02ff */
[----:B------:R-:W-:Y:S01]  /*10700*/  ISETP.GE.AND P6, PT, R14, R4, PT ;  /* 0x000000040e00720c */ /* 0x000fe20003fc6270 */
[----:B------:R-:W-:-:S02]  /*10710*/  IMAD.MOV.U32 R20, RZ, RZ, c[0x0][0x188] ;  /* 0x00006200ff147624 */ /* 0x000fc400078e00ff */
[----:B------:R-:W-:Y:S01]  /*10720*/  IMAD R25, R25, 0x17, RZ ;  /* 0x0000001719197824 */ /* 0x000fe200078e02ff */
[----:B------:R-:W-:Y:S01]  /*10730*/  ISETP.NE.U32.AND P5, PT, R9, RZ, PT ;  /* 0x000000ff0900720c */ /* 0x000fe20003fa5070 */
[----:B------:R-:W-:Y:S01]  /*10740*/  IMAD.MOV.U32 R21, RZ, RZ, c[0x0][0x188] ;  /* 0x00006200ff157624 */ /* 0x000fe200078e00ff */
[----:B------:R-:W-:Y:S01]  /*10750*/  SEL R10, R11, RZ, !P1 ;  /* 0x000000ff0b0a7207 */ /* 0x000fe20004800000 */
[----:B------:R-:W-:Y:S01]  /*10760*/  IMAD.X R9, R6, 0x1, R13, P0 ;  /* 0x0000000106097824 */ /* 0x000fe200000e060d */
[C---:B------:R-:W-:Y:S01]  /*10770*/  HMMA.1688.F32.TF32 R72, R68.reuse, R30, R192 ;  /* 0x0000001e4448723c */ /* 0x040fe200000810c0 */
[----:B------:R-:W-:Y:S01]  /*10780*/  IMAD R17, R17, 0x13, RZ ;  /* 0x0000001311117824 */ /* 0x000fe200078e02ff */
[----:B------:R-:W-:Y:S01]  /*10790*/  SEL R16, RZ, 0x4, P6 ;  /* 0x00000004ff107807 */ /* 0x000fe20003000000 */
[----:B------:R-:W-:Y:S01]  /*107a0*/  IMAD R20, R20, 0x17, RZ ;  /* 0x0000001714147824 */ /* 0x000fe200078e02ff */
[----:B------:R-:W-:Y:S01]  /*107b0*/  SHF.R.S32.HI R37, RZ, 0x1f, R37 ;  /* 0x0000001fff257819 */ /* 0x000fe20000011425 */
[----:B------:R-:W-:Y:S01]  /*107c0*/  IMAD.MOV.U32 R24, RZ, RZ, c[0x0][0x188] ;  /* 0x00006200ff187624 */ /* 0x000fe200078e00ff */
[----:B------:R-:W-:Y:S01]  /*107d0*/  ISETP.NE.U32.AND P0, PT, R10, RZ, PT ;  /* 0x000000ff0a00720c */ /* 0x000fe20003f05070 */
[----:B------:R-:W-:Y:S01]  /*107e0*/  IMAD R21, R21, 0x1b, RZ ;  /* 0x0000001b15157824 */ /* 0x000fe200078e02ff */
[----:B------:R-:W-:Y:S01]  /*107f0*/  SHF.R.S32.HI R192, RZ, 0x1f, R25 ;  /* 0x0000001fffc07819 */ /* 0x000fe20000011419 */
[----:B------:R-:W-:Y:S01]  /*10800*/  HMMA.1688.F32.TF32 R84, R68, R34, R212 ;  /* 0x000000224454723c */ /* 0x000fe200000810d4 */
[----:B------:R-:W-:Y:S01]  /*10810*/  SEL R12, R12, RZ, !P1 ;  /* 0x000000ff0c0c7207 */ /* 0x000fe20004800000 */
[----:B------:R1:W-:Y:S01]  /*10820*/  LDGSTS.E [R7+0x11e00], [R8.64], P2 ;  /* 0x11e0000008077fae */ /* 0x0003e20009121844 */
[C---:B------:R-:W-:Y:S01]  /*10830*/  LEA R10, P6, R17.reuse, R5, 0x2 ;  /* 0x00000005110a7211 */ /* 0x040fe200078c10ff */
[----:B------:R-:W-:Y:S01]  /*10840*/  IMAD.MOV.U32 R25, RZ, RZ, c[0x0][0x188] ;  /* 0x00006200ff197624 */ /* 0x000fe200078e00ff */
[----:B------:R-:W-:Y:S01]  /*10850*/  SEL R16, R16, RZ, !P1 ;  /* 0x000000ff10107207 */ /* 0x000fe20004800000 */
[----:B------:R-:W-:Y:S01]  /*10860*/  IMAD R24, R24, 0x1b, RZ ;  /* 0x0000001b18187824 */ /* 0x000fe200078e02ff */
[----:B------:R-:W-:-:S02]  /*10870*/  SHF.L.U64.HI R17, R17, 0x2, R37 ;  /* 0x0000000211117819 */ /* 0x000fc40000010225 */
[C---:B------:R-:W-:Y:S01]  /*10880*/  SHF.L.U64.HI R34, R20.reuse, 0x2, R192 ;  /* 0x0000000214227819 */ /* 0x040fe200000102c0 */
[----:B------:R-:W-:Y:S01]  /*10890*/  IMAD.MOV.U32 R28, RZ, RZ, c[0x0][0x188] ;  /* 0x00006200ff1c7624 */ /* 0x000fe200078e00ff */
[----:B------:R-:W-:Y:S02]  /*108a0*/  SHF.R.S32.HI R192, RZ, 0x1f, R21 ;  /* 0x0000001fffc07819 */ /* 0x000fe40000011415 */
[-C--:B-1----:R-:W-:Y:S01]  /*108b0*/  LEA R8, P1, R20, R5.reuse, 0x2 ;  /* 0x0000000514087211 */ /* 0x082fe200078210ff */
[----:B------:R-:W-:Y:S02]  /*108c0*/  IMAD R25, R25, 0x1f, RZ ;  /* 0x0000001f19197824 */ /* 0x000fe400078e02ff */
[----:B------:R-:W-:Y:S01]  /*108d0*/  IMAD.X R11, R6, 0x1, R17, P6 ;  /* 0x00000001060b7824 */ /* 0x000fe200030e0611 */
[----:B------:R-:W-:Y:S01]  /*108e0*/  LEA R20, P6, R24, R5, 0x2 ;  /* 0x0000000518147211 */ /* 0x000fe200078c10ff */
[----:B------:R-:W-:Y:S01]  /*108f0*/  IMAD.X R9, R6, 0x1, R34, P1 ;  /* 0x0000000106097824 */ /* 0x000fe200008e0622 */
[----:B------:R-:W-:Y:S01]  /*10900*/  SHF.L.U64.HI R34, R24, 0x2, R192 ;  /* 0x0000000218227819 */ /* 0x000fe200000102c0 */
[----:B------:R-:W-:Y:S01]  /*10910*/  IMAD R28, R28, 0x1f, RZ ;  /* 0x0000001f1c1c7824 */ /* 0x000fe200078e02ff */
[----:B------:R1:W-:Y:S01]  /*10920*/  STL.64 [R1+0x8], R26 ;  /* 0x0000081a01007387 */ /* 0x0003e20000100a00 */
[----:B------:R-:W-:-:S03]  /*10930*/  SHF.R.S32.HI R192, RZ, 0x1f, R25 ;  /* 0x0000001fffc07819 */ /* 0x000fc60000011419 */
[----:B------:R-:W2:Y:S01]  /*10940*/  LDL.LU R32, [R1+0x470] ;  /* 0x0004700001207983 */ /* 0x000ea20000300800 */
[----:B------:R-:W-:Y:S01]  /*10950*/  IMAD.X R21, R6, 0x1, R34, P6 ;  /* 0x0000000106157824 */ /* 0x000fe200030e0622 */
[----:B---3--:R-:W-:Y:S01]  /*10960*/  HMMA.1688.F32.TF32 R76, R68, R18, R220 ;  /* 0x00000012444c723c */ /* 0x008fe200000810dc */
[----:B------:R-:W-:Y:S02]  /*10970*/  ISETP.NE.U32.AND P3, PT, R12, RZ, PT ;  /* 0x000000ff0c00720c */ /* 0x000fe40003f65070 */
[----:B------:R-:W-:Y:S01]  /*10980*/  ISETP.NE.U32.AND P2, PT, R16, RZ, PT ;  /* 0x000000ff1000720c */ /* 0x000fe20003f45070 */
[----:B-1----:R-:W3:Y:S01]  /*10990*/  LDL.LU R26, [R1+0x46c] ;  /* 0x00046c00011a7983 */ /* 0x002ee20000300800 */
[----:B------:R-:W-:-:S03]  /*109a0*/  LEA R24, P1, R28, R5, 0x2 ;  /* 0x000000051c187211 */ /* 0x000fc600078210ff */
[-C--:B------:R-:W-:Y:S01]  /*109b0*/  HMMA.1688.F32.TF32 R128, R112, R18.reuse, R224 ;  /* 0x000000127080723c */ /* 0x080fe200000810e0 */
[----:B------:R-:W-:Y:S01]  /*109c0*/  SHF.L.U64.HI R34, R28, 0x2, R192 ;  /* 0x000000021c227819 */ /* 0x000fe200000102c0 */
[----:B------:R-:W4:Y:S04]  /*109d0*/  LDL.LU R37, [R1+0x460] ;  /* 0x0004600001257983 */ /* 0x000f280000300800 */
[----:B------:R-:W2:Y:S02]  /*109e0*/  LDL.LU R27, [R1+0x45c] ;  /* 0x00045c00011b7983 */ /* 0x000ea40000300800 */
[----:B------:R-:W-:Y:S02]  /*109f0*/  HMMA.1688.F32.TF32 R228, R100, R18, R164 ;  /* 0x0000001264e4723c */ /* 0x000fe400000810a4 */
[----:B------:R-:W2:Y:S01]  /*10a00*/  LDL.LU R28, [R1+0x44c] ;  /* 0x00044c00011c7983 */ /* 0x000ea20000300800 */
[----:B------:R-:W-:Y:S01]  /*10a10*/  LOP3.LUT R252, R252, 0x60, RZ, 0xc0, !PT ;  /* 0x00000060fcfc7812 */ /* 0x000fe200078ec0ff */
[----:B------:R-:W-:-:S02]  /*10a20*/  IMAD.SHL.U32 R36, R36, 0x4, RZ ;  /* 0x0000000424247824 */ /* 0x000fc400078e00ff */
[----:B------:R-:W1:Y:S02]  /*10a30*/  S2R R194, SR_TID.X ;  /* 0x0000000000c27919 */ /* 0x000e640000002100 */
[----:B------:R-:W-:Y:S02]  /*10a40*/  HMMA.1688.F32.TF32 R12, R100, R30, R168 ;  /* 0x0000001e640c723c */ /* 0x000fe400000810a8 */
[----:B------:R1:W-:Y:S01]  /*10a50*/  LDGSTS.E [R7+0x12600], [R10.64], P3 ;  /* 0x126000000a077fae */ /* 0x0003e20009921844 */
[----:B------:R-:W-:-:S05]  /*10a60*/  IMAD.X R25, R6, 0x1, R34, P1 ;  /* 0x0000000106197824 */ /* 0x000fca00008e0622 */
[----:B------:R-:W-:Y:S01]  /*10a70*/  HMMA.1688.F32.TF32 R16, R100, R22, R176 ;  /* 0x000000166410723c */ /* 0x000fe200000810b0 */
[----:B------:R-:W2:Y:S04]  /*10a80*/  LDL.LU R101, [R1+0x450] ;  /* 0x0004500001657983 */ /* 0x000ea80000300800 */
        /* <DEDUP_REMOVED lines=10> */
[----:B------:R-:W2:Y:S01]  /*10b30*/  LDL.LU R221, [R1+0x2e0] ;  /* 0x0002e00001dd7983 */ /* 0x000ea20000300800 */
[----:B------:R-:W-:-:S03]  /*10b40*/  SHF.R.U32.HI R34, RZ, 0x1, R252 ;  /* 0x00000001ff227819 */ /* 0x000fc600000116fc */
[----:B------:R-:W2:Y:S01]  /*10b50*/  LDL.LU R222, [R1+0x2ac] ;  /* 0x0002ac0001de7983 */ /* 0x000ea20000300800 */
[----:B------:R-:W-:Y:S03]  /*10b60*/  HMMA.1688.F32.TF32 R68, R68, R22, R248 ;  /* 0x000000164444723c */ /* 0x000fe600000810f8 */
        /* <DEDUP_REMOVED lines=48> */
[----:B------:R-:W-:-:S03]  /*10e70*/  LOP3.LUT R34, R36, R34, RZ, 0x3c, !PT ;  /* 0x0000002224227212 */ /* 0x000fc600078e3cff */
[----:B------:R-:W3:Y:S04]  /*10e80*/  LDL.LU R102, [R1+0x414] ;  /* 0x0004140001667983 */ /* 0x000ee80000300800 */
[----:B------:R-:W3:Y:S04]  /*10e90*/  LDL.LU R100, [R1+0x41c] ;  /* 0x00041c0001647983 */ /* 0x000ee80000300800 */
[----:B------:R-:W3:Y:S04]  /*10ea0*/  LDL.LU R39, [R1+0x458] ;  /* 0x0004580001277983 */ /* 0x000ee80000300800 */
[----:B------:R-:W3:Y:S04]  /*10eb0*/  LDL.LU R38, [R1+0x424] ;  /* 0x0004240001267983 */ /* 0x000ee80000300800 */
[----:B------:R-:W3:Y:S01]  /*10ec0*/  LDL.LU R36, [R1+0x42c] ;  /* 0x00042c0001247983 */ /* 0x000ee20000300800 */
[----:B-1----:R-:W-:-:S03]  /*10ed0*/  LOP3.LUT R194, R194, 0x60, RZ, 0xc0, !PT ;  /* 0x00000060c2c27812 */ /* 0x002fc600078ec0ff */
[----:B------:R1:W-:Y:S04]  /*10ee0*/  LDGSTS.E [R7+0x12e00], [R8.64], P4 ;  /* 0x12e0000008077fae */ /* 0x0003e8000a121844 */
[----:B------:R4:W-:Y:S04]  /*10ef0*/  LDGSTS.E [R7+0x13600], [R20.64], P5 ;  /* 0x1360000014077fae */ /* 0x0009e8000a921844 */
[----:B------:R4:W-:Y:S01]  /*10f00*/  LDGSTS.E [R7+0x13e00], [R24.64], P0 ;  /* 0x13e0000018077fae */ /* 0x0009e20008121844 */
[----:B-1----:R-:W-:-:S03]  /*10f10*/  IMAD R8, R3, 0x8000, R34 ;  /* 0x0000800003087824 */ /* 0x002fc600078e0222 */
[----:B------:R-:W3:Y:S04]  /*10f20*/  LDL.LU R35, [R1+0x468] ;  /* 0x0004680001237983 */ /* 0x000ee80000300800 */
[----:B------:R-:W3:Y:S01]  /*10f30*/  LDL.LU R34, [R1+0x434] ;  /* 0x0004340001227983 */ /* 0x000ee20000300800 */
[----:B----4-:R-:W-:-:S03]  /*10f40*/  SHF.R.U32.HI R7, RZ, 0x1, R194 ;  /* 0x00000001ff077819 */ /* 0x010fc600000116c2 */
[----:B------:R-:W4:Y:S01]  /*10f50*/  LDL.LU R30, [R1+0x444] ;  /* 0x00044400011e7983 */ /* 0x000f220000300800 */
[----:B------:R-:W-:-:S03]  /*10f60*/  LOP3.LUT R7, R33, R7, RZ, 0x3c, !PT ;  /* 0x0000000721077212 */ /* 0x000fc600078e3cff */
[----:B------:R-:W4:Y:S01]  /*10f70*/  LDL.LU R25, [R1+0x454] ;  /* 0x0004540001197983 */ /* 0x000f220000300800 */
[----:B------:R-:W-:-:S03]  /*10f80*/  LOP3.LUT R7, R7, 0x40, RZ, 0x3c, !PT ;  /* 0x0000004007077812 */ /* 0x000fc600078e3cff */
[----:B------:R-:W4:Y:S04]  /*10f90*/  LDL.LU R24, [R1+0x464] ;  /* 0x0004640001187983 */ /* 0x000f280000300800 */
[----:B------:R-:W4:Y:S01]  /*10fa0*/  LDL.LU R202, [R1+0x2c4] ;  /* 0x0002c40001ca7983 */ /* 0x000f220000300800 */
[----:B------:R-:W-:-:S03]  /*10fb0*/  IMAD R7, R3, 0x8000, R7 ;  /* 0x0000800003077824 */ /* 0x000fc600078e0207 */
        /* <DEDUP_REMOVED lines=50> */
[----:B--2---:R-:W-:-:S02]  /*112e0*/  IADD3 R10, P3, R0, R32, RZ ;  /* 0x00000020000a7210 */ /* 0x004fc40007f7e0ff */
[----:B------:R-:W-:Y:S01]  /*112f0*/  IADD3 R22, P1, R0, R37, RZ ;  /* 0x0000002500167210 */ /* 0x000fe20007f3e0ff */
[----:B------:R-:W0:Y:S02]  /*11300*/  LDGDEPBAR ;  /* 0x00000000000079af */ /* 0x000e240000000000 */
[--C-:B---3--:R-:W-:Y:S01]  /*11310*/  IMAD.X R11, R26, 0x1, R2.reuse, P3 ;  /* 0x000000011a0b7824 */ /* 0x108fe200018e0602 */
[----:B------:R-:W-:Y:S01]  /*11320*/  IADD3 R20, P0, R0, R101, RZ ;  /* 0x0000006500147210 */ /* 0x000fe20007f1e0ff */
[----:B------:R-:W-:-:S03]  /*11330*/  IMAD.X R23, R27, 0x1, R2, P1 ;  /* 0x000000011b177824 */ /* 0x000fc600008e0602 */
[----:B------:R1:W-:Y:S01]  /*11340*/  LDGSTS.E [R8], [R10.64], P2 ;  /* 0x000000000a087fae */ /* 0x0003e20009121844 */
[----:B------:R-:W-:-:S03]  /*11350*/  IMAD.X R21, R28, 0x1, R2, P0 ;  /* 0x000000011c157824 */ /* 0x000fc600000e0602 */
[----:B------:R2:W-:Y:S04]  /*11360*/  LDGSTS.E [R8+0x400], [R22.64], P2 ;  /* 0x0040000016087fae */ /* 0x0005e80009121844 */
[----:B------:R3:W-:Y:S01]  /*11370*/  LDGSTS.E [R8+0x800], [R20.64], P2 ;  /* 0x0080000014087fae */ /* 0x0007e20009121844 */
[C---:B--2---:R-:W-:Y:S02]  /*11380*/  IADD3 R22, P0, R0.reuse, R109, RZ ;  /* 0x0000006d00167210 */ /* 0x044fe40007f1e0ff */
[----:B-1----:R-:W-:-:S05]  /*11390*/  IADD3 R10, P1, R0, R105, RZ ;  /* 0x00000069000a7210 */ /* 0x002fca0007f3e0ff */
[----:B------:R-:W-:Y:S01]  /*113a0*/  IMAD.X R11, R31, 0x1, R2, P1 ;  /* 0x000000011f0b7824 */ /* 0x000fe200008e0602 */
[----:B---3--:R-:W-:-:S04]  /*113b0*/  IADD3 R20, P1, R0, R113, RZ ;  /* 0x0000007100147210 */ /* 0x008fc80007f3e0ff */
[----:B------:R1:W-:Y:S01]  /*113c0*/  LDGSTS.E [R8+0xc00], [R10.64], P2 ;  /* 0x00c000000a087fae */ /* 0x0003e20009121844 */
[--C-:B------:R-:W-:Y:S02]  /*113d0*/  IMAD.X R21, R100, 0x1, R2.reuse, P1 ;  /* 0x0000000164157824 */ /* 0x100fe400008e0602 */
[----:B------:R-:W-:Y:S01]  /*113e0*/  IMAD.X R23, R36, 0x1, R2, P0 ;  /* 0x0000000124177824 */ /* 0x000fe200000e0602 */
[----:B-1----:R-:W-:-:S04]  /*113f0*/  IADD3 R10, P0, R0, R117, RZ ;  /* 0x00000075000a7210 */ /* 0x002fc80007f1e0ff */
[----:B------:R1:W-:Y:S01]  /*11400*/  LDGSTS.E [R8+0x1000], [R22.64], P2 ;  /* 0x0100000016087fae */ /* 0x0003e20009121844 */
[----:B------:R-:W-:-:S03]  /*11410*/  IMAD.X R11, R104, 0x1, R2, P0 ;  /* 0x00000001680b7824 */ /* 0x000fc600000e0602 */
[----:B------:R2:W-:Y:S04]  /*11420*/  LDGSTS.E [R8+0x1400], [R20.64], P2 ;  /* 0x0140000014087fae */ /* 0x0005e80009121844 */
[----:B------:R3:W-:Y:S01]  /*11430*/  LDGSTS.E [R8+0x1800], [R10.64], P2 ;  /* 0x018000000a087fae */ /* 0x0007e20009121844 */
[C---:B-1----:R-:W-:Y:S02]  /*11440*/  IADD3 R22, P1, R0.reuse, R121, RZ ;  /* 0x0000007900167210 */ /* 0x042fe40007f3e0ff */
[----:B--2---:R-:W-:-:S03]  /*11450*/  IADD3 R20, P0, R0, R145, RZ ;  /* 0x0000009100147210 */ /* 0x004fc60007f1e0ff */
[--C-:B------:R-:W-:Y:S01]  /*11460*/  IMAD.X R23, R108, 0x1, R2.reuse, P1 ;  /* 0x000000016c177824 */ /* 0x100fe200008e0602 */
[----:B---3--:R-:W-:Y:S01]  /*11470*/  IADD3 R10, P1, R0, R149, RZ ;  /* 0x00000095000a7210 */ /* 0x008fe20007f3e0ff */
[----:B------:R-:W-:-:S03]  /*11480*/  IMAD.X R21, R112, 0x1, R2, P0 ;  /* 0x0000000170157824 */ /* 0x000fc600000e0602 */
        /* <DEDUP_REMOVED lines=71> */
[----:B----4-:R-:W-:-:S03]  /*11900*/  IMAD.X R21, R24, 0x1, R2, P0 ;  /* 0x0000000118157824 */ /* 0x010fc600000e0602 */
        /* <DEDUP_REMOVED lines=75> */
[----:B------:R3:W-:Y:S04]  /*11dc0*/  LDGSTS.E [R7+0x6600], [R10.64], P2 ;  /* 0x066000000a077fae */ /* 0x0007e80009121844 */
[----:B---3--:R-:W3:Y:S01]  /*11dd0*/  LDL.LU R11, [R1+0x2b4] ;  /* 0x0002b400010b7983 */ /* 0x008ee20000300800 */
[C---:B-1----:R-:W-:Y:S02]  /*11de0*/  IADD3 R8, P0, R0.reuse, R216, RZ ;  /* 0x000000d800087210 */ /* 0x042fe40007f1e0ff */
[----:B--2---:R-:W-:-:S03]  /*11df0*/  IADD3 R20, P1, R0, R212, RZ ;  /* 0x000000d400147210 */ /* 0x004fc60007f3e0ff */
[----:B------:R-:W-:Y:S01]  /*11e00*/  IMAD.X R9, R202, 0x1, R2, P0 ;  /* 0x00000001ca097824 */ /* 0x000fe200000e0602 */
[----:B------:R-:W-:-:S04]  /*11e10*/  IADD3 R10, P0, R0, R209, RZ ;  /* 0x000000d1000a7210 */ /* 0x000fc80007f1e0ff */
[----:B------:R1:W-:Y:S02]  /*11e20*/  LDGSTS.E [R7+0x6a00], [R8.64], P2 ;  /* 0x06a0000008077fae */ /* 0x0003e40009121844 */
[----:B-1----:R-:W-:-:S05]  /*11e30*/  IADD3 R8, P3, R0, R3, RZ ;  /* 0x0000000300087210 */ /* 0x002fca0007f7e0ff */
[--C-:B------:R-:W-:Y:S01]  /*11e40*/  IMAD.X R9, R213, 0x1, R2.reuse, P3 ;  /* 0x00000001d5097824 */ /* 0x100fe200018e0602 */
[----:B------:R-:W-:Y:S01]  /*11e50*/  IADD3 R29, R29, 0x1, RZ ;  /* 0x000000011d1d7810 */ /* 0x000fe20007ffe0ff */
[--C-:B---3--:R-:W-:Y:S01]  /*11e60*/  IMAD.X R21, R11, 0x1, R2.reuse, P1 ;  /* 0x000000010b157824 */ /* 0x108fe200008e0602 */
[----:B------:R-:W-:Y:S01]  /*11e70*/  IADD3 R22, P1, R0, R207, RZ ;  /* 0x000000cf00167210 */ /* 0x000fe20007f3e0ff */
[----:B------:R-:W-:Y:S02]  /*11e80*/  IMAD.MOV.U32 R23, RZ, RZ, R11 ;  /* 0x000000ffff177224 */ /* 0x000fe400078e000b */
[----:B------:R-:W-:Y:S01]  /*11e90*/  IMAD.X R11, R204, 0x1, R2, P0 ;  /* 0x00000001cc0b7824 */ /* 0x000fe200000e0602 */
[----:B------:R1:W-:Y:S04]  /*11ea0*/  LDGSTS.E [R7+0x6e00], [R20.64], P2 ;  /* 0x06e0000014077fae */ /* 0x0003e80009121844 */
[----:B------:R2:W-:Y:S01]  /*11eb0*/  LDGSTS.E [R7+0x7200], [R10.64], P2 ;  /* 0x072000000a077fae */ /* 0x0005e20009121844 */
[----:B-1----:R-:W-:-:S02]  /*11ec0*/  IMAD.MOV.U32 R21, RZ, RZ, R23 ;  /* 0x000000ffff157224 */ /* 0x002fc400078e0017 */
[----:B------:R-:W-:Y:S01]  /*11ed0*/  IMAD.X R23, R217, 0x1, R2, P1 ;  /* 0x00000001d9177824 */ /* 0x000fe200008e0602 */
[----:B------:R-:W-:-:S04]  /*11ee0*/  IADD3 R20, P0, R0, R33, RZ ;  /* 0x0000002100147210 */ /* 0x000fc80007f1e0ff */
[----:B------:R1:W-:Y:S04]  /*11ef0*/  LDGSTS.E [R7+0x7600], [R22.64], P2 ;  /* 0x0760000016077fae */ /* 0x0003e80009121844 */
[----:B------:R3:W-:Y:S02]  /*11f00*/  LDGSTS.E [R7+0x7a00], [R8.64], P2 ;  /* 0x07a0000008077fae */ /* 0x0007e40009121844 */
[----:B---3--:R-:W-:Y:S02]  /*11f10*/  IMAD.MOV.U32 R9, RZ, RZ, R33 ;  /* 0x000000ffff097224 */ /* 0x008fe400078e0021 */
[----:B------:R-:W-:-:S04]  /*11f20*/  IMAD.MOV.U32 R33, RZ, RZ, c[0x0][0x18c] ;  /* 0x00006300ff217624 */ /* 0x000fc800078e00ff */
[----:B------:R-:W-:-:S04]  /*11f30*/  IMAD.SHL.U32 R33, R33, 0x20, RZ ;  /* 0x0000002021217824 */ /* 0x000fc800078e00ff */
[----:B------:R-:W-:Y:S02]  /*11f40*/  IMAD.SHL.U32 R33, R33, 0x4, RZ ;  /* 0x0000000421217824 */ /* 0x000fe400078e00ff */
[----:B--2---:R-:W-:Y:S02]  /*11f50*/  IMAD.MOV.U32 R11, RZ, RZ, R202 ;  /* 0x000000ffff0b7224 */ /* 0x004fe400078e00ca */
[----:B------:R-:W-:Y:S01]  /*11f60*/  IMAD.MOV.U32 R10, RZ, RZ, R21 ;  /* 0x000000ffff0a7224 */ /* 0x000fe200078e0015 */
[-C--:B------:R-:W-:Y:S01]  /*11f70*/  IADD3 R205, P6, R205, R33.reuse, RZ ;  /* 0x00000021cdcd7210 */ /* 0x080fe20007fde0ff */
[----:B------:R2:W5:Y:S01]  /*11f80*/  LDL.LU R202, [R1+0x59c] ;  /* 0x00059c0001ca7983 */ /* 0x0005620000300800 */
[----:B------:R-:W-:Y:S01]  /*11f90*/  IMAD.X R21, R203, 0x1, R2, P0 ;  /* 0x00000001cb157824 */ /* 0x000fe200000e0602 */
[-C--:B------:R-:W-:Y:S01]  /*11fa0*/  IADD3 R9, P5, R9, R33.reuse, RZ ;  /* 0x0000002109097210 */ /* 0x080fe20007fbe0ff */
[----:B-1----:R-:W-:Y:S01]  /*11fb0*/  IMAD.MOV.U32 R22, RZ, RZ, R203 ;  /* 0x000000ffff167224 */ /* 0x002fe200078e00cb */
[----:B------:R-:W-:Y:S01]  /*11fc0*/  IADD3 R3, P0, R3, R33, RZ ;  /* 0x0000002103037210 */ /* 0x000fe20007f1e0ff */
[----:B------:R2:W5:Y:S01]  /*11fd0*/  LDL.LU R203, [R1+0x598] ;  /* 0x0005980001cb7983 */ /* 0x0005620000300800 */
[----:B------:R-:W-:-:S03]  /*11fe0*/  IMAD.MOV.U32 R23, RZ, RZ, R204 ;  /* 0x000000ffff177224 */ /* 0x000fc600078e00cc */
[----:B------:R2:W5:Y:S04]  /*11ff0*/  LDL.LU R204, [R1+0x594] ;  /* 0x0005940001cc7983 */ /* 0x0005680000300800 */
[----:B------:R1:W-:Y:S01]  /*12000*/  STL [R1+0x280], R205 ;  /* 0x000280cd01007387 */ /* 0x0003e20000100800 */
[----:B------:R-:W-:-:S03]  /*12010*/  IADD3 R206, P1, R206, R33, RZ ;  /* 0x00000021cece7210 */ /* 0x000fc60007f3e0ff */
[----:B------:R3:W-:Y:S04]  /*12020*/  LDGSTS.E [R7+0x7e00], [R20.64], P2 ;  /* 0x07e0000014077fae */ /* 0x0007e80009121844 */
[----:B-1----:R2:W5:Y:S04]  /*12030*/  LDL.LU R205, [R1+0x590] ;  /* 0x0005900001cd7983 */ /* 0x0025680000300800 */
[----:B------:R-:W-:Y:S04]  /*12040*/  STL [R1+0x278], R9 ;  /* 0x0002780901007387 */ /* 0x000fe80000100800 */
[----:B------:R-:W-:Y:S04]  /*12050*/  STL [R1+0x270], R29 ;  /* 0x0002701d01007387 */ /* 0x000fe80000100800 */
[----:B------:R1:W-:Y:S01]  /*12060*/  STL [R1+0x288], R3 ;  /* 0x0002880301007387 */ /* 0x0003e20000100800 */
[----:B------:R-:W-:-:S02]  /*12070*/  IADD3 R207, P2, R207, R33, RZ ;  /* 0x00000021cfcf7210 */ /* 0x000fc40007f5e0ff */
[-C--:B------:R-:W-:Y:S02]  /*12080*/  IADD3 R208, P3, R208, R33.reuse, RZ ;  /* 0x00000021d0d07210 */ /* 0x080fe40007f7e0ff */
[-C--:B------:R-:W-:Y:S01]  /*12090*/  IADD3 R209, P4, R209, R33.reuse, RZ ;  /* 0x00000021d1d17210 */ /* 0x080fe20007f9e0ff */
[----:B---3--:R-:W-:Y:S01]  /*120a0*/  IMAD.MOV.U32 R7, RZ, RZ, c[0x0][0x188] ;  /* 0x00006200ff077624 */ /* 0x008fe200078e00ff */
[----:B------:R-:W0:Y:S04]  /*120b0*/  LDGDEPBAR ;  /* 0x00000000000079af */ /* 0x000e280000000000 */
[----:B-1----:R-:W3:Y:S04]  /*120c0*/  LDL.LU R3, [R1+0x58c] ;  /* 0x00058c0001037983 */ /* 0x002ee80000300800 */
[----:B------:R1:W-:Y:S04]  /*120d0*/  STL [R1+0x290], R206 ;  /* 0x000290ce01007387 */ /* 0x0003e80000100800 */
[----:B-1----:R2:W5:Y:S04]  /*120e0*/  LDL.LU R206, [R1+0x588] ;  /* 0x0005880001ce7983 */ /* 0x0025680000300800 */
[----:B------:R1:W-:Y:S04]  /*120f0*/  STL [R1+0x298], R207 ;  /* 0x000298cf01007387 */ /* 0x0003e80000100800 */
[----:B-1----:R2:W5:Y:S04]  /*12100*/  LDL.LU R207, [R1+0x584] ;  /* 0x0005840001cf7983 */ /* 0x0025680000300800 */
[----:B------:R1:W-:Y:S04]  /*12110*/  STL [R1+0x2a0], R208 ;  /* 0x0002a0d001007387 */ /* 0x0003e80000100800 */
[----:B-1----:R2:W5:Y:S04]  /*12120*/  LDL.LU R208, [R1+0x580] ;  /* 0x0005800001d07983 */ /* 0x0025680000300800 */
[----:B------:R1:W-:Y:S04]  /*12130*/  STL [R1+0x2a8], R209 ;  /* 0x0002a8d101007387 */ /* 0x0003e80000100800 */
[----:B-1----:R2:W5:Y:S01]  /*12140*/  LDL.LU R209, [R1+0x57c] ;  /* 0x00057c0001d17983 */ /* 0x0025620000300800 */
[----:B------:R-:W-:Y:S01]  /*12150*/  IMAD.SHL.U32 R7, R7, 0x20, RZ ;  /* 0x0000002007077824 */ /* 0x000fe200078e00ff */
[----:B------:R-:W-:Y:S01]  /*12160*/  IADD3 R4, R4, -0x20, RZ ;  /* 0xffffffe004047810 */ /* 0x000fe20007ffe0ff */
[--C-:B---3--:R-:W-:Y:S01]  /*12170*/  IMAD.X R22, R22, 0x1, R3.reuse, P5 ;  /* 0x0000000116167824 */ /* 0x108fe200028e0603 */
[-C--:B------:R-:W-:Y:S01]  /*12180*/  IADD3 R210, P5, R210, R33.reuse, RZ ;  /* 0x00000021d2d27210 */ /* 0x080fe20007fbe0ff */
[--C-:B------:R-:W-:Y:S01]  /*12190*/  IMAD.X R211, R211, 0x1, R3.reuse, P6 ;  /* 0x00000001d3d37824 */ /* 0x100fe200030e0603 */
[----:B------:R-:W-:Y:S01]  /*121a0*/  IADD3 R212, P6, R212, R33, RZ ;  /* 0x00000021d4d47210 */ /* 0x000fe20007fde0ff */
[----:B------:R-:W-:-:S02]  /*121b0*/  IMAD.X R213, R213, 0x1, R3, P0 ;  /* 0x00000001d5d57824 */ /* 0x000fc400000e0603 */
[----:B------:R1:W-:Y:S01]  /*121c0*/  STL [R1+0x2b0], R210 ;  /* 0x0002b0d201007387 */ /* 0x0003e20000100800 */
[-C--:B------:R-:W-:Y:S01]  /*121d0*/  IADD3 R214, P0, R214, R33.reuse, RZ ;  /* 0x00000021d6d67210 */ /* 0x080fe20007f1e0ff */
[--C-:B------:R-:W-:Y:S01]  /*121e0*/  IMAD.X R215, R215, 0x1, R3.reuse, P1 ;  /* 0x00000001d7d77824 */ /* 0x100fe200008e0603 */
[-C--:B------:R-:W-:Y:S01]  /*121f0*/  IADD3 R216, P1, R216, R33.reuse, RZ ;  /* 0x00000021d8d87210 */ /* 0x080fe20007f3e0ff */
[----:B-1----:R2:W5:Y:S04]  /*12200*/  LDL.LU R210, [R1+0x578] ;  /* 0x0005780001d27983 */ /* 0x0025680000300800 */
[----:B------:R-:W-:Y:S04]  /*12210*/  STL [R1+0x274], R22 ;  /* 0x0002741601007387 */ /* 0x000fe80000100800 */
[----:B------:R1:W-:Y:S01]  /*12220*/  STL [R1+0x27c], R211 ;  /* 0x00027cd301007387 */ /* 0x0003e20000100800 */
[----:B------:R-:W-:Y:S01]  /*12230*/  IMAD.X R217, R217, 0x1, R3, P2 ;  /* 0x00000001d9d97824 */ /* 0x000fe200010e0603 */
[----:B------:R-:W-:-:S02]  /*12240*/  IADD3 R218, P2, R218, R33, RZ ;  /* 0x00000021dada7210 */ /* 0x000fc40007f5e0ff */
[----:B-1----:R2:W5:Y:S04]  /*12250*/  LDL.LU R211, [R1+0x574] ;  /* 0x0005740001d37983 */ /* 0x0025680000300800 */
[----:B------:R1:W-:Y:S01]  /*12260*/  STL [R1+0x2b8], R212 ;  /* 0x0002b8d401007387 */ /* 0x0003e20000100800 */
[----:B------:R-:W-:-:S03]  /*12270*/  IMAD.X R219, R219, 0x1, R3, P3 ;  /* 0x00000001dbdb7824 */ /* 0x000fc600018e0603 */
[----:B-1----:R2:W5:Y:S04]  /*12280*/  LDL.LU R212, [R1+0x570] ;  /* 0x0005700001d47983 */ /* 0x0025680000300800 */
[----:B------:R1:W-:Y:S01]  /*12290*/  STL [R1+0x284], R213 ;  /* 0x000284d501007387 */ /* 0x0003e20000100800 */
[----:B------:R-:W-:-:S03]  /*122a0*/  IADD3 R220, P3, R220, R33, RZ ;  /* 0x00000021dcdc7210 */ /* 0x000fc60007f7e0ff */
[----:B-1----:R2:W5:Y:S04]  /*122b0*/  LDL.LU R213, [R1+0x56c] ;  /* 0x00056c0001d57983 */ /* 0x0025680000300800 */
[----:B------:R1:W-:Y:S01]  /*122c0*/  STL [R1+0x2c0], R214 ;  /* 0x0002c0d601007387 */ /* 0x0003e20000100800 */
[--C-:B------:R-:W-:Y:S01]  /*122d0*/  IMAD.X R23, R23, 0x1, R3.reuse, P4 ;  /* 0x0000000117177824 */ /* 0x100fe200020e0603 */
[----:B------:R-:W-:Y:S02]  /*122e0*/  IADD3 R221, P4, R221, R33, RZ ;  /* 0x00000021dddd7210 */ /* 0x000fe40007f9e0ff */
        /* <DEDUP_REMOVED lines=23> */
[----:B------:R-:W-:Y:S04]  /*12460*/  STL [R1+0x2a4], R23 ;  /* 0x0002a41701007387 */ /* 0x000fe80000100800 */
[----:B------:R1:W-:Y:S01]  /*12470*/  STL [R1+0x2ac], R222 ;  /* 0x0002acde01007387 */ /* 0x0003e20000100800 */
[----:B------:R-:W-:-:S03]  /*12480*/  IMAD.X R252, R252, 0x1, R3, P2 ;  /* 0x00000001fcfc7824 */ /* 0x000fc600010e0603 */
[----:B-1----:R2:W5:Y:S04]  /*12490*/  LDL.LU R222, [R1+0x548] ;  /* 0x0005480001de7983 */ /* 0x0025680000300800 */
[----:B------:R1:W-:Y:S01]  /*124a0*/  STL [R1+0x2e8], R223 ;  /* 0x0002e8df01007387 */ /* 0x0003e20000100800 */
[-C--:B------:R-:W-:Y:S01]  /*124b0*/  IADD3 R251, P2, R251, R33.reuse, RZ ;  /* 0x00000021fbfb7210 */ /* 0x080fe20007f5e0ff */
[--C-:B------:R-:W-:Y:S02]  /*124c0*/  IMAD.X R250, R250, 0x1, R3.reuse, P3 ;  /* 0x00000001fafa7824 */ /* 0x100fe400018e0603 */
[----:B-1----:R2:W5:Y:S04]  /*124d0*/  LDL.LU R223, [R1+0x544] ;  /* 0x0005440001df7983 */ /* 0x0025680000300800 */
[----:B------:R1:W-:Y:S01]  /*124e0*/  STL [R1+0x2f0], R192 ;  /* 0x0002f0c001007387 */ /* 0x0003e20000100800 */
[----:B------:R-:W-:Y:S01]  /*124f0*/  IADD3 R249, P3, R249, R33, RZ ;  /* 0x00000021f9f97210 */ /* 0x000fe20007f7e0ff */
[----:B------:R-:W-:-:S02]  /*12500*/  IMAD.X R248, R248, 0x1, R3, P4 ;  /* 0x00000001f8f87824 */ /* 0x000fc400020e0603 */
[----:B-1----:R2:W5:Y:S04]  /*12510*/  LDL.LU R192, [R1+0x540] ;  /* 0x0005400001c07983 */ /* 0x0025680000300800 */
[----:B------:R-:W-:Y:S04]  /*12520*/  STL [R1+0x2b4], R10 ;  /* 0x0002b40a01007387 */ /* 0x000fe80000100800 */
[----:B------:R1:W-:Y:S01]  /*12530*/  STL [R1+0x2bc], R193 ;  /* 0x0002bcc101007387 */ /* 0x0003e20000100800 */
[----:B------:R-:W-:Y:S01]  /*12540*/  IADD3 R247, P4, R247, R33, RZ ;  /* 0x00000021f7f77210 */ /* 0x000fe20007f9e0ff */
[----:B------:R-:W-:-:S02]  /*12550*/  IMAD.X R246, R246, 0x1, R3, P5 ;  /* 0x00000001f6f67824 */ /* 0x000fc400028e0603 */
        /* <DEDUP_REMOVED lines=10> */
[----:B------:R-:W-:Y:S04]  /*12600*/  STL [R1+0x2cc], R252 ;  /* 0x0002ccfc01007387 */ /* 0x000fe80000100800 */
[----:B------:R-:W-:Y:S04]  /*12610*/  STL [R1+0x308], R251 ;  /* 0x000308fb01007387 */ /* 0x000fe80000100800 */
[----:B------:R-:W-:Y:S01]  /*12620*/  STL [R1+0x2d4], R250 ;  /* 0x0002d4fa01007387 */ /* 0x000fe20000100800 */
[----:B------:R-:W-:-:S03]  /*12630*/  IADD3 R241, P0, R241, R33, RZ ;  /* 0x00000021f1f17210 */ /* 0x000fc60007f1e0ff */
[----:B------:R-:W-:Y:S01]  /*12640*/  STL [R1+0x310], R249 ;  /* 0x000310f901007387 */ /* 0x000fe20000100800 */
[----:B------:R-:W-:-:S03]  /*12650*/  IMAD.X R240, R240, 0x1, R3, P1 ;  /* 0x00000001f0f07824 */ /* 0x000fc600008e0603 */
        /* <DEDUP_REMOVED lines=150> */
[----:B------:R-:W-:Y:S04]  /*12fc0*/  STL [R1+0x440], R105 ;  /* 0x0004406901007387 */ /* 0x000fe80000100800 */
[----:B------:R-:W-:Y:S04]  /*12fd0*/  STL [R1+0x40c], R104 ;  /* 0x00040c6801007387 */ /* 0x000fe80000100800 */
[----:B------:R-:W-:Y:S04]  /*12fe0*/  STL [R1+0x448], R103 ;  /* 0x0004486701007387 */ /* 0x000fe80000100800 */
[----:B------:R-:W-:Y:S04]  /*12ff0*/  STL [R1+0x414], R102 ;  /* 0x0004146601007387 */ /* 0x000fe80000100800 */
[----:B------:R-:W-:Y:S04]  /*13000*/  STL [R1+0x450], R101 ;  /* 0x0004506501007387 */ /* 0x000fe80000100800 */
[----:B------:R-:W-:Y:S04]  /*13010*/  STL [R1+0x41c], R100 ;  /* 0x00041c6401007387 */ /* 0x000fe80000100800 */
[----:B------:R-:W-:Y:S01]  /*13020*/  STL [R1+0x458], R39 ;  /* 0x0004582701007387 */ /* 0x000fe20000100800 */
[----:B------:R-:W-:-:S03]  /*13030*/  IMAD.X R36, R36, 0x1, R3, P4 ;  /* 0x0000000124247824 */ /* 0x000fc600020e0603 */
[----:B------:R-:W-:Y:S01]  /*13040*/  STL [R1+0x424], R38 ;  /* 0x0004242601007387 */ /* 0x000fe20000100800 */
[----:B------:R-:W-:-:S03]  /*13050*/  IADD3 R35, P4, R35, R33, RZ ;  /* 0x0000002123237210 */ /* 0x000fc60007f9e0ff */
[----:B------:R1:W-:Y:S01]  /*13060*/  STL [R1+0x460], R37 ;  /* 0x0004602501007387 */ /* 0x0003e20000100800 */
[--C-:B------:R-:W-:Y:S01]  /*13070*/  IMAD.X R34, R34, 0x1, R3.reuse, P5 ;  /* 0x0000000122227824 */ /* 0x100fe200028e0603 */
[----:B------:R-:W-:Y:S01]  /*13080*/  IADD3 R32, P5, R32, R33, RZ ;  /* 0x0000002120207210 */ /* 0x000fe20007fbe0ff */
[----:B------:R-:W-:Y:S01]  /*13090*/  IMAD.X R31, R31, 0x1, R3, P6 ;  /* 0x000000011f1f7824 */ /* 0x000fe200030e0603 */
[----:B------:R2:W-:Y:S01]  /*130a0*/  STL [R1+0x42c], R36 ;  /* 0x00042c2401007387 */ /* 0x0005e20000100800 */
[----:B-1----:R-:W-:-:S03]  /*130b0*/  IMAD.MOV.U32 R37, RZ, RZ, 0x1f ;  /* 0x0000001fff257424 */ /* 0x002fc600078e00ff */
[----:B------:R2:W-:Y:S01]  /*130c0*/  STL [R1+0x468], R35 ;  /* 0x0004682301007387 */ /* 0x0005e20000100800 */
[--C-:B------:R-:W-:Y:S01]  /*130d0*/  IMAD.X R30, R30, 0x1, R3.reuse, P0 ;  /* 0x000000011e1e7824 */ /* 0x100fe200000e0603 */
[----:B------:R-:W-:Y:S01]  /*130e0*/  IADD3 R37, R37, c[0x0][0x180], RZ ;  /* 0x0000600025257a10 */ /* 0x000fe20007ffe0ff */
[--C-:B------:R-:W-:Y:S01]  /*130f0*/  IMAD.X R28, R28, 0x1, R3.reuse, P1 ;  /* 0x000000011c1c7824 */ /* 0x100fe200008e0603 */
[----:B------:R2:W-:Y:S01]  /*13100*/  STL [R1+0x434], R34 ;  /* 0x0004342201007387 */ /* 0x0005e20000100800 */
[----:B------:R-:W-:Y:S01]  /*13110*/  IMAD.X R25, R25, 0x1, R3, P2 ;  /* 0x0000000119197824 */ /* 0x000fe200010e0603 */
[----:B------:R-:W-:Y:S01]  /*13120*/  SHF.R.S32.HI R8, RZ, 0x1f, R37 ;  /* 0x0000001fff087819 */ /* 0x000fe20000011425 */
[--C-:B------:R-:W-:Y:S01]  /*13130*/  IMAD.X R27, R27, 0x1, R3.reuse, P3 ;  /* 0x000000011b1b7824 */ /* 0x100fe200018e0603 */
[----:B------:R2:W-:Y:S01]  /*13140*/  STL [R1+0x470], R32 ;  /* 0x0004702001007387 */ /* 0x0005e20000100800 */
[--C-:B------:R-:W-:Y:S02]  /*13150*/  IMAD.X R26, R26, 0x1, R3.reuse, P5 ;  /* 0x000000011a1a7824 */ /* 0x100fe400028e0603 */
[----:B------:R-:W-:Y:S01]  /*13160*/  IMAD.X R24, R24, 0x1, R3, P4 ;  /* 0x0000000118187824 */ /* 0x000fe200020e0603 */
[----:B------:R2:W-:Y:S01]  /*13170*/  STL [R1+0x43c], R31 ;  /* 0x00043c1f01007387 */ /* 0x0005e20000100800 */
[----:B------:R-:W-:-:S03]  /*13180*/  LEA.HI R8, R8, R37, RZ, 0x5 ;  /* 0x0000002508087211 */ /* 0x000fc600078f28ff */
[----:B------:R2:W-:Y:S04]  /*13190*/  STL [R1+0x444], R30 ;  /* 0x0004441e01007387 */ /* 0x0005e80000100800 */
[----:B------:R2:W-:Y:S04]  /*131a0*/  STL [R1+0x44c], R28 ;  /* 0x00044c1c01007387 */ /* 0x0005e80000100800 */
[----:B------:R2:W-:Y:S01]  /*131b0*/  STL [R1+0x454], R25 ;  /* 0x0004541901007387 */ /* 0x0005e20000100800 */
[----:B------:R-:W-:-:S03]  /*131c0*/  SHF.R.S32.HI R8, RZ, 0x5, R8 ;  /* 0x00000005ff087819 */ /* 0x000fc60000011408 */
[----:B------:R2:W-:Y:S01]  /*131d0*/  STL [R1+0x45c], R27 ;  /* 0x00045c1b01007387 */ /* 0x0005e20000100800 */
[----:B------:R-:W-:-:S03]  /*131e0*/  IMAD.MOV.U32 R37, RZ, RZ, c[0x0][0x188] ;  /* 0x00006200ff257624 */ /* 0x000fc600078e00ff */
[----:B------:R2:W-:Y:S04]  /*131f0*/  STL [R1+0x46c], R26 ;  /* 0x00046c1a01007387 */ /* 0x0005e80000100800 */
[----:B------:R2:W-:Y:S01]  /*13200*/  STL [R1+0x464], R24 ;  /* 0x0004641801007387 */ /* 0x0005e20000100800 */
[----:B------:R-:W-:Y:S01]  /*13210*/  ISETP.NE.U32.AND P0, PT, R8, R29, PT ;  /* 0x0000001d0800720c */ /* 0x000fe20003f05070 */
[----:B------:R-:W-:Y:S01]  /*13220*/  IMAD.SHL.U32 R37, R37, 0x20, RZ ;  /* 0x0000002025257824 */ /* 0x000fe200078e00ff */
[----:B------:R-:W-:-:S04]  /*13230*/  LEA R5, P6, R7, R5, 0x2 ;  /* 0x0000000507057211 */ /* 0x000fc800078c10ff */
[----:B------:R-:W-:-:S04]  /*13240*/  SHF.R.S32.HI R37, RZ, 0x1f, R37 ;  /* 0x0000001fff257819 */ /* 0x000fc80000011425 */
[----:B------:R-:W-:-:S05]  /*13250*/  SHF.L.U64.HI R7, R7, 0x2, R37 ;  /* 0x0000000207077819 */ /* 0x000fca0000010225 */
[----:B------:R-:W-:Y:S01]  /*13260*/  IMAD.X R6, R6, 0x1, R7, P6 ;  /* 0x0000000106067824 */ /* 0x000fe200030e0607 */
[----:B--2---:R-:W-:Y:S01]  /*13270*/  @!P0 CALL.REL.NOINC `(.L_x_0) ;  /* 0x0000001000008944 */ /* 0x004fe20003c00000 */
[----:B------:R-:W-:Y:S05]  /*13280*/  BRA `(.L_x_1) ;  /* 0xffff7f8000007947 */ /* 0x000fea000383ffff */
.L_x_0:
[----:B-1----:R-:W2:Y:S01]  /*13290*/  LDL.LU R250, [R1+0x514] ;  /* 0x0005140001fa7983 */ /* 0x002ea20000300800 */
[----:B------:R-:W-:-:S04]  /*132a0*/  DEPBAR.LE SB0, 0x0 ;  /* 0x000080000000791a */ /* 0x000fc80000000000 */
[----:B------:R-:W3:Y:S04]  /*132b0*/  LDL.LU R252, [R1+0x25c] ;  /* 0x00025c0001fc7983 */ /* 0x000ee80000300800 */
[----:B------:R-:W1:Y:S02]  /*132c0*/  S2R R7, SR_TID.X ;  /* 0x0000000000077919 */ /* 0x000e640000002100 */
[C---:B-1----:R-:W-:Y:S01]  /*132d0*/  IMAD.SHL.U32 R0, R7.reuse, 0x400, RZ ;  /* 0x0000040007007824 */ /* 0x042fe200078e00ff */
[C---:B------:R-:W-:Y:S01]  /*132e0*/  LOP3.LUT R8, R7.reuse, 0x60, RZ, 0xc0, !PT ;  /* 0x0000006007087812 */ /* 0x040fe200078ec0ff */
[----:B------:R-:W-:-:S03]  /*132f0*/  IMAD.SHL.U32 R3, R7, 0x20, RZ ;  /* 0x0000002007037824 */ /* 0x000fc600078e00ff */
[----:B------:R-:W-:Y:S01]  /*13300*/  LOP3.LUT R0, R0, 0x6000, RZ, 0xc0, !PT ;  /* 0x0000600000007812 */ /* 0x000fe200078ec0ff */
[----:B------:R-:W-:Y:S01]  /*13310*/  IMAD.SHL.U32 R4, R7, 0x4, RZ ;  /* 0x0000000407047824 */ /* 0x000fe200078e00ff */
[----:B------:R-:W-:Y:S01]  /*13320*/  LOP3.LUT R3, R3, 0x60, RZ, 0xc0, !PT ;  /* 0x0000006003037812 */ /* 0x000fe200078ec0ff */
[C---:B------:R-:W-:Y:S02]  /*13330*/  IMAD.SHL.U32 R2, R7.reuse, 0x1000, RZ ;  /* 0x0000100007027824 */ /* 0x040fe400078e00ff */
[----:B------:R-:W-:Y:S02]  /*13340*/  IMAD R0, R8, 0x40, R0 ;  /* 0x0000004008007824 */ /* 0x000fe400078e0200 */
[----:B------:R-:W4:Y:S01]  /*13350*/  LDL.LU R8, [R1+0x150] ;  /* 0x0001500001087983 */ /* 0x000f220000300800 */
[----:B------:R-:W-:Y:S02]  /*13360*/  LOP3.LUT R7, R7, 0x7f, RZ, 0xc0, !PT ;  /* 0x0000007f07077812 */ /* 0x000fe400078ec0ff */
[----:B------:R-:W-:Y:S01]  /*13370*/  LOP3.LUT R2, R2, 0x6000, RZ, 0xc0, !PT ;  /* 0x0000600002027812 */ /* 0x000fe200078ec0ff */
[----:B------:R-:W4:Y:S01]  /*13380*/  LDL.LU R9, [R1+0x154] ;  /* 0x0001540001097983 */ /* 0x000f220000300800 */
[----:B------:R-:W-:-:S03]  /*13390*/  LOP3.LUT R3, R3, 0x70, R4, 0x78, !PT ;  /* 0x0000007003037812 */ /* 0x000fc600078e7804 */
[----:B------:R-:W4:Y:S04]  /*133a0*/  LDL.LU R10, [R1+0x140] ;  /* 0x00014000010a7983 */ /* 0x000f280000300800 */
[----:B------:R-:W4:Y:S01]  /*133b0*/  LDL.LU R11, [R1+0x144] ;  /* 0x00014400010b7983 */ /* 0x000f220000300800 */
[----:B------:R-:W-:-:S03]  /*133c0*/  IMAD R2, R7, 0x10, R2 ;  /* 0x0000001007027824 */ /* 0x000fc600078e0202 */
[----:B------:R-:W-:Y:S01]  /*133d0*/  BAR.SYNC.DEFER_BLOCKING 0x0 ;  /* 0x0000000000007b1d */ /* 0x000fe20000010000 */
[----:B------:R-:W-:Y:S02]  /*133e0*/  IMAD.IADD R0, R3, 0x1, R0 ;  /* 0x0000000103007824 */ /* 0x000fe400078e0200 */
[----:B-----5:R-:W-:Y:S01]  /*133f0*/  IMAD.MOV.U32 R7, RZ, RZ, R221 ;  /* 0x000000ffff077224 */ /* 0x020fe200078e00dd */
[----:B--2---:R-:W-:Y:S02]  /*13400*/  ISETP.GE.AND P0, PT, R250, c[0x0][0x178], PT ;  /* 0x00005e00fa007a0c */ /* 0x004fe40003f06270 */
[C---:B---3--:R-:W-:Y:S02]  /*13410*/  IADD3 R4, R252.reuse, 0x2, RZ ;  /* 0x00000002fc047810 */ /* 0x048fe40007ffe0ff */
[C---:B------:R-:W-:Y:S02]  /*13420*/  IADD3 R5, R252.reuse, 0x3, RZ ;  /* 0x00000003fc057810 */ /* 0x040fe40007ffe0ff */
[----:B------:R-:W-:-:S02]  /*13430*/  IADD3 R6, R252, 0x4, RZ ;  /* 0x00000004fc067810 */ /* 0x000fc40007ffe0ff */
[----:B------:R-:W-:Y:S01]  /*13440*/  ISETP.LT.AND P1, PT, R4, c[0x0][0x17c], !P0 ;  /* 0x00005f0004007a0c */ /* 0x000fe20004721270 */
[----:B------:R-:W-:Y:S01]  /*13450*/  IMAD.MOV.U32 R4, RZ, RZ, R192 ;  /* 0x000000ffff047224 */ /* 0x000fe200078e00c0 */
[----:B------:R-:W-:Y:S01]  /*13460*/  ISETP.LT.AND P4, PT, R5, c[0x0][0x17c], !P0 ;  /* 0x00005f0005007a0c */ /* 0x000fe20004781270 */
[----:B------:R-:W-:Y:S01]  /*13470*/  IMAD.MOV.U32 R5, RZ, RZ, R193 ;  /* 0x000000ffff057224 */ /* 0x000fe200078e00c1 */
[----:B------:R-:W-:Y:S01]  /*13480*/  ISETP.LT.AND P2, PT, R6, c[0x0][0x17c], !P0 ;  /* 0x00005f0006007a0c */ /* 0x000fe20004741270 */
[----:B------:R-:W-:-:S05]  /*13490*/  IMAD.MOV.U32 R6, RZ, RZ, R220 ;  /* 0x000000ffff067224 */ /* 0x000fca00078e00dc */
[----:B------:R1:W-:Y:S04]  /*134a0*/  STS.128 [R0], R4 ;  /* 0x0000000400007388 */ /* 0x0003e80000000c00 */
[----:B-1----:R-:W2:Y:S04]  /*134b0*/  LDL.LU R4, [R1+0x158] ;  /* 0x0001580001047983 */ /* 0x002ea80000300800 */
[----:B------:R-:W2:Y:S04]  /*134c0*/  LDL.LU R5, [R1+0x15c] ;  /* 0x00015c0001057983 */ /* 0x000ea80000300800 */
[----:B------:R-:W2:Y:S04]  /*134d0*/  LDL.LU R6, [R1+0x148] ;  /* 0x0001480001067983 */ /* 0x000ea80000300800 */
[----:B------:R-:W2:Y:S01]  /*134e0*/  LDL.LU R7, [R1+0x14c] ;  /* 0x00014c0001077983 */ /* 0x000ea20000300800 */
[----:B------:R-:W-:-:S02]  /*134f0*/  IMAD.MOV.U32 R20, RZ, RZ, R40 ;  /* 0x000000ffff147224 */ /* 0x000fc400078e0028 */
[----:B------:R-:W-:Y:S02]  /*13500*/  IMAD.MOV.U32 R21, RZ, RZ, R41 ;  /* 0x000000ffff157224 */ /* 0x000fe400078e0029 */
[----:B------:R-:W-:Y:S02]  /*13510*/  IMAD.MOV.U32 R22, RZ, RZ, R64 ;  /* 0x000000ffff167224 */ /* 0x000fe400078e0040 */
[----:B------:R-:W-:Y:S01]  /*13520*/  IMAD.MOV.U32 R23, RZ, RZ, R65 ;  /* 0x000000ffff177224 */ /* 0x000fe200078e0041 */
[----:B----4-:R1:W-:Y:S04]  /*13530*/  STS.128 [R0+0x200], R8 ;  /* 0x0002000800007388 */ /* 0x0103e80000000c00 */
[----:B------:R3:W-:Y:S04]  /*13540*/  STS.128 [R0+0x100], R20 ;  /* 0x0001001400007388 */ /* 0x0007e80000000c00 */
[----:B-1----:R-:W4:Y:S04]  /*13550*/  LDL.LU R8, [R1+0x240] ;  /* 0x0002400001087983 */ /* 0x002f280000300800 */
[----:B------:R-:W4:Y:S04]  /*13560*/  LDL.LU R9, [R1+0x244] ;  /* 0x0002440001097983 */ /* 0x000f280000300800 */
[----:B------:R-:W4:Y:S04]  /*13570*/  LDL.LU R10, [R1+0x230] ;  /* 0x00023000010a7983 */ /* 0x000f280000300800 */
[----:B------:R-:W4:Y:S04]  /*13580*/  LDL.LU R11, [R1+0x234] ;  /* 0x00023400010b7983 */ /* 0x000f280000300800 */
[----:B---3--:R-:W3:Y:S04]  /*13590*/  LDL.LU R20, [R1+0x248] ;  /* 0x0002480001147983 */ /* 0x008ee80000300800 */
        /* <DEDUP_REMOVED lines=15> */
[----:B--2---:R1:W-:Y:S02]  /*13690*/  STS.128 [R0+0x280], R4 ;  /* 0x0002800400007388 */ /* 0x0043e40000000c00 */
[----:B-1----:R-:W-:-:S02]  /*136a0*/  IMAD.MOV.U32 R4, RZ, RZ, R92 ;  /* 0x000000ffff047224 */ /* 0x002fc400078e005c */
[----:B------:R-:W-:Y:S02]  /*136b0*/  IMAD.MOV.U32 R5, RZ, RZ, R93 ;  /* 0x000000ffff057224 */ /* 0x000fe400078e005d */
[----:B------:R-:W-:Y:S02]  /*136c0*/  IMAD.MOV.U32 R6, RZ, RZ, R88 ;  /* 0x000000ffff067224 */ /* 0x000fe400078e0058 */
[----:B------:R-:W-:-:S05]  /*136d0*/  IMAD.MOV.U32 R7, RZ, RZ, R89 ;  /* 0x000000ffff077224 */ /* 0x000fca00078e0059 */
[----:B------:R1:W-:Y:S04]  /*136e0*/  STS.128 [R0+0x300], R4 ;  /* 0x0003000400007388 */ /* 0x0003e80000000c00 */
[----:B-1----:R-:W2:Y:S04]  /*136f0*/  LDL.LU R4, [R1+0x1c8] ;  /* 0x0001c80001047983 */ /* 0x002ea80000300800 */
[----:B------:R-:W2:Y:S04]  /*13700*/  LDL.LU R5, [R1+0x1cc] ;  /* 0x0001cc0001057983 */ /* 0x000ea80000300800 */
[----:B------:R-:W2:Y:S04]  /*13710*/  LDL.LU R6, [R1+0x1b8] ;  /* 0x0001b80001067983 */ /* 0x000ea80000300800 */
[----:B------:R-:W2:Y:S01]  /*13720*/  LDL.LU R7, [R1+0x1bc] ;  /* 0x0001bc0001077983 */ /* 0x000ea20000300800 */
[----:B------:R-:W-:-:S03]  /*13730*/  IMAD.MOV.U32 R220, RZ, RZ, R194 ;  /* 0x000000ffffdc7224 */ /* 0x000fc600078e00c2 */
[----:B----4-:R1:W-:Y:S01]  /*13740*/  STS.128 [R0+0x400], R8 ;  /* 0x0004000800007388 */ /* 0x0103e20000000c00 */
[----:B------:R-:W-:Y:S02]  /*13750*/  IMAD.MOV.U32 R221, RZ, RZ, R195 ;  /* 0x000000ffffdd7224 */ /* 0x000fe400078e00c3 */
[----:B------:R-:W-:Y:S02]  /*13760*/  IMAD.MOV.U32 R64, RZ, RZ, R42 ;  /* 0x000000ffff407224 */ /* 0x000fe400078e002a */
[----:B------:R-:W-:Y:S02]  /*13770*/  IMAD.MOV.U32 R65, RZ, RZ, R43 ;  /* 0x000000ffff417224 */ /* 0x000fe400078e002b */
[----:B------:R-:W-:Y:S02]  /*13780*/  IMAD.MOV.U32 R88, RZ, RZ, R94 ;  /* 0x000000ffff587224 */ /* 0x000fe400078e005e */
[----:B------:R-:W-:Y:S01]  /*13790*/  IMAD.MOV.U32 R89, RZ, RZ, R95 ;  /* 0x000000ffff597224 */ /* 0x000fe200078e005f */
[----:B------:R-:W-:Y:S01]  /*137a0*/  STS.128 [R0+0x80], R220 ;  /* 0x000080dc00007388 */ /* 0x000fe20000000c00 */
[----:B-1----:R-:W-:-:S02]  /*137b0*/  IMAD.MOV.U32 R10, RZ, RZ, R140 ;  /* 0x000000ffff0a7224 */ /* 0x002fc400078e008c */
[----:B------:R-:W-:Y:S02]  /*137c0*/  IMAD.MOV.U32 R11, RZ, RZ, R141 ;  /* 0x000000ffff0b7224 */ /* 0x000fe400078e008d */
[----:B------:R-:W-:Y:S02]  /*137d0*/  IMAD.MOV.U32 R8, RZ, RZ, R136 ;  /* 0x000000ffff087224 */ /* 0x000fe400078e0088 */
[----:B------:R-:W-:Y:S02]  /*137e0*/  IMAD.MOV.U32 R9, RZ, RZ, R137 ;  /* 0x000000ffff097224 */ /* 0x000fe400078e0089 */
[----:B------:R-:W-:Y:S02]  /*137f0*/  IMAD.MOV.U32 R140, RZ, RZ, R138 ;  /* 0x000000ffff8c7224 */ /* 0x000fe400078e008a */
[----:B------:R-:W-:Y:S01]  /*13800*/  IMAD.MOV.U32 R141, RZ, RZ, R139 ;  /* 0x000000ffff8d7224 */ /* 0x000fe200078e008b */
[----:B------:R-:W-:Y:S04]  /*13810*/  STS.128 [R0+0x180], R64 ;  /* 0x0001804000007388 */ /* 0x000fe80000000c00 */
[----:B------:R-:W-:Y:S04]  /*13820*/  STS.128 [R0+0x380], R88 ;  /* 0x0003805800007388 */ /* 0x000fe80000000c00 */
[----:B---3--:R-:W-:Y:S04]  /*13830*/  STS.128 [R0+0x480], R20 ;  /* 0x0004801400007388 */ /* 0x008fe80000000c00 */
[----:B------:R-:W-:Y:S04]  /*13840*/  STS.128 [R0+0x500], R24 ;  /* 0x0005001800007388 */ /* 0x000fe80000000c00 */
[----:B------:R-:W-:Y:S04]  /*13850*/  STS.128 [R0+0x580], R28 ;  /* 0x0005801c00007388 */ /* 0x000fe80000000c00 */
[----:B------:R-:W-:Y:S04]  /*13860*/  STS.128 [R0+0x600], R32 ;  /* 0x0006002000007388 */ /* 0x000fe80000000c00 */
[----:B------:R-:W-:Y:S04]  /*13870*/  STS.128 [R0+0x700], R8 ;  /* 0x0007000800007388 */ /* 0x000fe80000000c00 */
[----:B------:R-:W-:Y:S01]  /*13880*/  STS.128 [R0+0x780], R140 ;  /* 0x0007808c00007388 */ /* 0x000fe20000000c00 */
[----:B------:R-:W-:-:S02]  /*13890*/  IADD3 R3, R252, 0x1, RZ ;  /* 0x00000001fc037810 */ /* 0x000fc40007ffe0ff */
[C---:B------:R-:W-:Y:S02]  /*138a0*/  LOP3.LUT R249, R2.reuse, 0x20, RZ, 0x3c, !PT ;  /* 0x0000002002f97812 */ /* 0x040fe400078e3cff */
[----:B------:R-:W-:Y:S02]  /*138b0*/  ISETP.LT.AND P3, PT, R3, c[0x0][0x17c], !P0 ;  /* 0x00005f0003007a0c */ /* 0x000fe40004761270 */
[C---:B------:R-:W-:Y:S02]  /*138c0*/  LOP3.LUT R248, R2.reuse, 0x40, RZ, 0x3c, !PT ;  /* 0x0000004002f87812 */ /* 0x040fe400078e3cff */
[----:B------:R-:W-:Y:S01]  /*138d0*/  LOP3.LUT R3, R2, 0x60, RZ, 0x3c, !PT ;  /* 0x0000006002037812 */ /* 0x000fe200078e3cff */
[----:B------:R-:W-:Y:S02]  /*138e0*/  IMAD.MOV.U32 R92, RZ, RZ, R216 ;  /* 0x000000ffff5c7224 */ /* 0x000fe400078e00d8 */
[----:B------:R-:W-:Y:S02]  /*138f0*/  IMAD.MOV.U32 R93, RZ, RZ, R217 ;  /* 0x000000ffff5d7224 */ /* 0x000fe400078e00d9 */
[----:B------:R-:W-:-:S02]  /*13900*/  IMAD.MOV.U32 R94, RZ, RZ, R212 ;  /* 0x000000ffff5e7224 */ /* 0x000fc400078e00d4 */
[----:B------:R-:W-:Y:S01]  /*13910*/  IMAD.MOV.U32 R95, RZ, RZ, R213 ;  /* 0x000000ffff5f7224 */ /* 0x000fe200078e00d5 */
[----:B--2---:R-:W-:Y:S04]  /*13920*/  STS.128 [R0+0x680], R4 ;  /* 0x0006800400007388 */ /* 0x004fe80000000c00 */
[----:B------:R-:W-:Y:S06]  /*13930*/  BAR.SYNC.DEFER_BLOCKING 0x0 ;  /* 0x0000000000007b1d */ /* 0x000fec0000010000 */
[----:B------:R-:W1:Y:S04]  /*13940*/  LDS.128 R244, [R2] ;  /* 0x0000000002f47984 */ /* 0x000e680000000c00 */
[----:B------:R-:W-:Y:S04]  /*13950*/  LDS.128 R240, [R2+0x800] ;  /* 0x0008000002f07984 */ /* 0x000fe80000000c00 */
[----:B------:R-:W-:Y:S04]  /*13960*/  LDS.128 R236, [R2+0x1000] ;  /* 0x0010000002ec7984 */ /* 0x000fe80000000c00 */
[----:B------:R-:W-:Y:S04]  /*13970*/  LDS.128 R232, [R2+0x1800] ;  /* 0x0018000002e87984 */ /* 0x000fe80000000c00 */
[----:B------:R-:W2:Y:S04]  /*13980*/  LDS.128 R224, [R249] ;  /* 0x00000000f9e07984 */ /* 0x000ea80000000c00 */
[----:B------:R-:W-:Y:S04]  /*13990*/  LDS.128 R220, [R249+0x800] ;  /* 0x00080000f9dc7984 */ /* 0x000fe80000000c00 */
[----:B------:R-:W-:Y:S04]  /*139a0*/  LDS.128 R32, [R249+0x1000] ;  /* 0x00100000f9207984 */ /* 0x000fe80000000c00 */
[----:B------:R-:W-:Y:S04]  /*139b0*/  LDS.128 R20, [R249+0x1800] ;  /* 0x00180000f9147984 */ /* 0x000fe80000000c00 */
[----:B------:R-:W3:Y:S04]  /*139c0*/  LDS.128 R64, [R248] ;  /* 0x00000000f8407984 */ /* 0x000ee80000000c00 */
[----:B------:R-:W-:Y:S04]  /*139d0*/  LDS.128 R36, [R248+0x800] ;  /* 0x00080000f8247984 */ /* 0x000fe80000000c00 */
[----:B------:R-:W-:Y:S04]  /*139e0*/  LDS.128 R24, [R248+0x1000] ;  /* 0x00100000f8187984 */ /* 0x000fe80000000c00 */
[----:B------:R-:W-:Y:S04]  /*139f0*/  LDS.128 R4, [R248+0x1800] ;  /* 0x00180000f8047984 */ /* 0x000fe80000000c00 */
[----:B------:R-:W4:Y:S04]  /*13a00*/  LDS.128 R88, [R3] ;  /* 0x0000000003587984 */ /* 0x000f280000000c00 */
[----:B------:R-:W1:Y:S04]  /*13a10*/  LDS.128 R40, [R3+0x800] ;  /* 0x0008000003287984 */ /* 0x000e680000000c00 */
[----:B------:R-:W1:Y:S04]  /*13a20*/  LDS.128 R28, [R3+0x1000] ;  /* 0x00100000031c7984 */ /* 0x000e680000000c00 */
[----:B------:R-:W1:Y:S04]  /*13a30*/  LDS.128 R8, [R3+0x1800] ;  /* 0x0018000003087984 */ /* 0x000e680000000c00 */
[----:B------:R-:W-:Y:S06]  /*13a40*/  BAR.SYNC.DEFER_BLOCKING 0x0 ;  /* 0x0000000000007b1d */ /* 0x000fec0000010000 */
[----:B------:R1:W-:Y:S02]  /*13a50*/  STS.128 [R0], R92 ;  /* 0x0000005c00007388 */ /* 0x0003e40000000c00 */
[----:B-1----:R-:W-:-:S02]  /*13a60*/  IMAD.MOV.U32 R92, RZ, RZ, R44 ;  /* 0x000000ffff5c7224 */ /* 0x002fc400078e002c */
[----:B------:R-:W-:Y:S01]  /*13a70*/  IMAD.MOV.U32 R93, RZ, RZ, R45 ;  /* 0x000000ffff5d7224 */ /* 0x000fe200078e002d */
[----:B------:R-:W2:Y:S01]  /*13a80*/  LDL.LU R44, [R1+0x130] ;  /* 0x00013000012c7983 */ /* 0x000ea20000300800 */
[----:B------:R-:W-:Y:S02]  /*13a90*/  IMAD.MOV.U32 R94, RZ, RZ, R60 ;  /* 0x000000ffff5e7224 */ /* 0x000fe400078e003c */
[----:B------:R-:W-:Y:S01]  /*13aa0*/  IMAD.MOV.U32 R95, RZ, RZ, R61 ;  /* 0x000000ffff5f7224 */ /* 0x000fe200078e003d */
[----:B------:R-:W2:Y:S01]  /*13ab0*/  LDL.LU R45, [R1+0x134] ;  /* 0x00013400012d7983 */ /* 0x000ea20000300800 */
[----:B------:R-:W-:Y:S02]  /*13ac0*/  IMAD.MOV.U32 R60, RZ, RZ, R46 ;  /* 0x000000ffff3c7224 */ /* 0x000fe400078e002e */
[----:B------:R-:W-:Y:S01]  /*13ad0*/  IMAD.MOV.U32 R61, RZ, RZ, R47 ;  /* 0x000000ffff3d7224 */ /* 0x000fe200078e002f */
[----:B------:R-:W2:Y:S04]  /*13ae0*/  LDL.LU R46, [R1+0x120] ;  /* 0x00012000012e7983 */ /* 0x000ea80000300800 */
[----:B------:R-:W2:Y:S04]  /*13af0*/  LDL.LU R47, [R1+0x124] ;  /* 0x00012400012f7983 */ /* 0x000ea80000300800 */
[----:B------:R-:W3:Y:S04]  /*13b00*/  LDL.LU R100, [R1+0x138] ;  /* 0x0001380001647983 */ /* 0x000ee80000300800 */
[----:B------:R-:W3:Y:S04]  /*13b10*/  LDL.LU R101, [R1+0x13c] ;  /* 0x00013c0001657983 */ /* 0x000ee80000300800 */
[----:B------:R-:W3:Y:S04]  /*13b20*/  LDL.LU R102, [R1+0x128] ;  /* 0x0001280001667983 */ /* 0x000ee80000300800 */
[----:B------:R-:W3:Y:S04]  /*13b30*/  LDL.LU R103, [R1+0x12c] ;  /* 0x00012c0001677983 */ /* 0x000ee80000300800 */
[----:B------:R1:W-:Y:S04]  /*13b40*/  STS.128 [R0+0x180], R60 ;  /* 0x0001803c00007388 */ /* 0x0003e80000000c00 */
[----:B------:R4:W-:Y:S04]  /*13b50*/  STS.128 [R0+0x100], R92 ;  /* 0x0001005c00007388 */ /* 0x0009e80000000c00 */
[----:B-1----:R-:W3:Y:S04]  /*13b60*/  LDL.LU R60, [R1+0x220] ;  /* 0x00022000013c7983 */ /* 0x002ee80000300800 */
[----:B------:R-:W3:Y:S04]  /*13b70*/  LDL.LU R61, [R1+0x224] ;  /* 0x00022400013d7983 */ /* 0x000ee80000300800 */
[----:B------:R-:W3:Y:S04]  /*13b80*/  LDL.LU R62, [R1+0x210] ;  /* 0x00021000013e7983 */ /* 0x000ee80000300800 */
[----:B------:R-:W3:Y:S04]  /*13b90*/  LDL.LU R63, [R1+0x214] ;  /* 0x00021400013f7983 */ /* 0x000ee80000300800 */
[----:B----4-:R-:W4:Y:S04]  /*13ba0*/  LDL.LU R92, [R1+0x228] ;  /* 0x00022800015c7983 */ /* 0x010f280000300800 */
[----:B------:R-:W4:Y:S04]  /*13bb0*/  LDL.LU R93, [R1+0x22c] ;  /* 0x00022c00015d7983 */ /* 0x000f280000300800 */
[----:B------:R-:W4:Y:S04]  /*13bc0*/  LDL.LU R94, [R1+0x218] ;  /* 0x00021800015e7983 */ /* 0x000f280000300800 */
[----:B------:R-:W4:Y:S04]  /*13bd0*/  LDL.LU R95, [R1+0x21c] ;  /* 0x00021c00015f7983 */ /* 0x000f280000300800 */
[----:B--2---:R1:W-:Y:S02]  /*13be0*/  STS.128 [R0+0x200], R44 ;  /* 0x0002002c00007388 */ /* 0x0043e40000000c00 */
        /* <DEDUP_REMOVED lines=10> */
[----:B------:R-:W2:Y:S04]  /*13c90*/  LDL.LU R104, [R1+0xa8] ;  /* 0x0000a80001687983 */ /* 0x000ea80000300800 */
[----:B------:R-:W2:Y:S04]  /*13ca0*/  LDL.LU R105, [R1+0xac] ;  /* 0x0000ac0001697983 */ /* 0x000ea80000300800 */
[----:B------:R-:W2:Y:S04]  /*13cb0*/  LDL.LU R106, [R1+0x98] ;  /* 0x00009800016a7983 */ /* 0x000ea80000300800 */
[----:B---3--:R1:W-:Y:S04]  /*13cc0*/  STS.128 [R0+0x280], R100 ;  /* 0x0002806400007388 */ /* 0x0083e80000000c00 */
[----:B------:R-:W3:Y:S04]  /*13cd0*/  LDL.LU R107, [R1+0x9c] ;  /* 0x00009c00016b7983 */ /* 0x000ee80000300800 */
        /* <DEDUP_REMOVED lines=8> */
[----:B------:R1:W-:Y:S04]  /*13d60*/  STS.128 [R0+0x400], R60 ;  /* 0x0004003c00007388 */ /* 0x0003e80000000c00 */
[----:B------:R-:W4:Y:S04]  /*13d70*/  LDL.LU R47, [R1+0x19c] ;  /* 0x00019c00012f7983 */ /* 0x000f280000300800 */
[----:B------:R1:W-:Y:S04]  /*13d80*/  STS.128 [R0+0x480], R92 ;  /* 0x0004805c00007388 */ /* 0x0003e80000000c00 */
[----:B-1----:R-:W4:Y:S04]  /*13d90*/  LDL.LU R60, [R1+0x40] ;  /* 0x00004000013c7983 */ /* 0x002f280000300800 */
[----:B------:R-:W4:Y:S04]  /*13da0*/  LDL.LU R61, [R1+0x44] ;  /* 0x00004400013d7983 */ /* 0x000f280000300800 */
[----:B------:R-:W4:Y:S04]  /*13db0*/  LDL.LU R62, [R1+0x10] ;  /* 0x00001000013e7983 */ /* 0x000f280000300800 */
[----:B------:R-:W4:Y:S04]  /*13dc0*/  LDL.LU R63, [R1+0x14] ;  /* 0x00001400013f7983 */ /* 0x000f280000300800 */
[----:B------:R-:W4:Y:S04]  /*13dd0*/  LDL.LU R92, [R1+0x48] ;  /* 0x00004800015c7983 */ /* 0x000f280000300800 */
[----:B------:R-:W4:Y:S04]  /*13de0*/  LDL.LU R93, [R1+0x4c] ;  /* 0x00004c00015d7983 */ /* 0x000f280000300800 */
[----:B------:R-:W4:Y:S04]  /*13df0*/  LDL.LU R94, [R1+0x18] ;  /* 0x00001800015e7983 */ /* 0x000f280000300800 */
[----:B------:R-:W4:Y:S01]  /*13e00*/  LDL.LU R95, [R1+0x1c] ;  /* 0x00001c00015f7983 */ /* 0x000f220000300800 */
[----:B------:R-:W-:-:S02]  /*13e10*/  IMAD.MOV.U32 R212, RZ, RZ, R218 ;  /* 0x000000ffffd47224 */ /* 0x000fc400078e00da */
[----:B------:R-:W-:Y:S01]  /*13e20*/  IMAD.MOV.U32 R213, RZ, RZ, R219 ;  /* 0x000000ffffd57224 */ /* 0x000fe200078e00db */
[----:B------:R-:W-:Y:S04]  /*13e30*/  STS.128 [R0+0x380], R84 ;  /* 0x0003805400007388 */ /* 0x000fe80000000c00 */
[----:B------:R-:W-:Y:S01]  /*13e40*/  STS.128 [R0+0x80], R212 ;  /* 0x000080d400007388 */ /* 0x000fe20000000c00 */
[----:B------:R-:W-:Y:S02]  /*13e50*/  IMAD.MOV.U32 R156, RZ, RZ, R208 ;  /* 0x000000ffff9c7224 */ /* 0x000fe400078e00d0 */
[----:B------:R-:W-:Y:S02]  /*13e60*/  IMAD.MOV.U32 R157, RZ, RZ, R209 ;  /* 0x000000ffff9d7224 */ /* 0x000fe400078e00d1 */
[----:B------:R-:W-:-:S02]  /*13e70*/  IMAD.MOV.U32 R158, RZ, RZ, R204 ;  /* 0x000000ffff9e7224 */ /* 0x000fc400078e00cc */
[----:B------:R-:W-:Y:S01]  /*13e80*/  IMAD.MOV.U32 R159, RZ, RZ, R205 ;  /* 0x000000ffff9f7224 */ /* 0x000fe200078e00cd */
[----:B--2---:R-:W-:Y:S04]  /*13e90*/  STS.128 [R0+0x500], R96 ;  /* 0x0005006000007388 */ /* 0x004fe80000000c00 */
[----:B---3--:R-:W-:Y:S04]  /*13ea0*/  STS.128 [R0+0x580], R104 ;  /* 0x0005806800007388 */ /* 0x008fe80000000c00 */
[----:B------:R-:W-:Y:S04]  /*13eb0*/  STS.128 [R0+0x600], R100 ;  /* 0x0006006400007388 */ /* 0x000fe80000000c00 */
[----:B----4-:R-:W-:Y:S04]  /*13ec0*/  STS.128 [R0+0x680], R44 ;  /* 0x0006802c00007388 */ /* 0x010fe80000000c00 */
[----:B------:R-:W-:Y:S04]  /*13ed0*/  STS.128 [R0+0x700], R60 ;  /* 0x0007003c00007388 */ /* 0x000fe80000000c00 */
[----:B------:R-:W-:Y:S04]  /*13ee0*/  STS.128 [R0+0x780], R92 ;  /* 0x0007805c00007388 */ /* 0x000fe80000000c00 */
        /* <DEDUP_REMOVED lines=34> */
[----:B-1----:R-:W3:Y:S04]  /*14110*/  LDL.LU R52, [R1+0x200] ;  /* 0x0002000001347983 */ /* 0x002ee80000300800 */
[----:B------:R-:W3:Y:S04]  /*14120*/  LDL.LU R53, [R1+0x204] ;  /* 0x0002040001357983 */ /* 0x000ee80000300800 */
[----:B------:R-:W3:Y:S04]  /*14130*/  LDL.LU R54, [R1+0x1f0] ;  /* 0x0001f00001367983 */ /* 0x000ee80000300800 */
[----:B------:R-:W3:Y:S04]  /*14140*/  LDL.LU R55, [R1+0x1f4] ;  /* 0x0001f40001377983 */ /* 0x000ee80000300800 */
[----:B------:R1:W-:Y:S02]  /*14150*/  STS.128 [R0+0x100], R156 ;  /* 0x0001009c00007388 */ /* 0x0003e40000000c00 */
[----:B-1----:R-:W-:-:S02]  /*14160*/  IMAD.MOV.U32 R158, RZ, RZ, R128 ;  /* 0x000000ffff9e7224 */ /* 0x002fc400078e0080 */
[----:B------:R-:W-:Y:S02]  /*14170*/  IMAD.MOV.U32 R159, RZ, RZ, R129 ;  /* 0x000000ffff9f7224 */ /* 0x000fe400078e0081 */
[----:B------:R-:W-:Y:S02]  /*14180*/  IMAD.MOV.U32 R128, RZ, RZ, R126 ;  /* 0x000000ffff807224 */ /* 0x000fe400078e007e */
[----:B------:R-:W-:Y:S01]  /*14190*/  IMAD.MOV.U32 R129, RZ, RZ, R127 ;  /* 0x000000ffff817224 */ /* 0x000fe200078e007f */
[----:B--2---:R1:W-:Y:S02]  /*141a0*/  STS.128 [R0+0x200], R48 ;  /* 0x0002003000007388 */ /* 0x0043e40000000c00 */
[----:B-1----:R-:W-:Y:S02]  /*141b0*/  IMAD.MOV.U32 R48, RZ, RZ, R80 ;  /* 0x000000ffff307224 */ /* 0x002fe400078e0050 */
[----:B------:R-:W-:Y:S01]  /*141c0*/  IMAD.MOV.U32 R49, RZ, RZ, R81 ;  /* 0x000000ffff317224 */ /* 0x000fe200078e0051 */
[----:B------:R-:W2:Y:S01]  /*141d0*/  LDL.LU R80, [R1+0x208] ;  /* 0x0002080001507983 */ /* 0x000ea20000300800 */
[----:B------:R-:W-:-:S02]  /*141e0*/  IMAD.MOV.U32 R50, RZ, RZ, R76 ;  /* 0x000000ffff327224 */ /* 0x000fc400078e004c */
        /* <DEDUP_REMOVED lines=8> */
[----:B---3--:R1:W-:Y:S04]  /*14270*/  STS.128 [R0+0x400], R52 ;  /* 0x0004003400007388 */ /* 0x0083e80000000c00 */
[----:B-1----:R-:W3:Y:S04]  /*14280*/  LDL.LU R54, [R1+0x188] ;  /* 0x0001880001367983 */ /* 0x002ee80000300800 */
[----:B------:R-:W3:Y:S04]  /*14290*/  LDL.LU R55, [R1+0x18c] ;  /* 0x00018c0001377983 */ /* 0x000ee80000300800 */
[----:B------:R1:W-:Y:S04]  /*142a0*/  STS.128 [R0+0x380], R76 ;  /* 0x0003804c00007388 */ /* 0x0003e80000000c00 */
[----:B-1----:R-:W2:Y:S01]  /*142b0*/  LDL.LU R76, [R1] ;  /* 0x00000000014c7983 */ /* 0x002ea20000300800 */
[----:B------:R-:W-:-:S02]  /*142c0*/  IMAD.MOV.U32 R78, RZ, RZ, R228 ;  /* 0x000000ffff4e7224 */ /* 0x000fc400078e00e4 */
[----:B------:R-:W-:Y:S01]  /*142d0*/  IMAD.MOV.U32 R79, RZ, RZ, R229 ;  /* 0x000000ffff4f7224 */ /* 0x000fe200078e00e5 */
[----:B------:R-:W2:Y:S04]  /*142e0*/  LDL.LU R77, [R1+0x4] ;  /* 0x00000400014d7983 */ /* 0x000ea80000300800 */
[----:B------:R-:W2:Y:S04]  /*142f0*/  LDL.LU R228, [R1+0x8] ;  /* 0x0000080001e47983 */ /* 0x000ea80000300800 */
[----:B------:R-:W2:Y:S01]  /*14300*/  LDL.LU R229, [R1+0xc] ;  /* 0x00000c0001e57983 */ /* 0x000ea20000300800 */
        /* <DEDUP_REMOVED lines=8> */
[----:B------:R-:W-:Y:S04]  /*14390*/  STS.128 [R0+0x80], R204 ;  /* 0x000080cc00007388 */ /* 0x000fe80000000c00 */
[----:B---3--:R1:W-:Y:S02]  /*143a0*/  STS.128 [R0+0x680], R52 ;  /* 0x0006803400007388 */ /* 0x0083e40000000c00 */
[----:B-1----:R-:W-:Y:S02]  /*143b0*/  IMAD.MOV.U32 R52, RZ, RZ, R56 ;  /* 0x000000ffff347224 */ /* 0x002fe400078e0038 */
[----:B------:R-:W-:Y:S01]  /*143c0*/  IMAD.MOV.U32 R53, RZ, RZ, R57 ;  /* 0x000000ffff357224 */ /* 0x000fe200078e0039 */
[----:B------:R-:W3:Y:S04]  /*143d0*/  LDL.LU R56, [R1+0xd0] ;  /* 0x0000d00001387983 */ /* 0x000ee80000300800 */
[----:B------:R-:W3:Y:S04]  /*143e0*/  LDL.LU R57, [R1+0xd4] ;  /* 0x0000d40001397983 */ /* 0x000ee80000300800 */
[----:B------:R-:W-:Y:S04]  /*143f0*/  STS.128 [R0+0x280], R160 ;  /* 0x000280a000007388 */ /* 0x000fe80000000c00 */
[----:B------:R1:W-:Y:S04]  /*14400*/  STS.128 [R0+0x300], R48 ;  /* 0x0003003000007388 */ /* 0x0003e80000000c00 */
[----:B--2---:R-:W-:Y:S04]  /*14410*/  STS.128 [R0+0x480], R80 ;  /* 0x0004805000007388 */ /* 0x004fe80000000c00 */
[----:B------:R-:W-:Y:S04]  /*14420*/  STS.128 [R0+0x500], R156 ;  /* 0x0005009c00007388 */ /* 0x000fe80000000c00 */
[----:B------:R-:W-:Y:S04]  /*14430*/  STS.128 [R0+0x580], R128 ;  /* 0x0005808000007388 */ /* 0x000fe80000000c00 */
[----:B------:R-:W-:Y:S04]  /*14440*/  STS.128 [R0+0x600], R124 ;  /* 0x0006007c00007388 */ /* 0x000fe80000000c00 */
[----:B------:R-:W-:Y:S04]  /*14450*/  STS.128 [R0+0x700], R76 ;  /* 0x0007004c00007388 */ /* 0x000fe80000000c00 */
[----:B------:R-:W-:Y:S04]  /*14460*/  STS.128 [R0+0x780], R228 ;  /* 0x000780e400007388 */ /* 0x000fe80000000c00 */
[----:B------:R-:W-:Y:S01]  /*14470*/  BAR.SYNC.DEFER_BLOCKING 0x0 ;  /* 0x0000000000007b1d */ /* 0x000fe20000010000 */
[----:B-1----:R-:W-:-:S02]  /*14480*/  IMAD.MOV.U32 R50, RZ, RZ, R188 ;  /* 0x000000ffff327224 */ /* 0x002fc400078e00bc */
[----:B------:R-:W-:Y:S02]  /*14490*/  IMAD.MOV.U32 R51, RZ, RZ, R189 ;  /* 0x000000ffff337224 */ /* 0x000fe400078e00bd */
[----:B------:R-:W-:Y:S02]  /*144a0*/  IMAD.MOV.U32 R48, RZ, RZ, R200 ;  /* 0x000000ffff307224 */ /* 0x000fe400078e00c8 */
[----:B------:R-:W-:Y:S02]  /*144b0*/  IMAD.MOV.U32 R49, RZ, RZ, R201 ;  /* 0x000000ffff317224 */ /* 0x000fe400078e00c9 */
[----:B------:R-:W-:Y:S02]  /*144c0*/  IMAD.MOV.U32 R188, RZ, RZ, R202 ;  /* 0x000000ffffbc7224 */ /* 0x000fe400078e00ca */
[----:B------:R-:W-:Y:S01]  /*144d0*/  IMAD.MOV.U32 R189, RZ, RZ, R203 ;  /* 0x000000ffffbd7224 */ /* 0x000fe200078e00cb */
        /* <DEDUP_REMOVED lines=8> */
[----:B------:R-:W1:Y:S04]  /*14560*/  LDS.128 R176, [R248] ;  /* 0x00000000f8b07984 */ /* 0x000e680000000c00 */
[----:B------:R-:W-:Y:S04]  /*14570*/  LDS.128 R180, [R248+0x800] ;  /* 0x00080000f8b47984 */ /* 0x000fe80000000c00 */
[----:B------:R-:W-:Y:S04]  /*14580*/  LDS.128 R184, [R248+0x1000] ;  /* 0x00100000f8b87984 */ /* 0x000fe80000000c00 */
[----:B------:R-:W-:Y:S04]  /*14590*/  LDS.128 R192, [R248+0x1800] ;  /* 0x00180000f8c07984 */ /* 0x000fe80000000c00 */
[----:B------:R-:W1:Y:S04]  /*145a0*/  LDS.128 R200, [R3] ;  /* 0x0000000003c87984 */ /* 0x000e680000000c00 */
[----:B------:R-:W1:Y:S04]  /*145b0*/  LDS.128 R204, [R3+0x800] ;  /* 0x0008000003cc7984 */ /* 0x000e680000000c00 */
[----:B------:R-:W1:Y:S04]  /*145c0*/  LDS.128 R208, [R3+0x1000] ;  /* 0x0010000003d07984 */ /* 0x000e680000000c00 */
[----:B------:R-:W1:Y:S04]  /*145d0*/  LDS.128 R212, [R3+0x1800] ;  /* 0x0018000003d47984 */ /* 0x000e680000000c00 */
[----:B------:R-:W-:Y:S01]  /*145e0*/  BAR.SYNC.DEFER_BLOCKING 0x0 ;  /* 0x0000000000007b1d */ /* 0x000fe20000010000 */
[----:B------:R-:W-:-:S02]  /*145f0*/  IMAD.MOV.U32 R54, RZ, RZ, R196 ;  /* 0x000000ffff367224 */ /* 0x000fc400078e00c4 */
[----:B------:R-:W-:Y:S02]  /*14600*/  IMAD.MOV.U32 R55, RZ, RZ, R197 ;  /* 0x000000ffff377224 */ /* 0x000fe400078e00c5 */
[----:B------:R-:W-:Y:S02]  /*14610*/  IMAD.MOV.U32 R196, RZ, RZ, R58 ;  /* 0x000000ffffc47224 */ /* 0x000fe400078e003a */
[----:B------:R-:W-:Y:S02]  /*14620*/  IMAD.MOV.U32 R197, RZ, RZ, R59 ;  /* 0x000000ffffc57224 */ /* 0x000fe400078e003b */
[----:B------:R-:W-:Y:S02]  /*14630*/  IMAD.MOV.U32 R58, RZ, RZ, R172 ;  /* 0x000000ffff3a7224 */ /* 0x000fe400078e00ac */
[----:B------:R-:W-:Y:S01]  /*14640*/  IMAD.MOV.U32 R59, RZ, RZ, R173 ;  /* 0x000000ffff3b7224 */ /* 0x000fe200078e00ad */
[----:B------:R-:W2:Y:S04]  /*14650*/  LDL.LU R172, [R1+0xd8] ;  /* 0x0000d80001ac7983 */ /* 0x000ea80000300800 */
[----:B------:R-:W2:Y:S04]  /*14660*/  LDL.LU R173, [R1+0xdc] ;  /* 0x0000dc0001ad7983 */ /* 0x000ea80000300800 */
[----:B------:R1:W-:Y:S04]  /*14670*/  STS.128 [R0+0x100], R52 ;  /* 0x0001003400007388 */ /* 0x0003e80000000c00 */
[----:B-1----:R-:W2:Y:S04]  /*14680*/  LDL.LU R52, [R1+0x1e0] ;  /* 0x0001e00001347983 */ /* 0x002ea80000300800 */
[----:B------:R-:W2:Y:S04]  /*14690*/  LDL.LU R53, [R1+0x1e4] ;  /* 0x0001e40001357983 */ /* 0x000ea80000300800 */
[----:B------:R-:W2:Y:S04]  /*146a0*/  LDL.LU R54, [R1+0x1d0] ;  /* 0x0001d00001367983 */ /* 0x000ea80000300800 */
[----:B------:R-:W2:Y:S04]  /*146b0*/  LDL.LU R55, [R1+0x1d4] ;  /* 0x0001d40001377983 */ /* 0x000ea80000300800 */
[----:B---3--:R1:W-:Y:S04]  /*146c0*/  STS.128 [R0+0x200], R56 ;  /* 0x0002003800007388 */ /* 0x0083e80000000c00 */
[----:B-1----:R-:W3:Y:S04]  /*146d0*/  LDL.LU R56, [R1+0x1e8] ;  /* 0x0001e80001387983 */ /* 0x002ee80000300800 */
[----:B------:R-:W3:Y:S04]  /*146e0*/  LDL.LU R57, [R1+0x1ec] ;  /* 0x0001ec0001397983 */ /* 0x000ee80000300800 */
[----:B------:R-:W3:Y:S04]  /*146f0*/  LDL.LU R58, [R1+0x1d8] ;  /* 0x0001d800013a7983 */ /* 0x000ee80000300800 */
[----:B------:R-:W3:Y:S04]  /*14700*/  LDL.LU R59, [R1+0x1dc] ;  /* 0x0001dc00013b7983 */ /* 0x000ee80000300800 */
[----:B------:R1:W-:Y:S02]  /*14710*/  STS.128 [R0], R48 ;  /* 0x0000003000007388 */ /* 0x0003e40000000c00 */
[----:B-1----:R-:W-:-:S02]  /*14720*/  IMAD.MOV.U32 R50, RZ, RZ, R68 ;  /* 0x000000ffff327224 */ /* 0x002fc400078e0044 */
[----:B------:R-:W-:Y:S02]  /*14730*/  IMAD.MOV.U32 R51, RZ, RZ, R69 ;  /* 0x000000ffff337224 */ /* 0x000fe400078e0045 */
[----:B------:R-:W-:Y:S02]  /*14740*/  IMAD.MOV.U32 R68, RZ, RZ, R74 ;  /* 0x000000ffff447224 */ /* 0x000fe400078e004a */
[----:B------:R-:W-:Y:S01]  /*14750*/  IMAD.MOV.U32 R69, RZ, RZ, R75 ;  /* 0x000000ffff457224 */ /* 0x000fe200078e004b */
[----:B------:R-:W2:Y:S01]  /*14760*/  LDL.LU R74, [R1+0x80] ;  /* 0x00008000014a7983 */ /* 0x000ea20000300800 */
[----:B------:R-:W-:Y:S02]  /*14770*/  IMAD.MOV.U32 R48, RZ, RZ, R72 ;  /* 0x000000ffff307224 */ /* 0x000fe400078e0048 */
[----:B------:R-:W-:Y:S01]  /*14780*/  IMAD.MOV.U32 R49, RZ, RZ, R73 ;  /* 0x000000ffff317224 */ /* 0x000fe200078e0049 */
[----:B------:R-:W2:Y:S01]  /*14790*/  LDL.LU R75, [R1+0x84] ;  /* 0x00008400014b7983 */ /* 0x000ea20000300800 */
[----:B------:R-:W-:-:S02]  /*147a0*/  IMAD.MOV.U32 R72, RZ, RZ, R132 ;  /* 0x000000ffff487224 */ /* 0x000fc400078e0084 */
[----:B------:R-:W-:Y:S02]  /*147b0*/  IMAD.MOV.U32 R73, RZ, RZ, R133 ;  /* 0x000000ffff497224 */ /* 0x000fe400078e0085 */
[----:B------:R-:W-:Y:S01]  /*147c0*/  IMAD.MOV.U32 R132, RZ, RZ, R134 ;  /* 0x000000ffff847224 */ /* 0x000fe200078e0086 */
[----:B------:R1:W-:Y:S01]  /*147d0*/  STS.128 [R0+0x380], R68 ;  /* 0x0003804400007388 */ /* 0x0003e20000000c00 */
[----:B------:R-:W-:-:S03]  /*147e0*/  IMAD.MOV.U32 R133, RZ, RZ, R135 ;  /* 0x000000ffff857224 */ /* 0x000fc600078e0087 */
[----:B------:R-:W4:Y:S04]  /*147f0*/  LDL.LU R134, [R1+0x88] ;  /* 0x0000880001867983 */ /* 0x000f280000300800 */
[----:B------:R-:W4:Y:S04]  /*14800*/  LDL.LU R135, [R1+0x8c] ;  /* 0x00008c0001877983 */ /* 0x000f280000300800 */
[----:B-1----:R-:W4:Y:S04]  /*14810*/  LDL.LU R68, [R1+0x170] ;  /* 0x0001700001447983 */ /* 0x002f280000300800 */
[----:B------:R-:W4:Y:S04]  /*14820*/  LDL.LU R69, [R1+0x174] ;  /* 0x0001740001457983 */ /* 0x000f280000300800 */
[----:B------:R-:W4:Y:S04]  /*14830*/  LDL.LU R70, [R1+0x160] ;  /* 0x0001600001467983 */ /* 0x000f280000300800 */
[----:B------:R-:W4:Y:S04]  /*14840*/  LDL.LU R71, [R1+0x164] ;  /* 0x0001640001477983 */ /* 0x000f280000300800 */
[----:B---3--:R1:W-:Y:S04]  /*14850*/  STS.128 [R0+0x480], R56 ;  /* 0x0004803800007388 */ /* 0x0083e80000000c00 */
[----:B-1----:R-:W3:Y:S04]  /*14860*/  LDL.LU R56, [R1+0x178] ;  /* 0x0001780001387983 */ /* 0x002ee80000300800 */
[----:B------:R-:W3:Y:S04]  /*14870*/  LDL.LU R57, [R1+0x17c] ;  /* 0x00017c0001397983 */ /* 0x000ee80000300800 */
[----:B------:R-:W3:Y:S04]  /*14880*/  LDL.LU R58, [R1+0x168] ;  /* 0x00016800013a7983 */ /* 0x000ee80000300800 */
[----:B------:R-:W3:Y:S04]  /*14890*/  LDL.LU R59, [R1+0x16c] ;  /* 0x00016c00013b7983 */ /* 0x000ee80000300800 */
[----:B--2---:R1:W-:Y:S04]  /*148a0*/  STS.128 [R0+0x400], R52 ;  /* 0x0004003400007388 */ /* 0x0043e80000000c00 */
[----:B------:R2:W-:Y:S04]  /*148b0*/  STS.128 [R0+0x80], R188 ;  /* 0x000080bc00007388 */ /* 0x0005e80000000c00 */
[----:B------:R-:W-:Y:S01]  /*148c0*/  STS.128 [R0+0x180], R196 ;  /* 0x000180c400007388 */ /* 0x000fe20000000c00 */
[----:B-1----:R-:W-:-:S02]  /*148d0*/  IMAD.MOV.U32 R54, RZ, RZ, R16 ;  /* 0x000000ffff367224 */ /* 0x002fc400078e0010 */
[----:B------:R-:W-:Y:S02]  /*148e0*/  IMAD.MOV.U32 R55, RZ, RZ, R17 ;  /* 0x000000ffff377224 */ /* 0x000fe400078e0011 */
[----:B------:R-:W-:Y:S02]  /*148f0*/  IMAD.MOV.U32 R52, RZ, RZ, R12 ;  /* 0x000000ffff347224 */ /* 0x000fe400078e000c */
[----:B------:R-:W-:Y:S02]  /*14900*/  IMAD.MOV.U32 R53, RZ, RZ, R13 ;  /* 0x000000ffff357224 */ /* 0x000fe400078e000d */
[----:B------:R-:W-:Y:S02]  /*14910*/  IMAD.MOV.U32 R16, RZ, RZ, R14 ;  /* 0x000000ffff107224 */ /* 0x000fe400078e000e */
[----:B------:R-:W-:Y:S01]  /*14920*/  IMAD.MOV.U32 R17, RZ, RZ, R15 ;  /* 0x000000ffff117224 */ /* 0x000fe200078e000f */
[----:B------:R-:W-:Y:S01]  /*14930*/  STS.128 [R0+0x280], R172 ;  /* 0x000280ac00007388 */ /* 0x000fe20000000c00 */
[----:B--2---:R-:W-:-:S03]  /*14940*/  IMAD R188, R250, c[0x0][0x194], RZ ;  /* 0x00006500fabc7a24 */ /* 0x004fc600078e02ff */
[----:B------:R1:W-:Y:S04]  /*14950*/  STS.128 [R0+0x300], R48 ;  /* 0x0003003000007388 */ /* 0x0003e80000000c00 */
[----:B------:R-:W-:Y:S04]  /*14960*/  STS.128 [R0+0x500], R72 ;  /* 0x0005004800007388 */ /* 0x000fe80000000c00 */
[----:B----4-:R-:W-:Y:S04]  /*14970*/  STS.128 [R0+0x580], R132 ;  /* 0x0005808400007388 */ /* 0x010fe80000000c00 */
[----:B------:R2:W-:Y:S04]  /*14980*/  STS.128 [R0+0x600], R68 ;  /* 0x0006004400007388 */ /* 0x0005e80000000c00 */
[----:B------:R4:W-:Y:S04]  /*14990*/  STS.128 [R0+0x700], R52 ;  /* 0x0007003400007388 */ /* 0x0009e80000000c00 */
[----:B------:R2:W-:Y:S01]  /*149a0*/  STS.128 [R0+0x780], R16 ;  /* 0x0007801000007388 */ /* 0x0005e20000000c00 */
[----:B-1----:R-:W-:Y:S01]  /*149b0*/  IMAD R51, R252, c[0x0][0x198], RZ ;  /* 0x00006600fc337a24 */ /* 0x002fe200078e02ff */
[----:B------:R-:W-:-:S02]  /*149c0*/  LEA R48, P6, R188, c[0x0][0x170], 0x2 ;  /* 0x00005c00bc307a11 */ /* 0x000fc400078c10ff */
[----:B------:R-:W-:Y:S02]  /*149d0*/  ISETP.LT.AND P5, PT, R252, c[0x0][0x17c], !P0 ;  /* 0x00005f00fc007a0c */ /* 0x000fe400047a1270 */
[----:B------:R-:W-:Y:S02]  /*149e0*/  LEA.HI.X.SX32 R49, R188, c[0x0][0x174], 0x2, P6 ;  /* 0x00005d00bc317a11 */ /* 0x000fe400030f16ff */
[CC--:B------:R-:W-:Y:S02]  /*149f0*/  LEA R50, P6, R51.reuse, R48.reuse, 0x2 ;  /* 0x0000003033327211 */ /* 0x0c0fe400078c10ff */
[C---:B------:R-:W-:Y:S02]  /*14a00*/  IADD3 R172, R51.reuse, c[0x0][0x198], RZ ;  /* 0x0000660033ac7a10 */ /* 0x040fe40007ffe0ff */
[----:B------:R-:W-:Y:S02]  /*14a10*/  LEA.HI.X.SX32 R51, R51, R49, 0x2, P6 ;  /* 0x0000003133337211 */ /* 0x000fe400030f16ff */
[----:B------:R-:W-:-:S02]  /*14a20*/  LEA R12, P6, R172, R48, 0x2 ;  /* 0x00000030ac0c7211 */ /* 0x000fc400078c10ff */
[C---:B------:R-:W-:Y:S02]  /*14a30*/  IADD3 R15, R172.reuse, c[0x0][0x198], RZ ;  /* 0x00006600ac0f7a10 */ /* 0x040fe40007ffe0ff */
[----:B------:R-:W-:Y:S02]  /*14a40*/  LEA.HI.X.SX32 R13, R172, R49, 0x2, P6 ;  /* 0x00000031ac0d7211 */ /* 0x000fe400030f16ff */
[----:B--2---:R-:W-:Y:S02]  /*14a50*/  IADD3 R68, R15, c[0x0][0x198], RZ ;  /* 0x000066000f447a10 */ /* 0x004fe40007ffe0ff */
[C---:B----4-:R-:W-:Y:S02]  /*14a60*/  IADD3 R52, R252.reuse, 0x6, RZ ;  /* 0x00000006fc347810 */ /* 0x050fe40007ffe0ff */
[C---:B------:R-:W-:Y:S02]  /*14a70*/  IADD3 R17, R252.reuse, 0x7, RZ ;  /* 0x00000007fc117810 */ /* 0x040fe40007ffe0ff */
[C---:B------:R-:W-:Y:S01]  /*14a80*/  IADD3 R19, R252.reuse, 0x9, RZ ;  /* 0x00000009fc137810 */ /* 0x040fe20007ffe0ff */
[----:B---3--:R1:W-:Y:S04]  /*14a90*/  STS.128 [R0+0x680], R56 ;  /* 0x0006803800007388 */ /* 0x0083e80000000c00 */
[----:B------:R-:W-:Y:S01]  /*14aa0*/  BAR.SYNC.DEFER_BLOCKING 0x0 ;  /* 0x0000000000007b1d */ /* 0x000fe20000010000 */
[----:B-1----:R-:W-:-:S02]  /*14ab0*/  IADD3 R57, R252, 0x5, RZ ;  /* 0x00000005fc397810 */ /* 0x002fc40007ffe0ff */
[----:B------:R-:W-:-:S03]  /*14ac0*/  LEA R56, P6, R68, R48, 0x2 ;  /* 0x0000003044387211 */ /* 0x000fc600078c10ff */
[----:B------:R-:W-:Y:S04]  /*14ad0*/  @P5 STG.E [R50.64], R244 ;  /* 0x000000f432005986 */ /* 0x000fe8000c101904 */
[----:B------:R1:W-:Y:S01]  /*14ae0*/  @P3 STG.E [R12.64], R245 ;  /* 0x000000f50c003986 */ /* 0x0003e2000c101904 */
[----:B------:R-:W-:Y:S02]  /*14af0*/  LEA R14, P3, R15, R48, 0x2 ;  /* 0x000000300f0e7211 */ /* 0x000fe400078610ff */
[----:B------:R-:W-:Y:S02]  /*14b00*/  ISETP.LT.AND P5, PT, R57, c[0x0][0x17c], !P0 ;  /* 0x00005f0039007a0c */ /* 0x000fe400047a1270 */
[-C--:B------:R-:W-:Y:S02]  /*14b10*/  LEA.HI.X.SX32 R15, R15, R49.reuse, 0x2, P3 ;  /* 0x000000310f0f7211 */ /* 0x080fe400018f16ff */
[----:B------:R-:W-:-:S02]  /*14b20*/  LEA.HI.X.SX32 R57, R68, R49, 0x2, P6 ;  /* 0x0000003144397211 */ /* 0x000fc400030f16ff */
[----:B------:R-:W-:Y:S01]  /*14b30*/  IADD3 R68, R68, c[0x0][0x198], RZ ;  /* 0x0000660044447a10 */ /* 0x000fe20007ffe0ff */
[----:B------:R2:W-:Y:S03]  /*14b40*/  @P1 STG.E [R14.64], R224 ;  /* 0x000000e00e001986 */ /* 0x0005e6000c101904 */
[C---:B------:R-:W-:Y:S02]  /*14b50*/  IADD3 R18, R68.reuse, c[0x0][0x198], RZ ;  /* 0x0000660044127a10 */ /* 0x040fe40007ffe0ff */
[-C--:B-1----:R-:W-:Y:S02]  /*14b60*/  LEA R12, P1, R68, R48.reuse, 0x2 ;  /* 0x00000030440c7211 */ /* 0x082fe400078210ff */
[C---:B------:R-:W-:Y:S02]  /*14b70*/  IADD3 R50, R18.reuse, c[0x0][0x198], RZ ;  /* 0x0000660012327a10 */ /* 0x040fe40007ffe0ff */
[----:B------:R-:W-:-:S02]  /*14b80*/  LEA R16, P6, R18, R48, 0x2 ;  /* 0x0000003012107211 */ /* 0x000fc400078c10ff */
[-C--:B------:R-:W-:Y:S01]  /*14b90*/  LEA.HI.X.SX32 R13, R68, R49.reuse, 0x2, P1 ;  /* 0x00000031440d7211 */ /* 0x080fe200008f16ff */
[----:B------:R-:W-:Y:S01]  /*14ba0*/  @P4 STG.E [R56.64], R225 ;  /* 0x000000e138004986 */ /* 0x000fe2000c101904 */
[----:B------:R-:W-:Y:S02]  /*14bb0*/  ISETP.LT.AND P3, PT, R52, c[0x0][0x17c], !P0 ;  /* 0x00005f0034007a0c */ /* 0x000fe40004761270 */
[----:B------:R-:W-:Y:S02]  /*14bc0*/  ISETP.LT.AND P4, PT, R17, c[0x0][0x17c], !P0 ;  /* 0x00005f0011007a0c */ /* 0x000fe40004781270 */
[----:B------:R-:W-:Y:S01]  /*14bd0*/  IADD3 R51, R50, c[0x0][0x198], RZ ;  /* 0x0000660032337a10 */ /* 0x000fe20007ffe0ff */
[----:B------:R1:W-:Y:S01]  /*14be0*/  @P2 STG.E [R12.64], R64 ;  /* 0x000000400c002986 */ /* 0x0003e2000c101904 */
[----:B------:R-:W-:Y:S02]  /*14bf0*/  LEA.HI.X.SX32 R17, R18, R49, 0x2, P6 ;  /* 0x0000003112117211 */ /* 0x000fe400030f16ff */
[-C--:B--2---:R-:W-:Y:S01]  /*14c00*/  LEA R14, P2, R50, R48.reuse, 0x2 ;  /* 0x00000030320e7211 */ /* 0x084fe200078410ff */
[----:B------:R-:W-:Y:S01]  /*14c10*/  LDS.128 R56, [R3] ;  /* 0x0000000003387984 */ /* 0x000fe20000000c00 */
[----:B------:R-:W-:-:S02]  /*14c20*/  LEA R18, P6, R51, R48, 0x2 ;  /* 0x0000003033127211 */ /* 0x000fc400078c10ff */
[----:B------:R-:W-:Y:S01]  /*14c30*/  IADD3 R0, R252, 0x8, RZ ;  /* 0x00000008fc007810 */ /* 0x000fe20007ffe0ff */
[----:B------:R2:W-:Y:S01]  /*14c40*/  @P5 STG.E [R16.64], R65 ;  /* 0x0000004110005986 */ /* 0x0005e2000c101904 */
[-C--:B------:R-:W-:Y:S02]  /*14c50*/  LEA.HI.X.SX32 R15, R50, R49.reuse, 0x2, P2 ;  /* 0x00000031320f7211 */ /* 0x080fe400010f16ff */
[----:B------:R-:W-:Y:S01]  /*14c60*/  ISETP.LT.AND P5, PT, R19, c[0x0][0x17c], !P0 ;  /* 0x00005f0013007a0c */ /* 0x000fe200047a1270 */
[----:B------:R-:W-:Y:S01]  /*14c70*/  LDS.128 R52, [R2+0x800] ;  /* 0x0008000002347984 */ /* 0x000fe20000000c00 */
[C---:B------:R-:W-:Y:S02]  /*14c80*/  LEA.HI.X.SX32 R19, R51.reuse, R49, 0x2, P6 ;  /* 0x0000003133137211 */ /* 0x040fe400030f16ff */
[----:B------:R-:W-:Y:S01]  /*14c90*/  IADD3 R51, R51, c[0x0][0x198], RZ ;  /* 0x0000660033337a10 */ /* 0x000fe20007ffe0ff */
[----:B------:R3:W-:Y:S01]  /*14ca0*/  @P3 STG.E [R14.64], R88 ;  /* 0x000000580e003986 */ /* 0x0007e2000c101904 */
[----:B------:R-:W-:-:S02]  /*14cb0*/  ISETP.LT.AND P1, PT, R0, c[0x0][0x17c], !P0 ;  /* 0x00005f0000007a0c */ /* 0x000fc40004721270 */
[C---:B------:R-:W-:Y:S02]  /*14cc0*/  IADD3 R50, R51.reuse, c[0x0][0x198], RZ ;  /* 0x0000660033327a10 */ /* 0x040fe40007ffe0ff */
[CC--:B-1----:R-:W-:Y:S02]  /*14cd0*/  LEA R12, P3, R51.reuse, R48.reuse, 0x2 ;  /* 0x00000030330c7211 */ /* 0x0c2fe400078610ff */
[C---:B--2---:R-:W-:Y:S02]  /*14ce0*/  IADD3 R17, R252.reuse, 0xb, RZ ;  /* 0x0000000bfc117810 */ /* 0x044fe40007ffe0ff */
[----:B------:R-:W-:Y:S02]  /*14cf0*/  IADD3 R0, R252, 0xa, RZ ;  /* 0x0000000afc007810 */ /* 0x000fe40007ffe0ff */
[C---:B------:R-:W-:Y:S02]  /*14d00*/  LEA R16, P6, R50.reuse, R48, 0x2 ;  /* 0x0000003032107211 */ /* 0x040fe400078c10ff */
[----:B------:R-:W-:Y:S01]  /*14d10*/  LEA.HI.X.SX32 R13, R51, R49, 0x2, P3 ;  /* 0x00000031330d7211 */ /* 0x000fe200018f16ff */
[----:B------:R1:W-:Y:S01]  /*14d20*/  @P4 STG.E [R18.64], R89 ;  /* 0x0000005912004986 */ /* 0x0003e2000c101904 */
[----:B------:R-:W-:-:S02]  /*14d30*/  IADD3 R51, R50, c[0x0][0x198], RZ ;  /* 0x0000660032337a10 */ /* 0x000fc40007ffe0ff */
[----:B------:R-:W-:Y:S02]  /*14d40*/  ISETP.LT.AND P4, PT, R17, c[0x0][0x17c], !P0 ;  /* 0x00005f0011007a0c */ /* 0x000fe40004781270 */
[----:B------:R-:W-:Y:S02]  /*14d50*/  ISETP.LT.AND P2, PT, R0, c[0x0][0x17c], !P0 ;  /* 0x00005f0000007a0c */ /* 0x000fe40004741270 */
[----:B------:R-:W-:Y:S02]  /*14d60*/  LEA.HI.X.SX32 R17, R50, R49, 0x2, P6 ;  /* 0x0000003132117211 */ /* 0x000fe400030f16ff */
[C---:B------:R-:W-:Y:S01]  /*14d70*/  IADD3 R50, R51.reuse, c[0x0][0x198], RZ ;  /* 0x0000660033327a10 */ /* 0x040fe20007ffe0ff */
[----:B------:R2:W-:Y:S01]  /*14d80*/  @P1 STG.E [R12.64], R240 ;  /* 0x000000f00c001986 */ /* 0x0005e2000c101904 */
[----:B---3--:R-:W-:Y:S02]  /*14d90*/  LEA R14, P1, R51, R48, 0x2 ;  /* 0x00000030330e7211 */ /* 0x008fe400078210ff */
[----:B-1----:R-:W-:-:S02]  /*14da0*/  IADD3 R19, R252, 0xd, RZ ;  /* 0x0000000dfc137810 */ /* 0x002fc40007ffe0ff */
[C---:B------:R-:W-:Y:S01]  /*14db0*/  LEA R18, P6, R50.reuse, R48, 0x2 ;  /* 0x0000003032127211 */ /* 0x040fe200078c10ff */
[----:B------:R1:W-:Y:S01]  /*14dc0*/  @P5 STG.E [R16.64], R241 ;  /* 0x000000f110005986 */ /* 0x0003e2000c101904 */
[-C--:B------:R-:W-:Y:S02]  /*14dd0*/  LEA.HI.X.SX32 R15, R51, R49.reuse, 0x2, P1 ;  /* 0x00000031330f7211 */ /* 0x080fe400008f16ff */
[----:B------:R-:W-:Y:S02]  /*14de0*/  ISETP.LT.AND P5, PT, R19, c[0x0][0x17c], !P0 ;  /* 0x00005f0013007a0c */ /* 0x000fe400047a1270 */
[----:B------:R-:W-:Y:S02]  /*14df0*/  LEA.HI.X.SX32 R19, R50, R49, 0x2, P6 ;  /* 0x0000003132137211 */ /* 0x000fe400030f16ff */
[----:B------:R-:W-:Y:S02]  /*14e00*/  IADD3 R0, R252, 0xc, RZ ;  /* 0x0000000cfc007810 */ /* 0x000fe40007ffe0ff */
[----:B------:R-:W-:Y:S01]  /*14e10*/  IADD3 R50, R50, c[0x0][0x198], RZ ;  /* 0x0000660032327a10 */ /* 0x000fe20007ffe0ff */
[----:B------:R-:W-:Y:S01]  /*14e20*/  @P2 STG.E [R14.64], R220 ;  /* 0x000000dc0e002986 */ /* 0x000fe2000c101904 */
[----:B------:R-:W-:-:S02]  /*14e30*/  ISETP.LT.AND P3, PT, R0, c[0x0][0x17c], !P0 ;  /* 0x00005f0000007a0c */ /* 0x000fc40004761270 */
[C---:B------:R-:W-:Y:S02]  /*14e40*/  IADD3 R51, R50.reuse, c[0x0][0x198], RZ ;  /* 0x0000660032337a10 */ /* 0x040fe40007ffe0ff */
[-C--:B--2---:R-:W-:Y:S02]  /*14e50*/  LEA R12, P2, R50, R48.reuse, 0x2 ;  /* 0x00000030320c7211 */ /* 0x084fe400078410ff */
[----:B-1----:R-:W-:Y:S02]  /*14e60*/  IADD3 R17, R252, 0xf, RZ ;  /* 0x0000000ffc117810 */ /* 0x002fe40007ffe0ff */
[C---:B------:R-:W-:Y:S02]  /*14e70*/  LEA R16, P6, R51.reuse, R48, 0x2 ;  /* 0x0000003033107211 */ /* 0x040fe400078c10ff */
[----:B------:R-:W-:Y:S01]  /*14e80*/  LEA.HI.X.SX32 R13, R50, R49, 0x2, P2 ;  /* 0x00000031320d7211 */ /* 0x000fe200010f16ff */
[----:B------:R1:W-:Y:S01]  /*14e90*/  @P4 STG.E [R18.64], R221 ;  /* 0x000000dd12004986 */ /* 0x0003e2000c101904 */
[----:B------:R-:W-:-:S02]  /*14ea0*/  IADD3 R50, R51, c[0x0][0x198], RZ ;  /* 0x0000660033327a10 */ /* 0x000fc40007ffe0ff */
[----:B------:R-:W-:Y:S02]  /*14eb0*/  IADD3 R0, R252, 0xe, RZ ;  /* 0x0000000efc007810 */ /* 0x000fe40007ffe0ff */
[----:B------:R-:W-:Y:S02]  /*14ec0*/  ISETP.LT.AND P4, PT, R17, c[0x0][0x17c], !P0 ;  /* 0x00005f0011007a0c */ /* 0x000fe40004781270 */
[----:B------:R-:W-:Y:S02]  /*14ed0*/  LEA.HI.X.SX32 R17, R51, R49, 0x2, P6 ;  /* 0x0000003133117211 */ /* 0x000fe400030f16ff */
[----:B------:R-:W-:Y:S02]  /*14ee0*/  IADD3 R51, R50, c[0x0][0x198], RZ ;  /* 0x0000660032337a10 */ /* 0x000fe40007ffe0ff */
[----:B------:R-:W-:Y:S01]  /*14ef0*/  ISETP.LT.AND P1, PT, R0, c[0x0][0x17c], !P0 ;  /* 0x00005f0000007a0c */ /* 0x000fe20004721270 */
[----:B------:R2:W-:Y:S01]  /*14f00*/  @P3 STG.E [R12.64], R36 ;  /* 0x000000240c003986 */ /* 0x0005e2000c101904 */
[----:B-1----:R-:W-:-:S02]  /*14f10*/  IADD3 R19, R252, 0x11, RZ ;  /* 0x00000011fc137810 */ /* 0x002fc40007ffe0ff */
[-C--:B------:R-:W-:Y:S01]  /*14f20*/  LEA R18, P6, R51, R48.reuse, 0x2 ;  /* 0x0000003033127211 */ /* 0x080fe200078c10ff */
[----:B------:R1:W-:Y:S01]  /*14f30*/  @P5 STG.E [R16.64], R37 ;  /* 0x0000002510005986 */ /* 0x0003e2000c101904 */
[----:B------:R-:W-:Y:S02]  /*14f40*/  LEA R14, P3, R50, R48, 0x2 ;  /* 0x00000030320e7211 */ /* 0x000fe400078610ff */
[----:B------:R-:W-:Y:S02]  /*14f50*/  IADD3 R0, R252, 0x10, RZ ;  /* 0x00000010fc007810 */ /* 0x000fe40007ffe0ff */
[----:B------:R-:W-:Y:S02]  /*14f60*/  ISETP.LT.AND P5, PT, R19, c[0x0][0x17c], !P0 ;  /* 0x00005f0013007a0c */ /* 0x000fe400047a1270 */
[-C--:B------:R-:W-:Y:S02]  /*14f70*/  LEA.HI.X.SX32 R19, R51, R49.reuse, 0x2, P6 ;  /* 0x0000003133137211 */ /* 0x080fe400030f16ff */
[----:B------:R-:W-:-:S02]  /*14f80*/  LEA.HI.X.SX32 R15, R50, R49, 0x2, P3 ;  /* 0x00000031320f7211 */ /* 0x000fc400018f16ff */
[----:B------:R-:W-:Y:S02]  /*14f90*/  IADD3 R51, R51, c[0x0][0x198], RZ ;  /* 0x0000660033337a10 */ /* 0x000fe40007ffe0ff */
[----:B------:R-:W-:Y:S01]  /*14fa0*/  ISETP.LT.AND P2, PT, R0, c[0x0][0x17c], !P0 ;  /* 0x00005f0000007a0c */ /* 0x000fe20004741270 */
[----:B------:R3:W-:Y:S01]  /*14fb0*/  @P1 STG.E [R14.64], R40 ;  /* 0x000000280e001986 */ /* 0x0007e2000c101904 */
[C---:B--2---:R-:W-:Y:S02]  /*14fc0*/  IADD3 R36, R51.reuse, c[0x0][0x198], RZ ;  /* 0x0000660033247a10 */ /* 0x044fe40007ffe0ff */
[----:B------:R-:W-:Y:S02]  /*14fd0*/  LEA R12, P1, R51, R48, 0x2 ;  /* 0x00000030330c7211 */ /* 0x000fe400078210ff */
[C---:B-1----:R-:W-:Y:S02]  /*14fe0*/  IADD3 R17, R252.reuse, 0x13, RZ ;  /* 0x00000013fc117810 */ /* 0x042fe40007ffe0ff */
[----:B------:R-:W-:-:S02]  /*14ff0*/  IADD3 R0, R252, 0x12, RZ ;  /* 0x00000012fc007810 */ /* 0x000fc40007ffe0ff */
[C---:B------:R-:W-:Y:S01]  /*15000*/  LEA R16, P6, R36.reuse, R48, 0x2 ;  /* 0x0000003024107211 */ /* 0x040fe200078c10ff */
[----:B------:R1:W-:Y:S01]  /*15010*/  @P4 STG.E [R18.64], R41 ;  /* 0x0000002912004986 */ /* 0x0003e2000c101904 */
[----:B------:R-:W-:Y:S02]  /*15020*/  IADD3 R37, R36, c[0x0][0x198], RZ ;  /* 0x0000660024257a10 */ /* 0x000fe40007ffe0ff */
[-C--:B------:R-:W-:Y:S02]  /*15030*/  LEA.HI.X.SX32 R13, R51, R49.reuse, 0x2, P1 ;  /* 0x00000031330d7211 */ /* 0x080fe400008f16ff */
[----:B------:R-:W-:Y:S02]  /*15040*/  ISETP.LT.AND P4, PT, R17, c[0x0][0x17c], !P0 ;  /* 0x00005f0011007a0c */ /* 0x000fe40004781270 */
[----:B------:R-:W-:Y:S02]  /*15050*/  ISETP.LT.AND P3, PT, R0, c[0x0][0x17c], !P0 ;  /* 0x00005f0000007a0c */ /* 0x000fe40004761270 */
[----:B------:R-:W-:-:S02]  /*15060*/  LEA.HI.X.SX32 R17, R36, R49, 0x2, P6 ;  /* 0x0000003124117211 */ /* 0x000fc400030f16ff */
[C---:B------:R-:W-:Y:S01]  /*15070*/  IADD3 R36, R37.reuse, c[0x0][0x198], RZ ;  /* 0x0000660025247a10 */ /* 0x040fe20007ffe0ff */
[----:B------:R2:W-:Y:S01]  /*15080*/  @P2 STG.E [R12.64], R236 ;  /* 0x000000ec0c002986 */ /* 0x0005e2000c101904 */
[CC--:B---3--:R-:W-:Y:S02]  /*15090*/  LEA R14, P2, R37.reuse, R48.reuse, 0x2 ;  /* 0x00000030250e7211 */ /* 0x0c8fe400078410ff */
[----:B-1----:R-:W-:Y:S02]  /*150a0*/  IADD3 R19, R252, 0x15, RZ ;  /* 0x00000015fc137810 */ /* 0x002fe40007ffe0ff */
[----:B------:R-:W-:Y:S01]  /*150b0*/  LEA R18, P6, R36, R48, 0x2 ;  /* 0x0000003024127211 */ /* 0x000fe200078c10ff */
[----:B------:R1:W-:Y:S01]  /*150c0*/  @P5 STG.E [R16.64], R237 ;  /* 0x000000ed10005986 */ /* 0x0003e2000c101904 */
[----:B------:R-:W-:Y:S02]  /*150d0*/  LEA.HI.X.SX32 R15, R37, R49, 0x2, P2 ;  /* 0x00000031250f7211 */ /* 0x000fe400010f16ff */
[----:B------:R-:W-:-:S02]  /*150e0*/  ISETP.LT.AND P5, PT, R19, c[0x0][0x17c], !P0 ;  /* 0x00005f0013007a0c */ /* 0x000fc400047a1270 */
[----:B------:R-:W-:Y:S02]  /*150f0*/  LEA.HI.X.SX32 R19, R36, R49, 0x2, P6 ;  /* 0x0000003124137211 */ /* 0x000fe400030f16ff */
[----:B------:R-:W-:Y:S02]  /*15100*/  IADD3 R0, R252, 0x14, RZ ;  /* 0x00000014fc007810 */ /* 0x000fe40007ffe0ff */
[----:B------:R-:W-:Y:S01]  /*15110*/  IADD3 R36, R36, c[0x0][0x198], RZ ;  /* 0x0000660024247a10 */ /* 0x000fe20007ffe0ff */
[----:B------:R3:W-:Y:S01]  /*15120*/  @P3 STG.E [R14.64], R32 ;  /* 0x000000200e003986 */ /* 0x0007e2000c101904 */
[----:B------:R-:W-:Y:S02]  /*15130*/  ISETP.LT.AND P1, PT, R0, c[0x0][0x17c], !P0 ;  /* 0x00005f0000007a0c */ /* 0x000fe40004721270 */
[C---:B--2---:R-:W-:Y:S02]  /*15140*/  LEA R12, P3, R36.reuse, R48, 0x2 ;  /* 0x00000030240c7211 */ /* 0x044fe400078610ff */
[----:B------:R-:W-:-:S02]  /*15150*/  IADD3 R37, R36, c[0x0][0x198], RZ ;  /* 0x0000660024257a10 */ /* 0x000fc40007ffe0ff */
[----:B------:R-:W-:Y:S02]  /*15160*/  LEA.HI.X.SX32 R13, R36, R49, 0x2, P3 ;  /* 0x00000031240d7211 */ /* 0x000fe400018f16ff */
[C---:B-1----:R-:W-:Y:S02]  /*15170*/  IADD3 R17, R252.reuse, 0x17, RZ ;  /* 0x00000017fc117810 */ /* 0x042fe40007ffe0ff */
[C---:B------:R-:W-:Y:S02]  /*15180*/  IADD3 R36, R37.reuse, c[0x0][0x198], RZ ;  /* 0x0000660025247a10 */ /* 0x040fe40007ffe0ff */
[----:B------:R-:W-:Y:S02]  /*15190*/  IADD3 R0, R252, 0x16, RZ ;  /* 0x00000016fc007810 */ /* 0x000fe40007ffe0ff */
[----:B------:R-:W-:Y:S01]  /*151a0*/  LEA R16, P6, R37, R48, 0x2 ;  /* 0x0000003025107211 */ /* 0x000fe200078c10ff */
[----:B------:R1:W-:Y:S01]  /*151b0*/  @P4 STG.E [R18.64], R33 ;  /* 0x0000002112004986 */ /* 0x0003e2000c101904 */
[----:B------:R-:W-:-:S02]  /*151c0*/  ISETP.LT.AND P4, PT, R17, c[0x0][0x17c], !P0 ;  /* 0x00005f0011007a0c */ /* 0x000fc40004781270 */
[----:B---3--:R-:W-:Y:S02]  /*151d0*/  IADD3 R32, R36, c[0x0][0x198], RZ ;  /* 0x0000660024207a10 */ /* 0x008fe40007ffe0ff */
[----:B------:R-:W-:Y:S02]  /*151e0*/  ISETP.LT.AND P2, PT, R0, c[0x0][0x17c], !P0 ;  /* 0x00005f0000007a0c */ /* 0x000fe40004741270 */
[----:B------:R-:W-:Y:S01]  /*151f0*/  LEA.HI.X.SX32 R17, R37, R49, 0x2, P6 ;  /* 0x0000003125117211 */ /* 0x000fe200030f16ff */
[----:B------:R2:W-:Y:S01]  /*15200*/  @P1 STG.E [R12.64], R24 ;  /* 0x000000180c001986 */ /* 0x0005e2000c101904 */
[-C--:B------:R-:W-:Y:S02]  /*15210*/  LEA R14, P1, R36, R48.reuse, 0x2 ;  /* 0x00000030240e7211 */ /* 0x080fe400078210ff */
[----:B-1----:R-:W-:Y:S02]  /*15220*/  IADD3 R19, R252, 0x19, RZ ;  /* 0x00000019fc137810 */ /* 0x002fe40007ffe0ff */
[----:B------:R-:W-:Y:S01]  /*15230*/  LEA R18, P6, R32, R48, 0x2 ;  /* 0x0000003020127211 */ /* 0x000fe200078c10ff */
[----:B------:R1:W-:Y:S01]  /*15240*/  @P5 STG.E [R16.64], R25 ;  /* 0x0000001910005986 */ /* 0x0003e2000c101904 */
[----:B------:R-:W-:-:S02]  /*15250*/  IADD3 R0, R252, 0x18, RZ ;  /* 0x00000018fc007810 */ /* 0x000fc40007ffe0ff */
[----:B------:R-:W-:Y:S02]  /*15260*/  ISETP.LT.AND P5, PT, R19, c[0x0][0x17c], !P0 ;  /* 0x00005f0013007a0c */ /* 0x000fe400047a1270 */
[-C--:B------:R-:W-:Y:S02]  /*15270*/  LEA.HI.X.SX32 R19, R32, R49.reuse, 0x2, P6 ;  /* 0x0000003120137211 */ /* 0x080fe400030f16ff */
[----:B------:R-:W-:Y:S02]  /*15280*/  LEA.HI.X.SX32 R15, R36, R49, 0x2, P1 ;  /* 0x00000031240f7211 */ /* 0x000fe400008f16ff */
[----:B------:R-:W-:Y:S02]  /*15290*/  IADD3 R32, R32, c[0x0][0x198], RZ ;  /* 0x0000660020207a10 */ /* 0x000fe40007ffe0ff */
[----:B------:R-:W-:Y:S01]  /*152a0*/  ISETP.LT.AND P3, PT, R0, c[0x0][0x17c], !P0 ;  /* 0x00005f0000007a0c */ /* 0x000fe20004761270 */
[----:B------:R3:W-:Y:S01]  /*152b0*/  @P2 STG.E [R14.64], R28 ;  /* 0x0000001c0e002986 */ /* 0x0007e2000c101904 */
[----:B--2---:R-:W-:-:S02]  /*152c0*/  IADD3 R24, R32, c[0x0][0x198], RZ ;  /* 0x0000660020187a10 */ /* 0x004fc40007ffe0ff */
[-C--:B------:R-:W-:Y:S02]  /*152d0*/  LEA R12, P2, R32, R48.reuse, 0x2 ;  /* 0x00000030200c7211 */ /* 0x080fe400078410ff */
[C---:B-1----:R-:W-:Y:S02]  /*152e0*/  IADD3 R17, R252.reuse, 0x1b, RZ ;  /* 0x0000001bfc117810 */ /* 0x042fe40007ffe0ff */
[----:B------:R-:W-:Y:S02]  /*152f0*/  IADD3 R0, R252, 0x1a, RZ ;  /* 0x0000001afc007810 */ /* 0x000fe40007ffe0ff */
[C---:B------:R-:W-:Y:S01]  /*15300*/  LEA R16, P6, R24.reuse, R48, 0x2 ;  /* 0x0000003018107211 */ /* 0x040fe200078c10ff */
[----:B------:R1:W-:Y:S01]  /*15310*/  @P4 STG.E [R18.64], R29 ;  /* 0x0000001d12004986 */ /* 0x0003e2000c101904 */
[----:B------:R-:W-:Y:S02]  /*15320*/  IADD3 R25, R24, c[0x0][0x198], RZ ;  /* 0x0000660018197a10 */ /* 0x000fe40007ffe0ff */
[----:B------:R-:W-:-:S02]  /*15330*/  LEA.HI.X.SX32 R13, R32, R49, 0x2, P2 ;  /* 0x00000031200d7211 */ /* 0x000fc400010f16ff */
        /* <DEDUP_REMOVED lines=14> */
[----:B------:R3:W-:Y:S01]  /*15420*/  @P1 STG.E [R14.64], R20 ;  /* 0x000000140e001986 */ /* 0x0007e2000c101904 */
[----:B------:R-:W-:-:S02]  /*15430*/  ISETP.LT.AND P2, PT, R0, c[0x0][0x17c], !P0 ;  /* 0x00005f0000007a0c */ /* 0x000fc40004741270 */
[C---:B--2---:R-:W-:Y:S02]  /*15440*/  LEA R12, P1, R24.reuse, R48, 0x2 ;  /* 0x00000030180c7211 */ /* 0x044fe400078210ff */
[C---:B------:R-:W-:Y:S02]  /*15450*/  IADD3 R25, R24.reuse, c[0x0][0x198], RZ ;  /* 0x0000660018197a10 */ /* 0x040fe40007ffe0ff */
[----:B------:R-:W-:Y:S02]  /*15460*/  LEA.HI.X.SX32 R13, R24, R49, 0x2, P1 ;  /* 0x00000031180d7211 */ /* 0x000fe400008f16ff */
[C---:B-1----:R-:W-:Y:S02]  /*15470*/  IADD3 R17, R252.reuse, 0x1f, RZ ;  /* 0x0000001ffc117810 */ /* 0x042fe40007ffe0ff */
[----:B------:R-:W-:Y:S02]  /*15480*/  IADD3 R24, R25, c[0x0][0x198], RZ ;  /* 0x0000660019187a10 */ /* 0x000fe40007ffe0ff */
[----:B------:R-:W-:-:S02]  /*15490*/  IADD3 R0, R252, 0x1e, RZ ;  /* 0x0000001efc007810 */ /* 0x000fc40007ffe0ff */
[-C--:B------:R-:W-:Y:S01]  /*154a0*/  LEA R16, P6, R25, R48.reuse, 0x2 ;  /* 0x0000003019107211 */ /* 0x080fe200078c10ff */
[----:B------:R1:W-:Y:S01]  /*154b0*/  @P4 STG.E [R18.64], R21 ;  /* 0x0000001512004986 */ /* 0x0003e2000c101904 */
[----:B------:R-:W-:Y:S02]  /*154c0*/  ISETP.LT.AND P4, PT, R17, c[0x0][0x17c], !P0 ;  /* 0x00005f0011007a0c */ /* 0x000fe40004781270 */
[----:B---3--:R-:W-:Y:S02]  /*154d0*/  IADD3 R20, R24, c[0x0][0x198], RZ ;  /* 0x0000660018147a10 */ /* 0x008fe40007ffe0ff */
[----:B------:R-:W-:Y:S02]  /*154e0*/  ISETP.LT.AND P3, PT, R0, c[0x0][0x17c], !P0 ;  /* 0x00005f0000007a0c */ /* 0x000fe40004761270 */
[----:B------:R-:W-:Y:S01]  /*154f0*/  LEA.HI.X.SX32 R17, R25, R49, 0x2, P6 ;  /* 0x0000003119117211 */ /* 0x000fe200030f16ff */
[----:B------:R-:W-:Y:S01]  /*15500*/  @P2 STG.E [R12.64], R4 ;  /* 0x000000040c002986 */ /* 0x000fe2000c101904 */
[----:B------:R-:W-:-:S02]  /*15510*/  LEA R14, P2, R24, R48, 0x2 ;  /* 0x00000030180e7211 */ /* 0x000fc400078410ff */
[----:B-1----:R-:W-:Y:S02]  /*15520*/  IADD3 R19, R252, 0x21, RZ ;  /* 0x00000021fc137810 */ /* 0x002fe40007ffe0ff */
[----:B------:R-:W-:Y:S01]  /*15530*/  LEA R18, P6, R20, R48, 0x2 ;  /* 0x0000003014127211 */ /* 0x000fe200078c10ff */
[----:B------:R1:W-:Y:S01]  /*15540*/  @P5 STG.E [R16.64], R5 ;  /* 0x0000000510005986 */ /* 0x0003e2000c101904 */
[----:B------:R-:W-:Y:S02]  /*15550*/  IADD3 R0, R252, 0x20, RZ ;  /* 0x00000020fc007810 */ /* 0x000fe40007ffe0ff */
[----:B------:R-:W-:Y:S02]  /*15560*/  ISETP.LT.AND P5, PT, R19, c[0x0][0x17c], !P0 ;  /* 0x00005f0013007a0c */ /* 0x000fe400047a1270 */
[-C--:B------:R-:W-:Y:S02]  /*15570*/  LEA.HI.X.SX32 R19, R20, R49.reuse, 0x2, P6 ;  /* 0x0000003114137211 */ /* 0x080fe400030f16ff */
[----:B------:R-:W-:-:S02]  /*15580*/  LEA.HI.X.SX32 R15, R24, R49, 0x2, P2 ;  /* 0x00000031180f7211 */ /* 0x000fc400010f16ff */
[----:B------:R-:W-:Y:S02]  /*15590*/  IADD3 R20, R20, c[0x0][0x198], RZ ;  /* 0x0000660014147a10 */ /* 0x000fe40007ffe0ff */
[----:B------:R-:W-:Y:S01]  /*155a0*/  ISETP.LT.AND P1, PT, R0, c[0x0][0x17c], !P0 ;  /* 0x00005f0000007a0c */ /* 0x000fe20004721270 */
[----:B------:R2:W-:Y:S01]  /*155b0*/  @P3 STG.E [R14.64], R8 ;  /* 0x000000080e003986 */ /* 0x0005e2000c101904 */
[C---:B-1----:R-:W-:Y:S02]  /*155c0*/  IADD3 R16, R20.reuse, c[0x0][0x198], RZ ;  /* 0x0000660014107a10 */ /* 0x042fe40007ffe0ff */
[----:B------:R-:W-:Y:S02]  /*155d0*/  LEA R4, P3, R20, R48, 0x2 ;  /* 0x0000003014047211 */ /* 0x000fe400078610ff */
[C---:B------:R-:W-:Y:S02]  /*155e0*/  IADD3 R13, R252.reuse, 0x23, RZ ;  /* 0x00000023fc0d7810 */ /* 0x040fe40007ffe0ff */
        /* <DEDUP_REMOVED lines=10> */
[CC--:B--2---:R-:W-:Y:S02]  /*15690*/  LEA R8, P1, R17.reuse, R48.reuse, 0x2 ;  /* 0x0000003011087211 */ /* 0x0c4fe400078210ff */
[----:B------:R-:W-:Y:S02]  /*156a0*/  IADD3 R15, R252, 0x25, RZ ;  /* 0x00000025fc0f7810 */ /* 0x000fe40007ffe0ff */
[----:B------:R-:W-:Y:S01]  /*156b0*/  LEA R14, P6, R16, R48, 0x2 ;  /* 0x00000030100e7211 */ /* 0x000fe200078c10ff */
[----:B------:R2:W-:Y:S01]  /*156c0*/  @P5 STG.E [R12.64], R247 ;  /* 0x000000f70c005986 */ /* 0x0005e2000c101904 */
[----:B------:R-:W-:Y:S02]  /*156d0*/  IADD3 R0, R252, 0x24, RZ ;  /* 0x00000024fc007810 */ /* 0x000fe40007ffe0ff */
[----:B-1----:R-:W-:-:S02]  /*156e0*/  LEA.HI.X.SX32 R9, R17, R49, 0x2, P1 ;  /* 0x0000003111097211 */ /* 0x002fc400008f16ff */
[----:B------:R-:W-:Y:S02]  /*156f0*/  ISETP.LT.AND P5, PT, R15, c[0x0][0x17c], !P0 ;  /* 0x00005f000f007a0c */ /* 0x000fe400047a1270 */
[C---:B------:R-:W-:Y:S02]  /*15700*/  LEA.HI.X.SX32 R15, R16.reuse, R49, 0x2, P6 ;  /* 0x00000031100f7211 */ /* 0x040fe400030f16ff */
[----:B------:R-:W-:Y:S01]  /*15710*/  IADD3 R16, R16, c[0x0][0x198], RZ ;  /* 0x0000660010107a10 */ /* 0x000fe20007ffe0ff */
[----:B------:R1:W-:Y:S01]  /*15720*/  @P2 STG.E [R8.64], R226 ;  /* 0x000000e208002986 */ /* 0x0003e2000c101904 */
[----:B------:R-:W-:Y:S02]  /*15730*/  ISETP.LT.AND P3, PT, R0, c[0x0][0x17c], !P0 ;  /* 0x00005f0000007a0c */ /* 0x000fe40004761270 */
[C---:B------:R-:W-:Y:S02]  /*15740*/  IADD3 R17, R16.reuse, c[0x0][0x198], RZ ;  /* 0x0000660010117a10 */ /* 0x040fe40007ffe0ff */
[----:B---3--:R-:W-:-:S02]  /*15750*/  LEA R4, P2, R16, R48, 0x2 ;  /* 0x0000003010047211 */ /* 0x008fc400078410ff */
[C---:B--2---:R-:W-:Y:S02]  /*15760*/  IADD3 R13, R252.reuse, 0x27, RZ ;  /* 0x00000027fc0d7810 */ /* 0x044fe40007ffe0ff */
[----:B------:R-:W-:Y:S02]  /*15770*/  IADD3 R0, R252, 0x26, RZ ;  /* 0x00000026fc007810 */ /* 0x000fe40007ffe0ff */
[C---:B------:R-:W-:Y:S02]  /*15780*/  LEA R12, P6, R17.reuse, R48, 0x2 ;  /* 0x00000030110c7211 */ /* 0x040fe400078c10ff */
[----:B------:R-:W-:Y:S01]  /*15790*/  LEA.HI.X.SX32 R5, R16, R49, 0x2, P2 ;  /* 0x0000003110057211 */ /* 0x000fe200010f16ff */
[----:B------:R2:W-:Y:S01]  /*157a0*/  @P4 STG.E [R14.64], R227 ;  /* 0x000000e30e004986 */ /* 0x0005e2000c101904 */
[----:B------:R-:W-:Y:S02]  /*157b0*/  IADD3 R16, R17, c[0x0][0x198], RZ ;  /* 0x0000660011107a10 */ /* 0x000fe40007ffe0ff */
[----:B------:R-:W-:-:S02]  /*157c0*/  ISETP.LT.AND P4, PT, R13, c[0x0][0x17c], !P0 ;  /* 0x00005f000d007a0c */ /* 0x000fc40004781270 */
[----:B------:R-:W-:Y:S02]  /*157d0*/  ISETP.LT.AND P1, PT, R0, c[0x0][0x17c], !P0 ;  /* 0x00005f0000007a0c */ /* 0x000fe40004721270 */
[----:B------:R-:W-:Y:S02]  /*157e0*/  LEA.HI.X.SX32 R13, R17, R49, 0x2, P6 ;  /* 0x00000031110d7211 */ /* 0x000fe400030f16ff */
[C---:B------:R-:W-:Y:S01]  /*157f0*/  IADD3 R17, R16.reuse, c[0x0][0x198], RZ ;  /* 0x0000660010117a10 */ /* 0x040fe20007ffe0ff */
[----:B------:R3:W-:Y:S01]  /*15800*/  @P3 STG.E [R4.64], R66 ;  /* 0x0000004204003986 */ /* 0x0007e2000c101904 */
[-C--:B-1----:R-:W-:Y:S02]  /*15810*/  LEA R8, P3, R16, R48.reuse, 0x2 ;  /* 0x0000003010087211 */ /* 0x082fe400078610ff */
[C---:B--2---:R-:W-:Y:S02]  /*15820*/  IADD3 R15, R252.reuse, 0x29, RZ ;  /* 0x00000029fc0f7810 */ /* 0x044fe40007ffe0ff */
[----:B------:R-:W-:Y:S01]  /*15830*/  LEA R14, P6, R17, R48, 0x2 ;  /* 0x00000030110e7211 */ /* 0x000fe200078c10ff */
[----:B------:R1:W-:Y:S01]  /*15840*/  @P5 STG.E [R12.64], R67 ;  /* 0x000000430c005986 */ /* 0x0003e2000c101904 */
[----:B------:R-:W-:-:S02]  /*15850*/  IADD3 R0, R252, 0x28, RZ ;  /* 0x00000028fc007810 */ /* 0x000fc40007ffe0ff */
[-C--:B------:R-:W-:Y:S01]  /*15860*/  LEA.HI.X.SX32 R9, R16, R49.reuse, 0x2, P3 ;  /* 0x0000003110097211 */ /* 0x080fe200018f16ff */
[----:B------:R-:W-:Y:S01]  /*15870*/  LDS.128 R64, [R249] ;  /* 0x00000000f9407984 */ /* 0x000fe20000000c00 */
[----:B------:R-:W-:Y:S02]  /*15880*/  ISETP.LT.AND P5, PT, R15, c[0x0][0x17c], !P0 ;  /* 0x00005f000f007a0c */ /* 0x000fe400047a1270 */
[C---:B------:R-:W-:Y:S02]  /*15890*/  LEA.HI.X.SX32 R15, R17.reuse, R49, 0x2, P6 ;  /* 0x00000031110f7211 */ /* 0x040fe400030f16ff */
[----:B------:R-:W-:Y:S01]  /*158a0*/  IADD3 R17, R17, c[0x0][0x198], RZ ;  /* 0x0000660011117a10 */ /* 0x000fe20007ffe0ff */
[----:B------:R2:W-:Y:S01]  /*158b0*/  @P1 STG.E [R8.64], R90 ;  /* 0x0000005a08001986 */ /* 0x0005e2000c101904 */
[----:B------:R-:W-:Y:S02]  /*158c0*/  ISETP.LT.AND P2, PT, R0, c[0x0][0x17c], !P0 ;  /* 0x00005f0000007a0c */ /* 0x000fe40004741270 */
[----:B------:R-:W-:-:S02]  /*158d0*/  IADD3 R16, R17, c[0x0][0x198], RZ ;  /* 0x0000660011107a10 */ /* 0x000fc40007ffe0ff */
[CC--:B---3--:R-:W-:Y:S02]  /*158e0*/  LEA R4, P1, R17.reuse, R48.reuse, 0x2 ;  /* 0x0000003011047211 */ /* 0x0c8fe400078210ff */
[C---:B-1----:R-:W-:Y:S02]  /*158f0*/  IADD3 R13, R252.reuse, 0x2b, RZ ;  /* 0x0000002bfc0d7810 */ /* 0x042fe40007ffe0ff */
        /* <DEDUP_REMOVED lines=10> */
[----:B--2---:R-:W-:Y:S02]  /*159a0*/  LEA R8, P2, R17, R48, 0x2 ;  /* 0x0000003011087211 */ /* 0x004fe400078410ff */
[----:B-1----:R-:W-:-:S02]  /*159b0*/  IADD3 R15, R252, 0x2d, RZ ;  /* 0x0000002dfc0f7810 */ /* 0x002fc40007ffe0ff */
[----:B------:R-:W-:Y:S01]  /*159c0*/  LEA R14, P6, R16, R48, 0x2 ;  /* 0x00000030100e7211 */ /* 0x000fe200078c10ff */
[----:B------:R1:W-:Y:S01]  /*159d0*/  @P5 STG.E [R12.64], R243 ;  /* 0x000000f30c005986 */ /* 0x0003e2000c101904 */
[----:B------:R-:W-:Y:S02]  /*159e0*/  IADD3 R0, R252, 0x2c, RZ ;  /* 0x0000002cfc007810 */ /* 0x000fe40007ffe0ff */
[-C--:B------:R-:W-:Y:S02]  /*159f0*/  LEA.HI.X.SX32 R9, R17, R49.reuse, 0x2, P2 ;  /* 0x0000003111097211 */ /* 0x080fe400010f16ff */
[----:B------:R-:W-:Y:S02]  /*15a00*/  ISETP.LT.AND P5, PT, R15, c[0x0][0x17c], !P0 ;  /* 0x00005f000f007a0c */ /* 0x000fe400047a1270 */
[C---:B------:R-:W-:Y:S02]  /*15a10*/  LEA.HI.X.SX32 R15, R16.reuse, R49, 0x2, P6 ;  /* 0x00000031100f7211 */ /* 0x040fe400030f16ff */
[----:B------:R-:W-:Y:S01]  /*15a20*/  IADD3 R16, R16, c[0x0][0x198], RZ ;  /* 0x0000660010107a10 */ /* 0x000fe20007ffe0ff */
[----:B------:R2:W-:Y:S01]  /*15a30*/  @P3 STG.E [R8.64], R222 ;  /* 0x000000de08003986 */ /* 0x0005e2000c101904 */
[----:B------:R-:W-:-:S02]  /*15a40*/  ISETP.LT.AND P1, PT, R0, c[0x0][0x17c], !P0 ;  /* 0x00005f0000007a0c */ /* 0x000fc40004721270 */
[C---:B------:R-:W-:Y:S02]  /*15a50*/  IADD3 R17, R16.reuse, c[0x0][0x198], RZ ;  /* 0x0000660010117a10 */ /* 0x040fe40007ffe0ff */
[-C--:B---3--:R-:W-:Y:S02]  /*15a60*/  LEA R4, P3, R16, R48.reuse, 0x2 ;  /* 0x0000003010047211 */ /* 0x088fe400078610ff */
        /* <DEDUP_REMOVED lines=16> */
[-C--:B------:R-:W-:Y:S01]  /*15b70*/  LEA.HI.X.SX32 R9, R16, R49.reuse, 0x2, P1 ;  /* 0x0000003110097211 */ /* 0x080fe200008f16ff */
[----:B------:R-:W-:Y:S01]  /*15b80*/  LDS.128 R36, [R3+0x800] ;  /* 0x0008000003247984 */ /* 0x000fe20000000c00 */
[----:B------:R-:W-:Y:S02]  /*15b90*/  ISETP.LT.AND P5, PT, R15, c[0x0][0x17c], !P0 ;  /* 0x00005f000f007a0c */ /* 0x000fe400047a1270 */
[C---:B------:R-:W-:Y:S02]  /*15ba0*/  LEA.HI.X.SX32 R15, R17.reuse, R49, 0x2, P6 ;  /* 0x00000031110f7211 */ /* 0x040fe400030f16ff */
[----:B------:R-:W-:Y:S01]  /*15bb0*/  IADD3 R17, R17, c[0x0][0x198], RZ ;  /* 0x0000660011117a10 */ /* 0x000fe20007ffe0ff */
[----:B------:R2:W-:Y:S01]  /*15bc0*/  @P2 STG.E [R8.64], R42 ;  /* 0x0000002a08002986 */ /* 0x0005e2000c101904 */
[----:B------:R-:W-:-:S02]  /*15bd0*/  ISETP.LT.AND P3, PT, R0, c[0x0][0x17c], !P0 ;  /* 0x00005f0000007a0c */ /* 0x000fc40004761270 */
[C---:B------:R-:W-:Y:S02]  /*15be0*/  IADD3 R16, R17.reuse, c[0x0][0x198], RZ ;  /* 0x0000660011107a10 */ /* 0x040fe40007ffe0ff */
[CC--:B---3--:R-:W-:Y:S02]  /*15bf0*/  LEA R4, P2, R17.reuse, R48.reuse, 0x2 ;  /* 0x0000003011047211 */ /* 0x0c8fe400078410ff */
[C---:B-1----:R-:W-:Y:S02]  /*15c00*/  IADD3 R13, R252.reuse, 0x33, RZ ;  /* 0x00000033fc0d7810 */ /* 0x042fe40007ffe0ff */
[----:B------:R-:W-:Y:S02]  /*15c10*/  IADD3 R0, R252, 0x32, RZ ;  /* 0x00000032fc007810 */ /* 0x000fe40007ffe0ff */
[C---:B------:R-:W-:Y:S02]  /*15c20*/  LEA R12, P6, R16.reuse, R48, 0x2 ;  /* 0x00000030100c7211 */ /* 0x040fe400078c10ff */
[----:B------:R-:W-:Y:S01]  /*15c30*/  LEA.HI.X.SX32 R5, R17, R49, 0x2, P2 ;  /* 0x0000003111057211 */ /* 0x000fe200010f16ff */
[----:B------:R1:W-:Y:S01]  /*15c40*/  @P4 STG.E [R14.64], R43 ;  /* 0x0000002b0e004986 */ /* 0x0003e2000c101904 */
[----:B------:R-:W-:-:S02]  /*15c50*/  IADD3 R17, R16, c[0x0][0x198], RZ ;  /* 0x0000660010117a10 */ /* 0x000fc40007ffe0ff */
[----:B------:R-:W-:Y:S01]  /*15c60*/  ISETP.LT.AND P4, PT, R13, c[0x0][0x17c], !P0 ;  /* 0x00005f000d007a0c */ /* 0x000fe20004781270 */
[----:B------:R-:W-:Y:S01]  /*15c70*/  LDS.128 R40, [R248+0x800] ;  /* 0x00080000f8287984 */ /* 0x000fe20000000c00 */
        /* <DEDUP_REMOVED lines=67> */
[-C--:B---3--:R-:W-:Y:S02]  /*160b0*/  LEA R4, P2, R16, R48.reuse, 0x2 ;  /* 0x0000003010047211 */ /* 0x088fe400078410ff */
[----:B-1----:R-:W-:Y:S02]  /*160c0*/  IADD3 R13, R252, 0x3f, RZ ;  /* 0x0000003ffc0d7810 */ /* 0x002fe40007ffe0ff */
[C---:B------:R-:W-:Y:S02]  /*160d0*/  LEA R12, P6, R17.reuse, R48, 0x2 ;  /* 0x00000030110c7211 */ /* 0x040fe400078c10ff */
[----:B------:R-:W-:Y:S01]  /*160e0*/  LEA.HI.X.SX32 R5, R16, R49, 0x2, P2 ;  /* 0x0000003110057211 */ /* 0x000fe200010f16ff */
[----:B------:R1:W-:Y:S01]  /*160f0*/  @P4 STG.E [R14.64], R23 ;  /* 0x000000170e004986 */ /* 0x0003e2000c101904 */
[----:B------:R-:W-:-:S02]  /*16100*/  IADD3 R16, R17, c[0x0][0x198], RZ ;  /* 0x0000660011107a10 */ /* 0x000fc40007ffe0ff */
[----:B------:R-:W-:Y:S01]  /*16110*/  IADD3 R0, R252, 0x3e, RZ ;  /* 0x0000003efc007810 */ /* 0x000fe20007ffe0ff */
[----:B------:R-:W-:Y:S01]  /*16120*/  LDS.128 R20, [R3+0x1000] ;  /* 0x0010000003147984 */ /* 0x000fe20000000c00 */
[----:B------:R-:W-:Y:S02]  /*16130*/  ISETP.LT.AND P4, PT, R13, c[0x0][0x17c], !P0 ;  /* 0x00005f000d007a0c */ /* 0x000fe40004781270 */
[----:B------:R-:W-:Y:S02]  /*16140*/  LEA.HI.X.SX32 R13, R17, R49, 0x2, P6 ;  /* 0x00000031110d7211 */ /* 0x000fe400030f16ff */
[----:B------:R-:W-:Y:S02]  /*16150*/  IADD3 R17, R16, c[0x0][0x198], RZ ;  /* 0x0000660010117a10 */ /* 0x000fe40007ffe0ff */
[----:B------:R-:W-:Y:S01]  /*16160*/  ISETP.LT.AND P1, PT, R0, c[0x0][0x17c], !P0 ;  /* 0x00005f0000007a0c */ /* 0x000fe20004721270 */
[----:B------:R-:W-:Y:S01]  /*16170*/  @P3 STG.E [R4.64], R6 ;  /* 0x0000000604003986 */ /* 0x000fe2000c101904 */
        /* <DEDUP_REMOVED lines=25> */
[----:B-1----:R-:W-:Y:S02]  /*16310*/  IADD3 R11, R252, 0x45, RZ ;  /* 0x00000045fc0b7810 */ /* 0x002fe40007ffe0ff */
[----:B------:R-:W-:Y:S01]  /*16320*/  LEA R10, P6, R12, R48, 0x2 ;  /* 0x000000300c0a7211 */ /* 0x000fe200078c10ff */
[----:B------:R1:W-:Y:S01]  /*16330*/  @P5 STG.E [R6.64], R149 ;  /* 0x0000009506005986 */ /* 0x0003e2000c101904 */
[----:B------:R-:W-:Y:S02]  /*16340*/  IADD3 R0, R252, 0x44, RZ ;  /* 0x00000044fc007810 */ /* 0x000fe40007ffe0ff */
[----:B------:R-:W-:-:S02]  /*16350*/  LEA.HI.X.SX32 R9, R13, R49, 0x2, P2 ;  /* 0x000000310d097211 */ /* 0x000fc400010f16ff */
[----:B------:R-:W-:Y:S02]  /*16360*/  ISETP.LT.AND P5, PT, R11, c[0x0][0x17c], !P0 ;  /* 0x00005f000b007a0c */ /* 0x000fe400047a1270 */
[C---:B------:R-:W-:Y:S02]  /*16370*/  LEA.HI.X.SX32 R11, R12.reuse, R49, 0x2, P6 ;  /* 0x000000310c0b7211 */ /* 0x040fe400030f16ff */
[----:B------:R-:W-:Y:S01]  /*16380*/  IADD3 R12, R12, c[0x0][0x198], RZ ;  /* 0x000066000c0c7a10 */ /* 0x000fe20007ffe0ff */
[----:B------:R2:W-:Y:S01]  /*16390*/  @P3 STG.E [R8.64], R152 ;  /* 0x0000009808003986 */ /* 0x0005e2000c101904 */
[----:B------:R-:W-:Y:S02]  /*163a0*/  ISETP.LT.AND P1, PT, R0, c[0x0][0x17c], !P0 ;  /* 0x00005f0000007a0c */ /* 0x000fe40004721270 */
[C---:B------:R-:W-:Y:S02]  /*163b0*/  IADD3 R13, R12.reuse, c[0x0][0x198], RZ ;  /* 0x000066000c0d7a10 */ /* 0x040fe40007ffe0ff */
[----:B---3--:R-:W-:-:S02]  /*163c0*/  LEA R4, P3, R12, R48, 0x2 ;  /* 0x000000300c047211 */ /* 0x008fc400078610ff */
[C---:B-1----:R-:W-:Y:S02]  /*163d0*/  IADD3 R7, R252.reuse, 0x47, RZ ;  /* 0x00000047fc077810 */ /* 0x042fe40007ffe0ff */
        /* <DEDUP_REMOVED lines=10> */
[-C--:B--2---:R-:W-:Y:S02]  /*16480*/  LEA R8, P1, R12, R48.reuse, 0x2 ;  /* 0x000000300c087211 */ /* 0x084fe400078210ff */
[C---:B-1----:R-:W-:Y:S02]  /*16490*/  IADD3 R11, R252.reuse, 0x49, RZ ;  /* 0x00000049fc0b7810 */ /* 0x042fe40007ffe0ff */
[----:B------:R-:W-:Y:S01]  /*164a0*/  LEA R10, P6, R13, R48, 0x2 ;  /* 0x000000300d0a7211 */ /* 0x000fe200078c10ff */
[----:B------:R1:W-:Y:S01]  /*164b0*/  @P5 STG.E [R6.64], R141 ;  /* 0x0000008d06005986 */ /* 0x0003e2000c101904 */
[----:B------:R-:W-:-:S02]  /*164c0*/  IADD3 R0, R252, 0x48, RZ ;  /* 0x00000048fc007810 */ /* 0x000fc40007ffe0ff */
[-C--:B------:R-:W-:Y:S02]  /*164d0*/  LEA.HI.X.SX32 R9, R12, R49.reuse, 0x2, P1 ;  /* 0x000000310c097211 */ /* 0x080fe400008f16ff */
        /* <DEDUP_REMOVED lines=351> */
[----:B------:R-:W-:Y:S01]  /*17ad0*/  LDS.128 R60, [R248] ;  /* 0x00000000f83c7984 */ /* 0x000fe20000000c00 */
        /* <DEDUP_REMOVED lines=323> */
[----:B------:R-:W-:Y:S02]  /*18f10*/  LEA.HI.X.SX32 R11, R13, R49, 0x2, P6 ;  /* 0x000000310d0b7211 */ /* 0x000fe400030f16ff */
[----:B------:R-:W-:-:S02]  /*18f20*/  ISETP.LT.AND P2, PT, R0, c[0x0][0x17c], !P0 ;  /* 0x00005f0000007a0c */ /* 0x000fc40004741270 */
[----:B------:R-:W-:Y:S01]  /*18f30*/  IADD3 R13, R13, c[0x0][0x198], RZ ;  /* 0x000066000d0d7a10 */ /* 0x000fe20007ffe0ff */
[----:B------:R2:W-:Y:S03]  /*18f40*/  @P1 STG.E [R8.64], R210 ;  /* 0x000000d208001986 */ /* 0x0005e6000c101904 */
[C---:B---3--:R-:W-:Y:S02]  /*18f50*/  LEA R4, P1, R13.reuse, R48, 0x2 ;  /* 0x000000300d047211 */ /* 0x048fe400078210ff */
[C---:B------:R-:W-:Y:S02]  /*18f60*/  IADD3 R12, R13.reuse, c[0x0][0x198], RZ ;  /* 0x000066000d0c7a10 */ /* 0x040fe40007ffe0ff */
[----:B------:R-:W-:Y:S02]  /*18f70*/  LEA.HI.X.SX32 R5, R13, R49, 0x2, P1 ;  /* 0x000000310d057211 */ /* 0x000fe400008f16ff */
[----:B-1----:R-:W-:-:S02]  /*18f80*/  IADD3 R7, R252, 0xbb, RZ ;  /* 0x000000bbfc077810 */ /* 0x002fc40007ffe0ff */
[CC--:B------:R-:W-:Y:S02]  /*18f90*/  LEA R6, P6, R12.reuse, R48.reuse, 0x2 ;  /* 0x000000300c067211 */ /* 0x0c0fe400078c10ff */
[----:B------:R-:W-:Y:S01]  /*18fa0*/  IADD3 R13, R12, c[0x0][0x198], RZ ;  /* 0x000066000c0d7a10 */ /* 0x000fe20007ffe0ff */
[----:B------:R1:W-:Y:S01]  /*18fb0*/  @P4 STG.E [R10.64], R211 ;  /* 0x000000d30a004986 */ /* 0x0003e2000c101904 */
[----:B------:R-:W-:Y:S02]  /*18fc0*/  IADD3 R0, R252, 0xba, RZ ;  /* 0x000000bafc007810 */ /* 0x000fe40007ffe0ff */
[----:B------:R-:W-:Y:S01]  /*18fd0*/  ISETP.LT.AND P4, PT, R7, c[0x0][0x17c], !P0 ;  /* 0x00005f0007007a0c */ /* 0x000fe20004781270 */
[----:B------:R-:W-:Y:S01]  /*18fe0*/  @P2 STG.E [R4.64], R130 ;  /* 0x0000008204002986 */ /* 0x000fe2000c101904 */
[----:B------:R-:W-:Y:S02]  /*18ff0*/  LEA.HI.X.SX32 R7, R12, R49, 0x2, P6 ;  /* 0x000000310c077211 */ /* 0x000fe400030f16ff */
[----:B--2---:R-:W-:-:S02]  /*19000*/  LEA R8, P2, R13, R48, 0x2 ;  /* 0x000000300d087211 */ /* 0x004fc400078410ff */
[----:B------:R-:W-:Y:S02]  /*19010*/  ISETP.LT.AND P3, PT, R0, c[0x0][0x17c], !P0 ;  /* 0x00005f0000007a0c */ /* 0x000fe40004761270 */
[C---:B------:R-:W-:Y:S02]  /*19020*/  IADD3 R12, R13.reuse, c[0x0][0x198], RZ ;  /* 0x000066000d0c7a10 */ /* 0x040fe40007ffe0ff */
[----:B------:R-:W-:Y:S02]  /*19030*/  LEA.HI.X.SX32 R9, R13, R49, 0x2, P2 ;  /* 0x000000310d097211 */ /* 0x000fe400010f16ff */
[----:B-1----:R-:W-:Y:S02]  /*19040*/  IADD3 R11, R252, 0xbd, RZ ;  /* 0x000000bdfc0b7810 */ /* 0x002fe40007ffe0ff */
[C---:B------:R-:W-:Y:S02]  /*19050*/  IADD3 R13, R12.reuse, c[0x0][0x198], RZ ;  /* 0x000066000c0d7a10 */ /* 0x040fe40007ffe0ff */
[----:B------:R-:W-:Y:S01]  /*19060*/  LEA R10, P6, R12, R48, 0x2 ;  /* 0x000000300c0a7211 */ /* 0x000fe200078c10ff */
[----:B------:R-:W-:Y:S01]  /*19070*/  @P5 STG.E [R6.64], R131 ;  /* 0x0000008306005986 */ /* 0x000fe2000c101904 */
[----:B------:R-:W-:-:S02]  /*19080*/  ISETP.LT.AND P5, PT, R11, c[0x0][0x17c], !P0 ;  /* 0x00005f000b007a0c */ /* 0x000fc400047a1270 */
[----:B------:R-:W-:Y:S01]  /*19090*/  IADD3 R16, R13, c[0x0][0x198], RZ ;  /* 0x000066000d107a10 */ /* 0x000fe20007ffe0ff */
[----:B------:R-:W1:Y:S01]  /*190a0*/  LDS.128 R4, [R2] ;  /* 0x0000000002047984 */ /* 0x000e620000000c00 */
[----:B------:R-:W-:Y:S02]  /*190b0*/  IADD3 R0, R252, 0xbc, RZ ;  /* 0x000000bcfc007810 */ /* 0x000fe40007ffe0ff */
[----:B------:R-:W-:Y:S02]  /*190c0*/  LEA.HI.X.SX32 R11, R12, R49, 0x2, P6 ;  /* 0x000000310c0b7211 */ /* 0x000fe400030f16ff */
[----:B------:R-:W-:Y:S01]  /*190d0*/  IADD3 R15, R252, 0xbf, RZ ;  /* 0x000000bffc0f7810 */ /* 0x000fe20007ffe0ff */
[----:B------:R-:W-:Y:S01]  /*190e0*/  @P3 STG.E [R8.64], R170 ;  /* 0x000000aa08003986 */ /* 0x000fe2000c101904 */
[----:B------:R-:W-:Y:S02]  /*190f0*/  LEA R14, P6, R16, R48, 0x2 ;  /* 0x00000030100e7211 */ /* 0x000fe400078c10ff */
[----:B------:R-:W-:Y:S01]  /*19100*/  ISETP.LT.AND P1, PT, R0, c[0x0][0x17c], !P0 ;  /* 0x00005f0000007a0c */ /* 0x000fe20004721270 */
[----:B------:R2:W-:Y:S01]  /*19110*/  @P4 STG.E [R10.64], R171 ;  /* 0x000000ab0a004986 */ /* 0x0005e2000c101904 */
[----:B------:R-:W-:-:S02]  /*19120*/  ISETP.LT.AND P4, PT, R15, c[0x0][0x17c], !P0 ;  /* 0x00005f000f007a0c */ /* 0x000fc40004781270 */
[CC--:B------:R-:W-:Y:S02]  /*19130*/  LEA.HI.X.SX32 R15, R16.reuse, R49.reuse, 0x2, P6 ;  /* 0x00000031100f7211 */ /* 0x0c0fe400030f16ff */
[C---:B------:R-:W-:Y:S02]  /*19140*/  LEA R12, P3, R13.reuse, R48, 0x2 ;  /* 0x000000300d0c7211 */ /* 0x040fe400078610ff */
[----:B------:R-:W-:Y:S02]  /*19150*/  IADD3 R16, R16, c[0x0][0x198], RZ ;  /* 0x0000660010107a10 */ /* 0x000fe40007ffe0ff */
[----:B------:R-:W-:Y:S02]  /*19160*/  LEA.HI.X.SX32 R13, R13, R49, 0x2, P3 ;  /* 0x000000310d0d7211 */ /* 0x000fe400018f16ff */
[----:B------:R-:W-:Y:S02]  /*19170*/  IADD3 R17, R16, c[0x0][0x198], RZ ;  /* 0x0000660010117a10 */ /* 0x000fe40007ffe0ff */
[----:B------:R-:W-:-:S02]  /*19180*/  IADD3 R0, R252, 0xbe, RZ ;  /* 0x000000befc007810 */ /* 0x000fc40007ffe0ff */
[----:B--2---:R-:W-:Y:S01]  /*19190*/  IADD3 R11, R252, 0xc1, RZ ;  /* 0x000000c1fc0b7810 */ /* 0x004fe20007ffe0ff */
[----:B------:R-:W-:Y:S01]  /*191a0*/  @P1 STG.E [R12.64], R194 ;  /* 0x000000c20c001986 */ /* 0x000fe2000c101904 */
[-C--:B------:R-:W-:Y:S02]  /*191b0*/  LEA R10, P6, R17, R48.reuse, 0x2 ;  /* 0x00000030110a7211 */ /* 0x080fe400078c10ff */
[----:B------:R-:W-:Y:S01]  /*191c0*/  ISETP.LT.AND P2, PT, R0, c[0x0][0x17c], !P0 ;  /* 0x00005f0000007a0c */ /* 0x000fe20004741270 */
[----:B------:R2:W-:Y:S01]  /*191d0*/  @P5 STG.E [R14.64], R195 ;  /* 0x000000c30e005986 */ /* 0x0005e2000c101904 */
[----:B------:R-:W-:Y:S02]  /*191e0*/  ISETP.LT.AND P5, PT, R11, c[0x0][0x17c], !P0 ;  /* 0x00005f000b007a0c */ /* 0x000fe400047a1270 */
[----:B------:R-:W-:Y:S02]  /*191f0*/  LEA R8, P1, R16, R48, 0x2 ;  /* 0x0000003010087211 */ /* 0x000fe400078210ff */
[----:B------:R-:W-:-:S02]  /*19200*/  LEA.HI.X.SX32 R11, R17, R49, 0x2, P6 ;  /* 0x00000031110b7211 */ /* 0x000fc400030f16ff */
[----:B------:R-:W-:Y:S02]  /*19210*/  IADD3 R17, R17, c[0x0][0x198], RZ ;  /* 0x0000660011117a10 */ /* 0x000fe40007ffe0ff */
[----:B------:R-:W-:Y:S02]  /*19220*/  LEA.HI.X.SX32 R9, R16, R49, 0x2, P1 ;  /* 0x0000003110097211 */ /* 0x000fe400008f16ff */
[----:B------:R-:W-:Y:S02]  /*19230*/  IADD3 R16, R17, c[0x0][0x198], RZ ;  /* 0x0000660011107a10 */ /* 0x000fe40007ffe0ff */
[C---:B------:R-:W-:Y:S02]  /*19240*/  IADD3 R0, R252.reuse, 0xc0, RZ ;  /* 0x000000c0fc007810 */ /* 0x040fe40007ffe0ff */
[----:B--2---:R-:W-:Y:S01]  /*19250*/  IADD3 R15, R252, 0xc3, RZ ;  /* 0x000000c3fc0f7810 */ /* 0x004fe20007ffe0ff */
[----:B------:R-:W-:Y:S01]  /*19260*/  @P2 STG.E [R8.64], R214 ;  /* 0x000000d608002986 */ /* 0x000fe2000c101904 */
[----:B------:R-:W-:-:S02]  /*19270*/  LEA R14, P6, R16, R48, 0x2 ;  /* 0x00000030100e7211 */ /* 0x000fc400078c10ff */
[----:B------:R-:W-:Y:S01]  /*19280*/  ISETP.LT.AND P3, PT, R0, c[0x0][0x17c], !P0 ;  /* 0x00005f0000007a0c */ /* 0x000fe20004761270 */
[----:B------:R2:W-:Y:S01]  /*19290*/  @P4 STG.E [R10.64], R215 ;  /* 0x000000d70a004986 */ /* 0x0005e2000c101904 */
[----:B------:R-:W-:Y:S02]  /*192a0*/  ISETP.LT.AND P4, PT, R15, c[0x0][0x17c], !P0 ;  /* 0x00005f000f007a0c */ /* 0x000fe40004781270 */
[C---:B------:R-:W-:Y:S02]  /*192b0*/  LEA R12, P2, R17.reuse, R48, 0x2 ;  /* 0x00000030110c7211 */ /* 0x040fe400078410ff */
[CC--:B------:R-:W-:Y:S02]  /*192c0*/  LEA.HI.X.SX32 R15, R16.reuse, R49.reuse, 0x2, P6 ;  /* 0x00000031100f7211 */ /* 0x0c0fe400030f16ff */
[----:B------:R-:W-:Y:S02]  /*192d0*/  IADD3 R16, R16, c[0x0][0x198], RZ ;  /* 0x0000660010107a10 */ /* 0x000fe40007ffe0ff */
[----:B------:R-:W-:-:S02]  /*192e0*/  LEA.HI.X.SX32 R13, R17, R49, 0x2, P2 ;  /* 0x00000031110d7211 */ /* 0x000fc400010f16ff */
[----:B------:R-:W-:Y:S02]  /*192f0*/  IADD3 R17, R16, c[0x0][0x198], RZ ;  /* 0x0000660010117a10 */ /* 0x000fe40007ffe0ff */
[C---:B------:R-:W-:Y:S02]  /*19300*/  IADD3 R0, R252.reuse, 0xc2, RZ ;  /* 0x000000c2fc007810 */ /* 0x040fe40007ffe0ff */
[----:B--2---:R-:W-:Y:S01]  /*19310*/  IADD3 R11, R252, 0xc5, RZ ;  /* 0x000000c5fc0b7810 */ /* 0x004fe20007ffe0ff */
[----:B-1----:R-:W-:Y:S01]  /*19320*/  @P3 STG.E [R12.64], R4 ;  /* 0x000000040c003986 */ /* 0x002fe2000c101904 */
        /* <DEDUP_REMOVED lines=8> */
[----:B------:R-:W-:Y:S02]  /*193b0*/  IADD3 R0, R252, 0xc4, RZ ;  /* 0x000000c4fc007810 */ /* 0x000fe40007ffe0ff */
[----:B-1----:R-:W-:-:S02]  /*193c0*/  IADD3 R14, R17, c[0x0][0x198], RZ ;  /* 0x00006600110e7a10 */ /* 0x002fc40007ffe0ff */
[----:B------:R-:W-:Y:S01]  /*193d0*/  IADD3 R13, R252, 0xc7, RZ ;  /* 0x000000c7fc0d7810 */ /* 0x000fe20007ffe0ff */
[----:B------:R-:W-:Y:S01]  /*193e0*/  @P1 STG.E [R8.64], R64 ;  /* 0x0000004008001986 */ /* 0x000fe2000c101904 */
[-C--:B------:R-:W-:Y:S02]  /*193f0*/  LEA R12, P6, R14, R48.reuse, 0x2 ;  /* 0x000000300e0c7211 */ /* 0x080fe400078c10ff */
[----:B------:R-:W-:Y:S01]  /*19400*/  ISETP.LT.AND P2, PT, R0, c[0x0][0x17c], !P0 ;  /* 0x00005f0000007a0c */ /* 0x000fe20004741270 */
[----:B------:R1:W-:Y:S01]  /*19410*/  @P4 STG.E [R10.64], R65 ;  /* 0x000000410a004986 */ /* 0x0003e2000c101904 */
[----:B------:R-:W-:Y:S02]  /*19420*/  ISETP.LT.AND P4, PT, R13, c[0x0][0x17c], !P0 ;  /* 0x00005f000d007a0c */ /* 0x000fe40004781270 */
[----:B------:R-:W-:Y:S02]  /*19430*/  LEA.HI.X.SX32 R13, R14, R49, 0x2, P6 ;  /* 0x000000310e0d7211 */ /* 0x000fe400030f16ff */
[----:B------:R-:W-:-:S02]  /*19440*/  LEA R4, P1, R17, R48, 0x2 ;  /* 0x0000003011047211 */ /* 0x000fc400078210ff */
[----:B------:R-:W-:Y:S02]  /*19450*/  IADD3 R14, R14, c[0x0][0x198], RZ ;  /* 0x000066000e0e7a10 */ /* 0x000fe40007ffe0ff */
[----:B------:R-:W-:Y:S02]  /*19460*/  LEA.HI.X.SX32 R5, R17, R49, 0x2, P1 ;  /* 0x0000003111057211 */ /* 0x000fe400008f16ff */
[----:B------:R-:W-:Y:S01]  /*19470*/  IADD3 R15, R14, c[0x0][0x198], RZ ;  /* 0x000066000e0f7a10 */ /* 0x000fe20007ffe0ff */
[----:B------:R-:W2:Y:S01]  /*19480*/  LDS.128 R16, [R2+0x1800] ;  /* 0x0018000002107984 */ /* 0x000ea20000000c00 */
[C---:B------:R-:W-:Y:S02]  /*19490*/  IADD3 R0, R252.reuse, 0xc6, RZ ;  /* 0x000000c6fc007810 */ /* 0x040fe40007ffe0ff */
[----:B-1----:R-:W-:Y:S01]  /*194a0*/  IADD3 R11, R252, 0xc9, RZ ;  /* 0x000000c9fc0b7810 */ /* 0x002fe20007ffe0ff */
        /* <DEDUP_REMOVED lines=11> */
[----:B-1----:R-:W-:Y:S01]  /*19560*/  IADD3 R13, R252, 0xcb, RZ ;  /* 0x000000cbfc0d7810 */ /* 0x002fe20007ffe0ff */
[----:B------:R-:W-:Y:S01]  /*19570*/  @P3 STG.E [R8.64], R56 ;  /* 0x0000003808003986 */ /* 0x000fe2000c101904 */
[----:B------:R-:W-:Y:S02]  /*19580*/  LEA R12, P6, R14, R48, 0x2 ;  /* 0x000000300e0c7211 */ /* 0x000fe400078c10ff */
[----:B------:R-:W-:Y:S01]  /*19590*/  ISETP.LT.AND P1, PT, R0, c[0x0][0x17c], !P0 ;  /* 0x00005f0000007a0c */ /* 0x000fe20004721270 */
[----:B------:R1:W-:Y:S01]  /*195a0*/  @P4 STG.E [R10.64], R57 ;  /* 0x000000390a004986 */ /* 0x0003e2000c101904 */
[----:B------:R-:W-:-:S02]  /*195b0*/  ISETP.LT.AND P4, PT, R13, c[0x0][0x17c], !P0 ;  /* 0x00005f000d007a0c */ /* 0x000fc40004781270 */
[C---:B------:R-:W-:Y:S02]  /*195c0*/  LEA R4, P3, R15.reuse, R48, 0x2 ;  /* 0x000000300f047211 */ /* 0x040fe400078610ff */
[CC--:B------:R-:W-:Y:S02]  /*195d0*/  LEA.HI.X.SX32 R13, R14.reuse, R49.reuse, 0x2, P6 ;  /* 0x000000310e0d7211 */ /* 0x0c0fe400030f16ff */
[----:B------:R-:W-:Y:S02]  /*195e0*/  IADD3 R14, R14, c[0x0][0x198], RZ ;  /* 0x000066000e0e7a10 */ /* 0x000fe40007ffe0ff */
[----:B------:R-:W-:Y:S02]  /*195f0*/  LEA.HI.X.SX32 R5, R15, R49, 0x2, P3 ;  /* 0x000000310f057211 */ /* 0x000fe400018f16ff */
[----:B------:R-:W-:Y:S02]  /*19600*/  IADD3 R15, R14, c[0x0][0x198], RZ ;  /* 0x000066000e0f7a10 */ /* 0x000fe40007ffe0ff */
[----:B------:R-:W-:-:S02]  /*19610*/  IADD3 R0, R252, 0xca, RZ ;  /* 0x000000cafc007810 */ /* 0x000fc40007ffe0ff */
[----:B-1----:R-:W-:Y:S01]  /*19620*/  IADD3 R11, R252, 0xcd, RZ ;  /* 0x000000cdfc0b7810 */ /* 0x002fe20007ffe0ff */
        /* <DEDUP_REMOVED lines=29> */
[----:B------:R-:W-:Y:S02]  /*19800*/  LEA R8, P3, R14, R48, 0x2 ;  /* 0x000000300e087211 */ /* 0x000fe400078610ff */
[CC--:B------:R-:W-:Y:S02]  /*19810*/  LEA.HI.X.SX32 R11, R15.reuse, R49.reuse, 0x2, P6 ;  /* 0x000000310f0b7211 */ /* 0x0c0fe400030f16ff */
[----:B------:R-:W-:Y:S02]  /*19820*/  IADD3 R15, R15, c[0x0][0x198], RZ ;  /* 0x000066000f0f7a10 */ /* 0x000fe40007ffe0ff */
[----:B------:R-:W-:Y:S02]  /*19830*/  IADD3 R0, R252, 0xd0, RZ ;  /* 0x000000d0fc007810 */ /* 0x000fe40007ffe0ff */
[----:B------:R-:W-:Y:S02]  /*19840*/  LEA.HI.X.SX32 R9, R14, R49, 0x2, P3 ;  /* 0x000000310e097211 */ /* 0x000fe400018f16ff */
[----:B------:R-:W-:-:S02]  /*19850*/  IADD3 R14, R15, c[0x0][0x198], RZ ;  /* 0x000066000f0e7a10 */ /* 0x000fc40007ffe0ff */
[----:B------:R-:W-:Y:S02]  /*19860*/  ISETP.LT.AND P2, PT, R0, c[0x0][0x17c], !P0 ;  /* 0x00005f0000007a0c */ /* 0x000fe40004741270 */
[----:B-1----:R-:W-:Y:S01]  /*19870*/  IADD3 R13, R252, 0xd3, RZ ;  /* 0x000000d3fc0d7810 */ /* 0x002fe20007ffe0ff */
[----:B------:R1:W-:Y:S01]  /*19880*/  @P1 STG.E [R8.64], R36 ;  /* 0x0000002408001986 */ /* 0x0003e2000c101904 */
[-C--:B------:R-:W-:Y:S02]  /*19890*/  LEA R12, P6, R14, R48.reuse, 0x2 ;  /* 0x000000300e0c7211 */ /* 0x080fe400078c10ff */
[----:B------:R-:W-:Y:S01]  /*198a0*/  LEA R4, P1, R15, R48, 0x2 ;  /* 0x000000300f047211 */ /* 0x000fe200078210ff */
[----:B------:R3:W-:Y:S01]  /*198b0*/  @P4 STG.E [R10.64], R37 ;  /* 0x000000250a004986 */ /* 0x0007e2000c101904 */
[----:B------:R-:W-:Y:S02]  /*198c0*/  ISETP.LT.AND P4, PT, R13, c[0x0][0x17c], !P0 ;  /* 0x00005f000d007a0c */ /* 0x000fe40004781270 */
[----:B------:R-:W-:-:S02]  /*198d0*/  IADD3 R0, R252, 0xd2, RZ ;  /* 0x000000d2fc007810 */ /* 0x000fc40007ffe0ff */
[CC--:B------:R-:W-:Y:S02]  /*198e0*/  LEA.HI.X.SX32 R13, R14.reuse, R49.reuse, 0x2, P6 ;  /* 0x000000310e0d7211 */ /* 0x0c0fe400030f16ff */
[----:B------:R-:W-:Y:S02]  /*198f0*/  IADD3 R14, R14, c[0x0][0x198], RZ ;  /* 0x000066000e0e7a10 */ /* 0x000fe40007ffe0ff */
[----:B------:R-:W-:Y:S02]  /*19900*/  LEA.HI.X.SX32 R5, R15, R49, 0x2, P1 ;  /* 0x000000310f057211 */ /* 0x000fe400008f16ff */
[----:B------:R-:W-:Y:S02]  /*19910*/  ISETP.LT.AND P3, PT, R0, c[0x0][0x17c], !P0 ;  /* 0x00005f0000007a0c */ /* 0x000fe40004761270 */
[C---:B------:R-:W-:Y:S01]  /*19920*/  IADD3 R15, R14.reuse, c[0x0][0x198], RZ ;  /* 0x000066000e0f7a10 */ /* 0x040fe20007ffe0ff */
[----:B------:R4:W-:Y:S01]  /*19930*/  @P2 STG.E [R4.64], R32 ;  /* 0x0000002004002986 */ /* 0x0009e2000c101904 */
[----:B-1----:R-:W-:-:S02]  /*19940*/  LEA R8, P2, R14, R48, 0x2 ;  /* 0x000000300e087211 */ /* 0x002fc400078410ff */
[----:B---3--:R-:W-:Y:S02]  /*19950*/  IADD3 R11, R252, 0xd5, RZ ;  /* 0x000000d5fc0b7810 */ /* 0x008fe40007ffe0ff */
[----:B------:R-:W-:Y:S01]  /*19960*/  LEA R10, P6, R15, R48, 0x2 ;  /* 0x000000300f0a7211 */ /* 0x000fe200078c10ff */
[----:B------:R1:W-:Y:S01]  /*19970*/  @P5 STG.E [R12.64], R33 ;  /* 0x000000210c005986 */ /* 0x0003e2000c101904 */
[-C--:B------:R-:W-:Y:S02]  /*19980*/  LEA.HI.X.SX32 R9, R14, R49.reuse, 0x2, P2 ;  /* 0x000000310e097211 */ /* 0x080fe400010f16ff */
[----:B------:R-:W-:Y:S02]  /*19990*/  ISETP.LT.AND P5, PT, R11, c[0x0][0x17c], !P0 ;  /* 0x00005f000b007a0c */ /* 0x000fe400047a1270 */
[C---:B------:R-:W-:Y:S02]  /*199a0*/  LEA.HI.X.SX32 R11, R15.reuse, R49, 0x2, P6 ;  /* 0x000000310f0b7211 */ /* 0x040fe400030f16ff */
[----:B------:R-:W-:-:S02]  /*199b0*/  IADD3 R15, R15, c[0x0][0x198], RZ ;  /* 0x000066000f0f7a10 */ /* 0x000fc40007ffe0ff */
[----:B------:R-:W-:Y:S01]  /*199c0*/  IADD3 R0, R252, 0xd4, RZ ;  /* 0x000000d4fc007810 */ /* 0x000fe20007ffe0ff */
[----:B------:R3:W-:Y:S01]  /*199d0*/  @P3 STG.E [R8.64], R28 ;  /* 0x0000001c08003986 */ /* 0x0007e2000c101904 */
[C---:B----4-:R-:W-:Y:S02]  /*199e0*/  LEA R4, P3, R15.reuse, R48, 0x2 ;  /* 0x000000300f047211 */ /* 0x050fe400078610ff */
[----:B------:R-:W-:Y:S02]  /*199f0*/  ISETP.LT.AND P1, PT, R0, c[0x0][0x17c], !P0 ;  /* 0x00005f0000007a0c */ /* 0x000fe40004721270 */
[C---:B------:R-:W-:Y:S02]  /*19a00*/  IADD3 R14, R15.reuse, c[0x0][0x198], RZ ;  /* 0x000066000f0e7a10 */ /* 0x040fe40007ffe0ff */
[----:B------:R-:W-:Y:S02]  /*19a10*/  LEA.HI.X.SX32 R5, R15, R49, 0x2, P3 ;  /* 0x000000310f057211 */ /* 0x000fe400018f16ff */
[----:B------:R-:W-:-:S02]  /*19a20*/  IADD3 R15, R14, c[0x0][0x198], RZ ;  /* 0x000066000e0f7a10 */ /* 0x000fc40007ffe0ff */
[C---:B------:R-:W-:Y:S02]  /*19a30*/  IADD3 R0, R252.reuse, 0xd6, RZ ;  /* 0x000000d6fc007810 */ /* 0x040fe40007ffe0ff */
[----:B-1----:R-:W-:Y:S02]  /*19a40*/  IADD3 R13, R252, 0xd7, RZ ;  /* 0x000000d7fc0d7810 */ /* 0x002fe40007ffe0ff */
[----:B------:R-:W-:Y:S01]  /*19a50*/  LEA R12, P6, R14, R48, 0x2 ;  /* 0x000000300e0c7211 */ /* 0x000fe200078c10ff */
[----:B------:R1:W-:Y:S01]  /*19a60*/  @P4 STG.E [R10.64], R29 ;  /* 0x0000001d0a004986 */ /* 0x0003e2000c101904 */
[----:B------:R-:W-:Y:S02]  /*19a70*/  IADD3 R32, R15, c[0x0][0x198], RZ ;  /* 0x000066000f207a10 */ /* 0x000fe40007ffe0ff */
[----:B------:R-:W-:Y:S01]  /*19a80*/  ISETP.LT.AND P2, PT, R0, c[0x0][0x17c], !P0 ;  /* 0x00005f0000007a0c */ /* 0x000fe20004741270 */
[----:B------:R-:W4:Y:S01]  /*19a90*/  LDS.128 R8, [R249+0x1800] ;  /* 0x00180000f9087984 */ /* 0x000f220000000c00 */
[----:B------:R-:W-:-:S02]  /*19aa0*/  ISETP.LT.AND P4, PT, R13, c[0x0][0x17c], !P0 ;  /* 0x00005f000d007a0c */ /* 0x000fc40004781270 */
[-C--:B------:R-:W-:Y:S01]  /*19ab0*/  LEA.HI.X.SX32 R13, R14, R49.reuse, 0x2, P6 ;  /* 0x000000310e0d7211 */ /* 0x080fe200030f16ff */
[----:B------:R2:W-:Y:S01]  /*19ac0*/  @P1 STG.E [R4.64], R24 ;  /* 0x0000001804001986 */ /* 0x0005e2000c101904 */
[CC--:B---3--:R-:W-:Y:S02]  /*19ad0*/  LEA R28, P6, R32.reuse, R48.reuse, 0x2 ;  /* 0x00000030201c7211 */ /* 0x0c8fe400078c10ff */
[C---:B------:R-:W-:Y:S01]  /*19ae0*/  LEA R14, P1, R15.reuse, R48, 0x2 ;  /* 0x000000300f0e7211 */ /* 0x040fe200078210ff */
[----:B------:R-:W3:Y:S01]  /*19af0*/  LDS.128 R248, [R248+0x1800] ;  /* 0x00180000f8f87984 */ /* 0x000ee20000000c00 */
[CC--:B-1----:R-:W-:Y:S02]  /*19b00*/  LEA.HI.X.SX32 R29, R32.reuse, R49.reuse, 0x2, P6 ;  /* 0x00000031201d7211 */ /* 0x0c2fe400030f16ff */
[----:B------:R-:W-:Y:S02]  /*19b10*/  IADD3 R32, R32, c[0x0][0x198], RZ ;  /* 0x0000660020207a10 */ /* 0x000fe40007ffe0ff */
[----:B------:R-:W-:Y:S01]  /*19b20*/  LEA.HI.X.SX32 R15, R15, R49, 0x2, P1 ;  /* 0x000000310f0f7211 */ /* 0x000fe200008f16ff */
[----:B------:R1:W-:Y:S01]  /*19b30*/  @P5 STG.E [R12.64], R25 ;  /* 0x000000190c005986 */ /* 0x0003e2000c101904 */
[----:B------:R-:W-:-:S03]  /*19b40*/  IADD3 R0, R252, 0xd8, RZ ;  /* 0x000000d8fc007810 */ /* 0x000fc60007ffe0ff */
[----:B------:R3:W-:Y:S01]  /*19b50*/  @P2 STG.E [R14.64], R20 ;  /* 0x000000140e002986 */ /* 0x0007e2000c101904 */
[CC--:B--2---:R-:W-:Y:S02]  /*19b60*/  LEA R4, P2, R32.reuse, R48.reuse, 0x2 ;  /* 0x0000003020047211 */ /* 0x0c4fe400078410ff */
[----:B-1----:R-:W-:Y:S02]  /*19b70*/  IADD3 R12, R32, c[0x0][0x198], RZ ;  /* 0x00006600200c7a10 */ /* 0x002fe40007ffe0ff */
[----:B------:R-:W-:Y:S02]  /*19b80*/  ISETP.LT.AND P3, PT, R0, c[0x0][0x17c], !P0 ;  /* 0x00005f0000007a0c */ /* 0x000fe40004761270 */
[----:B------:R-:W-:Y:S02]  /*19b90*/  LEA R24, P6, R12, R48, 0x2 ;  /* 0x000000300c187211 */ /* 0x000fe400078c10ff */
[----:B------:R-:W-:Y:S02]  /*19ba0*/  LEA.HI.X.SX32 R5, R32, R49, 0x2, P2 ;  /* 0x0000003120057211 */ /* 0x000fe400010f16ff */
[----:B------:R-:W-:-:S02]  /*19bb0*/  IADD3 R32, R12, c[0x0][0x198], RZ ;  /* 0x000066000c207a10 */ /* 0x000fc40007ffe0ff */
[----:B------:R-:W-:Y:S02]  /*19bc0*/  LEA.HI.X.SX32 R25, R12, R49, 0x2, P6 ;  /* 0x000000310c197211 */ /* 0x000fe400030f16ff */
[----:B------:R-:W1:Y:S01]  /*19bd0*/  LDS.128 R12, [R3+0x1800] ;  /* 0x00180000030c7984 */ /* 0x000e620000000c00 */
[C---:B------:R-:W-:Y:S02]  /*19be0*/  IADD3 R2, R252.reuse, 0xd9, RZ ;  /* 0x000000d9fc027810 */ /* 0x040fe40007ffe0ff */
[----:B------:R-:W-:Y:S02]  /*19bf0*/  IADD3 R0, R252, 0xda, RZ ;  /* 0x000000dafc007810 */ /* 0x000fe40007ffe0ff */
[----:B------:R-:W-:Y:S02]  /*19c00*/  ISETP.LT.AND P5, PT, R2, c[0x0][0x17c], !P0 ;  /* 0x00005f0002007a0c */ /* 0x000fe400047a1270 */
[----:B------:R-:W-:Y:S02]  /*19c10*/  ISETP.LT.AND P1, PT, R0, c[0x0][0x17c], !P0 ;  /* 0x00005f0000007a0c */ /* 0x000fe40004721270 */
[----:B------:R-:W-:Y:S01]  /*19c20*/  IADD3 R33, R32, c[0x0][0x198], RZ ;  /* 0x0000660020217a10 */ /* 0x000fe20007ffe0ff */
[----:B------:R2:W-:Y:S01]  /*19c30*/  @P4 STG.E [R28.64], R21 ;  /* 0x000000151c004986 */ /* 0x0005e2000c101904 */
[----:B------:R-:W-:-:S03]  /*19c40*/  IADD3 R2, R252, 0xdb, RZ ;  /* 0x000000dbfc027810 */ /* 0x000fc60007ffe0ff */
[----:B------:R4:W-:Y:S01]  /*19c50*/  @P3 STG.E [R4.64], R16 ;  /* 0x0000001004003986 */ /* 0x0009e2000c101904 */
[-C--:B---3--:R-:W-:Y:S02]  /*19c60*/  LEA R20, P3, R32, R48.reuse, 0x2 ;  /* 0x0000003020147211 */ /* 0x088fe400078610ff */
[----:B------:R-:W-:Y:S02]  /*19c70*/  IADD3 R0, R252, 0xdc, RZ ;  /* 0x000000dcfc007810 */ /* 0x000fe40007ffe0ff */
[----:B------:R-:W-:Y:S02]  /*19c80*/  ISETP.LT.AND P4, PT, R2, c[0x0][0x17c], !P0 ;  /* 0x00005f0002007a0c */ /* 0x000fe40004781270 */
[C---:B--2---:R-:W-:Y:S02]  /*19c90*/  LEA R28, P6, R33.reuse, R48, 0x2 ;  /* 0x00000030211c7211 */ /* 0x044fe400078c10ff */
[-C--:B------:R-:W-:Y:S02]  /*19ca0*/  LEA.HI.X.SX32 R21, R32, R49.reuse, 0x2, P3 ;  /* 0x0000003120157211 */ /* 0x080fe400018f16ff */
[----:B------:R-:W-:-:S02]  /*19cb0*/  LEA.HI.X.SX32 R29, R33, R49, 0x2, P6 ;  /* 0x00000031211d7211 */ /* 0x000fc400030f16ff */
[----:B------:R-:W-:Y:S02]  /*19cc0*/  IADD3 R2, R252, 0xdd, RZ ;  /* 0x000000ddfc027810 */ /* 0x000fe40007ffe0ff */
[----:B------:R-:W-:Y:S02]  /*19cd0*/  IADD3 R33, R33, c[0x0][0x198], RZ ;  /* 0x0000660021217a10 */ /* 0x000fe40007ffe0ff */
[----:B------:R-:W-:Y:S01]  /*19ce0*/  ISETP.LT.AND P2, PT, R0, c[0x0][0x17c], !P0 ;  /* 0x00005f0000007a0c */ /* 0x000fe20004741270 */
[----:B------:R2:W-:Y:S01]  /*19cf0*/  @P5 STG.E [R24.64], R17 ;  /* 0x0000001118005986 */ /* 0x0005e2000c101904 */
[----:B------:R-:W-:Y:S02]  /*19d00*/  ISETP.LT.AND P5, PT, R2, c[0x0][0x17c], !P0 ;  /* 0x00005f0002007a0c */ /* 0x000fe400047a1270 */
[C---:B----4-:R-:W-:Y:S01]  /*19d10*/  IADD3 R16, R33.reuse, c[0x0][0x198], RZ ;  /* 0x0000660021107a10 */ /* 0x050fe20007ffe0ff */
[----:B------:R3:W-:Y:S01]  /*19d20*/  @P1 STG.E [R20.64], R8 ;  /* 0x0000000814001986 */ /* 0x0007e2000c101904 */
[----:B------:R-:W-:-:S02]  /*19d30*/  LEA R2, P1, R33, R48, 0x2 ;  /* 0x0000003021027211 */ /* 0x000fc400078210ff */
[C---:B------:R-:W-:Y:S02]  /*19d40*/  IADD3 R0, R252.reuse, 0xde, RZ ;  /* 0x000000defc007810 */ /* 0x040fe40007ffe0ff */
[----:B------:R-:W-:Y:S02]  /*19d50*/  IADD3 R5, R252, 0xdf, RZ ;  /* 0x000000dffc057810 */ /* 0x000fe40007ffe0ff */
[C---:B------:R-:W-:Y:S02]  /*19d60*/  LEA R4, P6, R16.reuse, R48, 0x2 ;  /* 0x0000003010047211 */ /* 0x040fe400078c10ff */
[----:B--2---:R-:W-:Y:S02]  /*19d70*/  IADD3 R24, R16, c[0x0][0x198], RZ ;  /* 0x0000660010187a10 */ /* 0x004fe40007ffe0ff */
[----:B------:R-:W-:Y:S01]  /*19d80*/  LEA.HI.X.SX32 R3, R33, R49, 0x2, P1 ;  /* 0x0000003121037211 */ /* 0x000fe200008f16ff */
[----:B------:R2:W-:Y:S01]  /*19d90*/  @P4 STG.E [R28.64], R9 ;  /* 0x000000091c004986 */ /* 0x0005e2000c101904 */
[----:B------:R-:W-:-:S02]  /*19da0*/  ISETP.LT.AND P3, PT, R0, c[0x0][0x17c], !P0 ;  /* 0x00005f0000007a0c */ /* 0x000fc40004761270 */
[----:B------:R-:W-:Y:S02]  /*19db0*/  ISETP.LT.AND P4, PT, R5, c[0x0][0x17c], !P0 ;  /* 0x00005f0005007a0c */ /* 0x000fe40004781270 */
[----:B---3--:R-:W-:Y:S01]  /*19dc0*/  IADD3 R20, R24, c[0x0][0x198], RZ ;  /* 0x0000660018147a10 */ /* 0x008fe20007ffe0ff */
[----:B------:R3:W-:Y:S01]  /*19dd0*/  @P2 STG.E [R2.64], R248 ;  /* 0x000000f802002986 */ /* 0x0007e2000c101904 */
[-C--:B------:R-:W-:Y:S02]  /*19de0*/  LEA.HI.X.SX32 R5, R16, R49.reuse, 0x2, P6 ;  /* 0x0000003110057211 */ /* 0x080fe400030f16ff */
[-C--:B------:R-:W-:Y:S02]  /*19df0*/  LEA R8, P2, R24, R48.reuse, 0x2 ;  /* 0x0000003018087211 */ /* 0x080fe400078410ff */
[----:B------:R-:W-:Y:S02]  /*19e00*/  IADD3 R17, R252, 0xe1, RZ ;  /* 0x000000e1fc117810 */ /* 0x000fe40007ffe0ff */
[----:B------:R-:W-:Y:S01]  /*19e10*/  LEA R16, P6, R20, R48, 0x2 ;  /* 0x0000003014107211 */ /* 0x000fe200078c10ff */
[----:B------:R4:W-:Y:S01]  /*19e20*/  @P5 STG.E [R4.64], R249 ;  /* 0x000000f904005986 */ /* 0x0009e2000c101904 */
[----:B--2---:R-:W-:-:S02]  /*19e30*/  LEA.HI.X.SX32 R9, R24, R49, 0x2, P2 ;  /* 0x0000003118097211 */ /* 0x004fc400010f16ff */
[----:B------:R-:W-:Y:S02]  /*19e40*/  ISETP.LT.AND P5, PT, R17, c[0x0][0x17c], !P0 ;  /* 0x00005f0011007a0c */ /* 0x000fe400047a1270 */
[----:B------:R-:W-:Y:S02]  /*19e50*/  IADD3 R0, R252, 0xe0, RZ ;  /* 0x000000e0fc007810 */ /* 0x000fe40007ffe0ff */
[C---:B------:R-:W-:Y:S02]  /*19e60*/  LEA.HI.X.SX32 R17, R20.reuse, R49, 0x2, P6 ;  /* 0x0000003114117211 */ /* 0x040fe400030f16ff */
[----:B------:R-:W-:Y:S01]  /*19e70*/  IADD3 R20, R20, c[0x0][0x198], RZ ;  /* 0x0000660014147a10 */ /* 0x000fe20007ffe0ff */
[----:B-1----:R1:W-:Y:S01]  /*19e80*/  @P3 STG.E [R8.64], R12 ;  /* 0x0000000c08003986 */ /* 0x0023e2000c101904 */
[----:B------:R-:W-:Y:S02]  /*19e90*/  ISETP.LT.AND P1, PT, R0, c[0x0][0x17c], !P0 ;  /* 0x00005f0000007a0c */ /* 0x000fe40004721270 */
[----:B---3--:R-:W-:-:S02]  /*19ea0*/  LEA R2, P3, R20, R48, 0x2 ;  /* 0x0000003014027211 */ /* 0x008fc400078610ff */
[C---:B------:R-:W-:Y:S02]  /*19eb0*/  IADD3 R21, R20.reuse, c[0x0][0x198], RZ ;  /* 0x0000660014157a10 */ /* 0x040fe40007ffe0ff */
[----:B------:R-:W-:Y:S02]  /*19ec0*/  LEA.HI.X.SX32 R3, R20, R49, 0x2, P3 ;  /* 0x0000003114037211 */ /* 0x000fe400018f16ff */
[C---:B------:R-:W-:Y:S02]  /*19ed0*/  IADD3 R0, R252.reuse, 0xe2, RZ ;  /* 0x000000e2fc007810 */ /* 0x040fe40007ffe0ff */
[----:B----4-:R-:W-:Y:S02]  /*19ee0*/  IADD3 R5, R252, 0xe3, RZ ;  /* 0x000000e3fc057810 */ /* 0x010fe40007ffe0ff */
[C---:B------:R-:W-:Y:S02]  /*19ef0*/  IADD3 R20, R21.reuse, c[0x0][0x198], RZ ;  /* 0x0000660015147a10 */ /* 0x040fe40007ffe0ff */
[----:B------:R-:W-:Y:S01]  /*19f00*/  LEA R4, P6, R21, R48, 0x2 ;  /* 0x0000003015047211 */ /* 0x000fe200078c10ff */
[----:B------:R2:W-:Y:S01]  /*19f10*/  @P4 STG.E [R16.64], R13 ;  /* 0x0000000d10004986 */ /* 0x0005e2000c101904 */
[----:B------:R-:W-:-:S02]  /*19f20*/  ISETP.LT.AND P2, PT, R0, c[0x0][0x17c], !P0 ;  /* 0x00005f0000007a0c */ /* 0x000fc40004741270 */
[----:B------:R-:W-:Y:S02]  /*19f30*/  ISETP.LT.AND P4, PT, R5, c[0x0][0x17c], !P0 ;  /* 0x00005f0005007a0c */ /* 0x000fe40004781270 */
[----:B------:R-:W-:Y:S01]  /*19f40*/  LEA.HI.X.SX32 R5, R21, R49, 0x2, P6 ;  /* 0x0000003115057211 */ /* 0x000fe200030f16ff */
[----:B------:R3:W-:Y:S01]  /*19f50*/  @P1 STG.E [R2.64], R6 ;  /* 0x0000000602001986 */ /* 0x0007e2000c101904 */
[CC--:B-1----:R-:W-:Y:S02]  /*19f60*/  LEA R8, P1, R20.reuse, R48.reuse, 0x2 ;  /* 0x0000003014087211 */ /* 0x0c2fe400078210ff */
[----:B--2---:R-:W-:Y:S02]  /*19f70*/  IADD3 R16, R20, c[0x0][0x198], RZ ;  /* 0x0000660014107a10 */ /* 0x004fe40007ffe0ff */
[----:B------:R-:W-:Y:S02]  /*19f80*/  IADD3 R13, R252, 0xe5, RZ ;  /* 0x000000e5fc0d7810 */ /* 0x000fe40007ffe0ff */
[----:B------:R-:W-:Y:S01]  /*19f90*/  LEA R12, P6, R16, R48, 0x2 ;  /* 0x00000030100c7211 */ /* 0x000fe200078c10ff */
[----:B------:R1:W-:Y:S01]  /*19fa0*/  @P5 STG.E [R4.64], R7 ;  /* 0x0000000704005986 */ /* 0x0003e2000c101904 */
[----:B------:R-:W-:-:S02]  /*19fb0*/  IADD3 R0, R252, 0xe4, RZ ;  /* 0x000000e4fc007810 */ /* 0x000fc40007ffe0ff */
[----:B------:R-:W-:Y:S02]  /*19fc0*/  ISETP.LT.AND P5, PT, R13, c[0x0][0x17c], !P0 ;  /* 0x00005f000d007a0c */ /* 0x000fe400047a1270 */
[-C--:B------:R-:W-:Y:S02]  /*19fd0*/  LEA.HI.X.SX32 R9, R20, R49.reuse, 0x2, P1 ;  /* 0x0000003114097211 */ /* 0x080fe400008f16ff */
[C---:B------:R-:W-:Y:S02]  /*19fe0*/  LEA.HI.X.SX32 R13, R16.reuse, R49, 0x2, P6 ;  /* 0x00000031100d7211 */ /* 0x040fe400030f16ff */
[----:B------:R-:W-:Y:S02]  /*19ff0*/  IADD3 R16, R16, c[0x0][0x198], RZ ;  /* 0x0000660010107a10 */ /* 0x000fe40007ffe0ff */
[----:B------:R-:W-:Y:S01]  /*1a000*/  ISETP.LT.AND P3, PT, R0, c[0x0][0x17c], !P0 ;  /* 0x00005f0000007a0c */ /* 0x000fe20004761270 */
[----:B------:R2:W-:Y:S01]  /*1a010*/  @P2 STG.E [R8.64], R66 ;  /* 0x0000004208002986 */ /* 0x0005e2000c101904 */
[----:B---3--:R-:W-:-:S02]  /*1a020*/  IADD3 R6, R16, c[0x0][0x198], RZ ;  /* 0x0000660010067a10 */ /* 0x008fc40007ffe0ff */
[-C--:B------:R-:W-:Y:S02]  /*1a030*/  LEA R2, P2, R16, R48.reuse, 0x2 ;  /* 0x0000003010027211 */ /* 0x080fe400078410ff */
[C---:B------:R-:W-:Y:S02]  /*1a040*/  IADD3 R0, R252.reuse, 0xe6, RZ ;  /* 0x000000e6fc007810 */ /* 0x040fe40007ffe0ff */
[----:B-1----:R-:W-:Y:S02]  /*1a050*/  IADD3 R5, R252, 0xe7, RZ ;  /* 0x000000e7fc057810 */ /* 0x002fe40007ffe0ff */
[C---:B------:R-:W-:Y:S02]  /*1a060*/  IADD3 R7, R6.reuse, c[0x0][0x198], RZ ;  /* 0x0000660006077a10 */ /* 0x040fe40007ffe0ff */
[----:B------:R-:W-:Y:S02]  /*1a070*/  LEA R4, P6, R6, R48, 0x2 ;  /* 0x0000003006047211 */ /* 0x000fe400078c10ff */
[----:B------:R-:W-:Y:S01]  /*1a080*/  LEA.HI.X.SX32 R3, R16, R49, 0x2, P2 ;  /* 0x0000003110037211 */ /* 0x000fe200010f16ff */
[----:B------:R1:W-:Y:S01]  /*1a090*/  @P4 STG.E [R12.64], R67 ;  /* 0x000000430c004986 */ /* 0x0003e2000c101904 */
[----:B------:R-:W-:-:S02]  /*1a0a0*/  ISETP.LT.AND P1, PT, R0, c[0x0][0x17c], !P0 ;  /* 0x00005f0000007a0c */ /* 0x000fc40004721270 */
[----:B------:R-:W-:Y:S01]  /*1a0b0*/  ISETP.LT.AND P4, PT, R5, c[0x0][0x17c], !P0 ;  /* 0x00005f0005007a0c */ /* 0x000fe20004781270 */
[----:B------:R3:W-:Y:S01]  /*1a0c0*/  @P3 STG.E [R2.64], R62 ;  /* 0x0000003e02003986 */ /* 0x0007e2000c101904 */
[----:B------:R-:W-:Y:S02]  /*1a0d0*/  LEA.HI.X.SX32 R5, R6, R49, 0x2, P6 ;  /* 0x0000003106057211 */ /* 0x000fe400030f16ff */
[CC--:B------:R-:W-:Y:S02]  /*1a0e0*/  LEA R6, P3, R7.reuse, R48.reuse, 0x2 ;  /* 0x0000003007067211 */ /* 0x0c0fe400078610ff */
[----:B--2---:R-:W-:Y:S02]  /*1a0f0*/  IADD3 R9, R252, 0xe9, RZ ;  /* 0x000000e9fc097810 */ /* 0x004fe40007ffe0ff */
[----:B-1----:R-:W-:Y:S01]  /*1a100*/  IADD3 R12, R7, c[0x0][0x198], RZ ;  /* 0x00006600070c7a10 */ /* 0x002fe20007ffe0ff */
[----:B------:R1:W-:Y:S03]  /*1a110*/  @P5 STG.E [R4.64], R63 ;  /* 0x0000003f04005986 */ /* 0x0003e6000c101904 */
[----:B------:R-:W-:-:S02]  /*1a120*/  LEA R8, P6, R12, R48, 0x2 ;  /* 0x000000300c087211 */ /* 0x000fc400078c10ff */
        /* <DEDUP_REMOVED lines=48> */
[-C--:B------:R-:W-:Y:S02]  /*1a430*/  LEA.HI.X.SX32 R7, R13, R49.reuse, 0x2, P1 ;  /* 0x000000310d077211 */ /* 0x080fe400008f16ff */
[----:B------:R-:W-:Y:S02]  /*1a440*/  ISETP.LT.AND P5, PT, R9, c[0x0][0x17c], !P0 ;  /* 0x00005f0009007a0c */ /* 0x000fe400047a1270 */
[----:B------:R-:W-:Y:S02]  /*1a450*/  IADD3 R0, R252, 0xf0, RZ ;  /* 0x000000f0fc007810 */ /* 0x000fe40007ffe0ff */
[C---:B------:R-:W-:Y:S02]  /*1a460*/  LEA.HI.X.SX32 R9, R12.reuse, R49, 0x2, P6 ;  /* 0x000000310c097211 */ /* 0x040fe400030f16ff */
[----:B------:R-:W-:Y:S01]  /*1a470*/  IADD3 R12, R12, c[0x0][0x198], RZ ;  /* 0x000066000c0c7a10 */ /* 0x000fe20007ffe0ff */
[----:B------:R-:W-:Y:S01]  /*1a480*/  @P2 STG.E [R6.64], R38 ;  /* 0x0000002606002986 */ /* 0x000fe2000c101904 */
[----:B------:R-:W-:-:S02]  /*1a490*/  ISETP.LT.AND P3, PT, R0, c[0x0][0x17c], !P0 ;  /* 0x00005f0000007a0c */ /* 0x000fc40004761270 */
[C---:B------:R-:W-:Y:S02]  /*1a4a0*/  IADD3 R13, R12.reuse, c[0x0][0x198], RZ ;  /* 0x000066000c0d7a10 */ /* 0x040fe40007ffe0ff */
[-C--:B---3--:R-:W-:Y:S02]  /*1a4b0*/  LEA R2, P2, R12, R48.reuse, 0x2 ;  /* 0x000000300c027211 */ /* 0x088fe400078410ff */
[----:B-1----:R-:W-:Y:S02]  /*1a4c0*/  IADD3 R5, R252, 0xf3, RZ ;  /* 0x000000f3fc057810 */ /* 0x002fe40007ffe0ff */
[----:B------:R-:W-:Y:S02]  /*1a4d0*/  LEA R4, P6, R13, R48, 0x2 ;  /* 0x000000300d047211 */ /* 0x000fe400078c10ff */
[----:B------:R-:W-:Y:S01]  /*1a4e0*/  LEA.HI.X.SX32 R3, R12, R49, 0x2, P2 ;  /* 0x000000310c037211 */ /* 0x000fe200010f16ff */
[----:B------:R1:W-:Y:S01]  /*1a4f0*/  @P4 STG.E [R8.64], R39 ;  /* 0x0000002708004986 */ /* 0x0003e2000c101904 */
[----:B------:R-:W-:-:S02]  /*1a500*/  IADD3 R0, R252, 0xf2, RZ ;  /* 0x000000f2fc007810 */ /* 0x000fc40007ffe0ff */
[----:B------:R-:W-:Y:S02]  /*1a510*/  IADD3 R12, R13, c[0x0][0x198], RZ ;  /* 0x000066000d0c7a10 */ /* 0x000fe40007ffe0ff */
[----:B------:R-:W-:Y:S02]  /*1a520*/  ISETP.LT.AND P4, PT, R5, c[0x0][0x17c], !P0 ;  /* 0x00005f0005007a0c */ /* 0x000fe40004781270 */
[----:B------:R-:W-:Y:S02]  /*1a530*/  LEA.HI.X.SX32 R5, R13, R49, 0x2, P6 ;  /* 0x000000310d057211 */ /* 0x000fe400030f16ff */
[----:B------:R-:W-:Y:S02]  /*1a540*/  ISETP.LT.AND P1, PT, R0, c[0x0][0x17c], !P0 ;  /* 0x00005f0000007a0c */ /* 0x000fe40004721270 */
[----:B------:R-:W-:Y:S01]  /*1a550*/  IADD3 R13, R12, c[0x0][0x198], RZ ;  /* 0x000066000c0d7a10 */ /* 0x000fe20007ffe0ff */
[----:B------:R2:W-:Y:S01]  /*1a560*/  @P3 STG.E [R2.64], R34 ;  /* 0x0000002202003986 */ /* 0x0005e2000c101904 */
[----:B-1----:R-:W-:-:S02]  /*1a570*/  IADD3 R9, R252, 0xf5, RZ ;  /* 0x000000f5fc097810 */ /* 0x002fc40007ffe0ff */
[-C--:B------:R-:W-:Y:S02]  /*1a580*/  LEA R6, P3, R12, R48.reuse, 0x2 ;  /* 0x000000300c067211 */ /* 0x080fe400078610ff */
        /* <DEDUP_REMOVED lines=9> */
[C---:B------:R-:W-:Y:S02]  /*1a620*/  IADD3 R12, R13.reuse, c[0x0][0x198], RZ ;  /* 0x000066000d0c7a10 */ /* 0x040fe40007ffe0ff */
[-C--:B--2---:R-:W-:Y:S02]  /*1a630*/  LEA R2, P1, R13, R48.reuse, 0x2 ;  /* 0x000000300d027211 */ /* 0x084fe400078210ff */
[----:B-1----:R-:W-:Y:S02]  /*1a640*/  IADD3 R5, R252, 0xf7, RZ ;  /* 0x000000f7fc057810 */ /* 0x002fe40007ffe0ff */
[----:B------:R-:W-:Y:S01]  /*1a650*/  LEA R4, P6, R12, R48, 0x2 ;  /* 0x000000300c047211 */ /* 0x000fe200078c10ff */
[----:B------:R1:W-:Y:S01]  /*1a660*/  @P4 STG.E [R8.64], R31 ;  /* 0x0000001f08004986 */ /* 0x0003e2000c101904 */
[----:B------:R-:W-:-:S02]  /*1a670*/  IADD3 R0, R252, 0xf6, RZ ;  /* 0x000000f6fc007810 */ /* 0x000fc40007ffe0ff */
[-C--:B------:R-:W-:Y:S02]  /*1a680*/  LEA.HI.X.SX32 R3, R13, R49.reuse, 0x2, P1 ;  /* 0x000000310d037211 */ /* 0x080fe400008f16ff */
[C---:B------:R-:W-:Y:S02]  /*1a690*/  IADD3 R13, R12.reuse, c[0x0][0x198], RZ ;  /* 0x000066000c0d7a10 */ /* 0x040fe40007ffe0ff */
[----:B------:R-:W-:Y:S02]  /*1a6a0*/  ISETP.LT.AND P4, PT, R5, c[0x0][0x17c], !P0 ;  /* 0x00005f0005007a0c */ /* 0x000fe40004781270 */
[----:B------:R-:W-:Y:S02]  /*1a6b0*/  LEA.HI.X.SX32 R5, R12, R49, 0x2, P6 ;  /* 0x000000310c057211 */ /* 0x000fe400030f16ff */
[----:B------:R-:W-:Y:S01]  /*1a6c0*/  ISETP.LT.AND P3, PT, R0, c[0x0][0x17c], !P0 ;  /* 0x00005f0000007a0c */ /* 0x000fe20004761270 */
[----:B------:R2:W-:Y:S01]  /*1a6d0*/  @P2 STG.E [R2.64], R26 ;  /* 0x0000001a02002986 */ /* 0x0005e2000c101904 */
[----:B------:R-:W-:-:S02]  /*1a6e0*/  IADD3 R12, R13, c[0x0][0x198], RZ ;  /* 0x000066000d0c7a10 */ /* 0x000fc40007ffe0ff */
[CC--:B---3--:R-:W-:Y:S01]  /*1a6f0*/  LEA R6, P2, R13.reuse, R48.reuse, 0x2 ;  /* 0x000000300d067211 */ /* 0x0c8fe200078410ff */
[----:B------:R3:W-:Y:S01]  /*1a700*/  @P5 STG.E [R4.64], R27 ;  /* 0x0000001b04005986 */ /* 0x0007e2000c101904 */
[----:B-1----:R-:W-:Y:S02]  /*1a710*/  IADD3 R9, R252, 0xf9, RZ ;  /* 0x000000f9fc097810 */ /* 0x002fe40007ffe0ff */
[C---:B------:R-:W-:Y:S02]  /*1a720*/  LEA R8, P5, R12.reuse, R48, 0x2 ;  /* 0x000000300c087211 */ /* 0x040fe400078a10ff */
[-C--:B------:R-:W-:Y:S02]  /*1a730*/  LEA.HI.X.SX32 R7, R13, R49.reuse, 0x2, P2 ;  /* 0x000000310d077211 */ /* 0x080fe400010f16ff */
[----:B------:R-:W-:Y:S02]  /*1a740*/  ISETP.LT.AND P2, PT, R9, c[0x0][0x17c], !P0 ;  /* 0x00005f0009007a0c */ /* 0x000fe40004741270 */
[----:B------:R-:W-:-:S02]  /*1a750*/  LEA.HI.X.SX32 R9, R12, R49, 0x2, P5 ;  /* 0x000000310c097211 */ /* 0x000fc400028f16ff */
[----:B------:R-:W-:Y:S02]  /*1a760*/  IADD3 R12, R12, c[0x0][0x198], RZ ;  /* 0x000066000c0c7a10 */ /* 0x000fe40007ffe0ff */
[----:B------:R-:W-:Y:S01]  /*1a770*/  IADD3 R0, R252, 0xf8, RZ ;  /* 0x000000f8fc007810 */ /* 0x000fe20007ffe0ff */
[----:B------:R-:W-:Y:S01]  /*1a780*/  @P3 STG.E [R6.64], R22 ;  /* 0x0000001606003986 */ /* 0x000fe2000c101904 */
[----:B--2---:R-:W-:Y:S02]  /*1a790*/  LEA R2, P3, R12, R48, 0x2 ;  /* 0x000000300c027211 */ /* 0x004fe400078610ff */
[----:B------:R-:W-:Y:S02]  /*1a7a0*/  ISETP.LT.AND P1, PT, R0, c[0x0][0x17c], !P0 ;  /* 0x00005f0000007a0c */ /* 0x000fe40004721270 */
[----:B------:R-:W-:Y:S02]  /*1a7b0*/  IADD3 R13, R12, c[0x0][0x198], RZ ;  /* 0x000066000c0d7a10 */ /* 0x000fe40007ffe0ff */
[----:B------:R-:W-:-:S02]  /*1a7c0*/  IADD3 R0, R252, 0xfa, RZ ;  /* 0x000000fafc007810 */ /* 0x000fc40007ffe0ff */
[----:B------:R-:W-:Y:S02]  /*1a7d0*/  LEA.HI.X.SX32 R3, R12, R49, 0x2, P3 ;  /* 0x000000310c037211 */ /* 0x000fe400018f16ff */
[----:B---3--:R-:W-:Y:S02]  /*1a7e0*/  IADD3 R5, R252, 0xfb, RZ ;  /* 0x000000fbfc057810 */ /* 0x008fe40007ffe0ff */
[C---:B------:R-:W-:Y:S02]  /*1a7f0*/  IADD3 R12, R13.reuse, c[0x0][0x198], RZ ;  /* 0x000066000d0c7a10 */ /* 0x040fe40007ffe0ff */
[----:B------:R-:W-:Y:S02]  /*1a800*/  ISETP.LT.AND P5, PT, R0, c[0x0][0x17c], !P0 ;  /* 0x00005f0000007a0c */ /* 0x000fe400047a1270 */
[----:B------:R-:W-:Y:S01]  /*1a810*/  LEA R4, P6, R13, R48, 0x2 ;  /* 0x000000300d047211 */ /* 0x000fe200078c10ff */
[----:B------:R1:W-:Y:S01]  /*1a820*/  @P4 STG.E [R8.64], R23 ;  /* 0x0000001708004986 */ /* 0x0003e2000c101904 */
[----:B------:R-:W-:-:S02]  /*1a830*/  IADD3 R0, R252, 0xfc, RZ ;  /* 0x000000fcfc007810 */ /* 0x000fc40007ffe0ff */
[----:B------:R-:W-:Y:S02]  /*1a840*/  ISETP.LT.AND P4, PT, R5, c[0x0][0x17c], !P0 ;  /* 0x00005f0005007a0c */ /* 0x000fe40004781270 */
[----:B------:R-:W-:Y:S02]  /*1a850*/  LEA.HI.X.SX32 R5, R13, R49, 0x2, P6 ;  /* 0x000000310d057211 */ /* 0x000fe400030f16ff */
[----:B------:R-:W-:Y:S02]  /*1a860*/  ISETP.LT.AND P3, PT, R0, c[0x0][0x17c], !P0 ;  /* 0x00005f0000007a0c */ /* 0x000fe40004761270 */
[----:B------:R-:W-:Y:S02]  /*1a870*/  IADD3 R0, R252, 0xfd, RZ ;  /* 0x000000fdfc007810 */ /* 0x000fe40007ffe0ff */
[C---:B-1----:R-:W-:Y:S01]  /*1a880*/  IADD3 R9, R12.reuse, c[0x0][0x198], RZ ;  /* 0x000066000c097a10 */ /* 0x042fe20007ffe0ff */
[----:B------:R1:W-:Y:S01]  /*1a890*/  @P1 STG.E [R2.64], R18 ;  /* 0x0000001202001986 */ /* 0x0003e2000c101904 */
[----:B------:R-:W-:-:S02]  /*1a8a0*/  LEA R6, P1, R12, R48, 0x2 ;  /* 0x000000300c067211 */ /* 0x000fc400078210ff */
[C---:B------:R-:W-:Y:S01]  /*1a8b0*/  IADD3 R13, R9.reuse, c[0x0][0x198], RZ ;  /* 0x00006600090d7a10 */ /* 0x040fe20007ffe0ff */
[----:B------:R2:W-:Y:S01]  /*1a8c0*/  @P2 STG.E [R4.64], R19 ;  /* 0x0000001304002986 */ /* 0x0005e2000c101904 */
[----:B------:R-:W-:Y:S02]  /*1a8d0*/  LEA R8, P6, R9, R48, 0x2 ;  /* 0x0000003009087211 */ /* 0x000fe400078c10ff */
[----:B------:R-:W-:Y:S02]  /*1a8e0*/  ISETP.LT.AND P2, PT, R0, c[0x0][0x17c], !P0 ;  /* 0x00005f0000007a0c */ /* 0x000fe40004741270 */
[----:B------:R-:W-:Y:S02]  /*1a8f0*/  IADD3 R0, R13, c[0x0][0x198], RZ ;  /* 0x000066000d007a10 */ /* 0x000fe40007ffe0ff */
[-C--:B------:R-:W-:Y:S02]  /*1a900*/  LEA.HI.X.SX32 R7, R12, R49.reuse, 0x2, P1 ;  /* 0x000000310c077211 */ /* 0x080fe400008f16ff */
[----:B------:R-:W-:-:S02]  /*1a910*/  LEA.HI.X.SX32 R9, R9, R49, 0x2, P6 ;  /* 0x0000003109097211 */ /* 0x000fc400030f16ff */
[CC--:B-1----:R-:W-:Y:S02]  /*1a920*/  LEA R2, P1, R13.reuse, R48.reuse, 0x2 ;  /* 0x000000300d027211 */ /* 0x0c2fe400078210ff */
[C---:B------:R-:W-:Y:S02]  /*1a930*/  LEA R12, P6, R0.reuse, R48, 0x2 ;  /* 0x00000030000c7211 */ /* 0x040fe400078c10ff */
[-C--:B------:R-:W-:Y:S02]  /*1a940*/  LEA.HI.X.SX32 R3, R13, R49.reuse, 0x2, P1 ;  /* 0x000000310d037211 */ /* 0x080fe400008f16ff */
[----:B--2---:R-:W-:Y:S02]  /*1a950*/  IADD3 R5, R0, c[0x0][0x198], RZ ;  /* 0x0000660000057a10 */ /* 0x004fe40007ffe0ff */
[----:B------:R-:W-:Y:S02]  /*1a960*/  IADD3 R17, R252, 0xfe, RZ ;  /* 0x000000fefc117810 */ /* 0x000fe40007ffe0ff */
[----:B------:R-:W-:-:S02]  /*1a970*/  LEA.HI.X.SX32 R13, R0, R49, 0x2, P6 ;  /* 0x00000031000d7211 */ /* 0x000fc400030f16ff */
[----:B------:R-:W-:Y:S02]  /*1a980*/  IADD3 R0, R252, 0xff, RZ ;  /* 0x000000fffc007810 */ /* 0x000fe40007ffe0ff */
[----:B------:R-:W-:Y:S02]  /*1a990*/  ISETP.LT.AND P1, PT, R17, c[0x0][0x17c], !P0 ;  /* 0x00005f0011007a0c */ /* 0x000fe40004721270 */
[----:B------:R-:W-:Y:S02]  /*1a9a0*/  ISETP.LT.AND P0, PT, R0, c[0x0][0x17c], !P0 ;  /* 0x00005f0000007a0c */ /* 0x000fe40004701270 */
[C---:B------:R-:W-:Y:S02]  /*1a9b0*/  LEA R4, P6, R5.reuse, R48, 0x2 ;  /* 0x0000003005047211 */ /* 0x040fe400078c10ff */
[C---:B------:R-:W-:Y:S01]  /*1a9c0*/  IADD3 R16, R5.reuse, c[0x0][0x198], RZ ;  /* 0x0000660005107a10 */ /* 0x040fe20007ffe0ff */
[----:B------:R1:W-:Y:S01]  /*1a9d0*/  @P5 STG.E [R6.64], R10 ;  /* 0x0000000a06005986 */ /* 0x0003e2000c101904 */
[----:B------:R-:W-:-:S03]  /*1a9e0*/  LEA.HI.X.SX32 R5, R5, R49, 0x2, P6 ;  /* 0x0000003105057211 */ /* 0x000fc600030f16ff */
[----:B------:R1:W-:Y:S01]  /*1a9f0*/  @P4 STG.E [R8.64], R11 ;  /* 0x0000000b08004986 */ /* 0x0003e2000c101904 */
[----:B------:R-:W-:-:S03]  /*1aa00*/  LEA R48, P6, R16, R48, 0x2 ;  /* 0x0000003010307211 */ /* 0x000fc600078c10ff */
[----:B------:R1:W-:Y:S04]  /*1aa10*/  @P3 STG.E [R2.64], R250 ;  /* 0x000000fa02003986 */ /* 0x0003e8000c101904 */
[----:B------:R1:W-:Y:S01]  /*1aa20*/  @P2 STG.E [R12.64], R251 ;  /* 0x000000fb0c002986 */ /* 0x0003e2000c101904 */
[----:B------:R-:W-:-:S03]  /*1aa30*/  LEA.HI.X.SX32 R49, R16, R49, 0x2, P6 ;  /* 0x0000003110317211 */ /* 0x000fc600030f16ff */
[----:B------:R1:W-:Y:S01]  /*1aa40*/  @P1 STG.E [R4.64], R14 ;  /* 0x0000000e04001986 */ /* 0x0003e2000c101904 */
[----:B------:R-:W-:Y:S05]  /*1aa50*/  @!P0 EXIT ;  /* 0x000000000000894d */ /* 0x000fea0003800000 */
[----:B------:R-:W-:Y:S01]  /*1aa60*/  STG.E [R48.64], R15 ;  /* 0x0000000f30007986 */ /* 0x000fe2000c101904 */
[----:B------:R-:W-:Y:S05]  /*1aa70*/  EXIT ;  /* 0x000000000000794d */ /* 0x000fea0003800000 */
.L_x_2:
[----:B------:R-:W-:-:S00]  /*1aa80*/  BRA `(.L_x_2) ;  /* 0xfffffff000007947 */ /* 0x000fc0000383ffff */
[----:B------:R-:W-:-:S00]  /*1aa90*/  NOP ;  /* 0x0000000000007918 */ /* 0x000fc00000000000 */
        /* <DEDUP_REMOVED lines=14> */
.L_x_3:


//--------------------- .nv.shared.matmul_kernel  --------------------------
	.section	.nv.shared.matmul_kernel,"aw",@nobits
	.sectionflags	@""
	.align	16
